def matmul_kernel(
    a_ptr,
    b_ptr,
    c_ptr,
    M,
    N,
    K,
    stride_am,
    stride_ak,
    stride_bk,
    stride_bn,
    stride_cm,
    stride_cn,
    BLOCK_M: tl.constexpr,
    BLOCK_N: tl.constexpr,
    BLOCK_K: tl.constexpr,
    GROUP_M: tl.constexpr,
):
    pid = tl.program_id(axis=0)
    num_pid_m = tl.cdiv(M, BLOCK_M)
    num_pid_n = tl.cdiv(N, BLOCK_N)
    num_pid_in_group = GROUP_M * num_pid_n
    group_id = pid // num_pid_in_group
    first_pid_m = group_id * GROUP_M
    group_size_m = min(num_pid_m - first_pid_m, GROUP_M)
    pid_m = first_pid_m + ((pid % num_pid_in_group) % group_size_m)
    pid_n = (pid % num_pid_in_group) // group_size_m

    offs_am = (pid_m * BLOCK_M + tl.arange(0, BLOCK_M)) % M
    offs_bn = (pid_n * BLOCK_N + tl.arange(0, BLOCK_N)) % N
    offs_k = tl.arange(0, BLOCK_K)
    a_ptrs = a_ptr + offs_am[:, None] * stride_am + offs_k[None, :] * stride_ak
    b_ptrs = b_ptr + offs_k[:, None] * stride_bk + offs_bn[None, :] * stride_bn

    acc = tl.zeros((BLOCK_M, BLOCK_N), dtype=tl.float32)
    for kk in range(0, tl.cdiv(K, BLOCK_K)):
        a = tl.load(a_ptrs, mask=offs_k[None, :] < K - kk * BLOCK_K, other=0.0)
        b = tl.load(b_ptrs, mask=offs_k[:, None] < K - kk * BLOCK_K, other=0.0)
        acc = tl.dot(a, b, acc)
        a_ptrs += BLOCK_K * stride_ak
        b_ptrs += BLOCK_K * stride_bk

    c = acc.to(c_ptr.dtype.element_ty)
    offs_cm = pid_m * BLOCK_M + tl.arange(0, BLOCK_M)
    offs_cn = pid_n * BLOCK_N + tl.arange(0, BLOCK_N)
    c_ptrs = c_ptr + offs_cm[:, None] * stride_cm + offs_cn[None, :] * stride_cn
    mask = (offs_cm[:, None] < M) & (offs_cn[None, :] < N)
    tl.store(c_ptrs, c, mask=mask)

# config = {"BLOCK_K": 32, "BLOCK_M": 64, "BLOCK_N": 256, "GROUP_M": 4, "arch": "sm_100", "dtype": "fp8e4m3", "num_ctas": 1, "num_stages": 3, "num_warps": 4}
# arch = sm_100


// ===== COMPILED SASS (sm_100a) =====

	.target	sm_100a

	.elftype	@"ET_EXEC"


//--------------------- .note.nv.tkinfo           --------------------------
	.section	.note.nv.tkinfo,"",@"SHT_NOTE"
	.sectionflags	@"SHF_NOTE_NV_TKINFO"
	.tkinfo
        /*0018*/ 	.word	0x00000081
        /*0030*/ 	.string	""
        /*0030*/ 	.string	"ptxas-blackwell"
        /*0030*/ 	.string	"Cuda compilation tools, release 12.9, V12.9.86"
        /*0030*/ 	.string	"Build cuda_12.9.r12.9/compiler.36037853_0"
        /*0030*/ 	.string	"-v  -suppress-debug-info  -lineinfo  -arch sm_100a "



//--------------------- .note.nv.cuver            --------------------------
	.section	.note.nv.cuver,"",@"SHT_NOTE"
	.sectionflags	@"SHF_NOTE_NV_CUVER"
        /*0018*/ 	.short	0x0001
        /*001a*/ 	.short	0x0064
        /*001c*/ 	.short	0x0001
        /*001e*/ 	.short	0x0000
        /*0020*/ 	.short	0x0001
        /*0022*/ 	.short	0x0000


//--------------------- .nv.info                  --------------------------
	.section	.nv.info,"",@"SHT_CUDA_INFO"
	.align	4


	//----- nvinfo : EIATTR_REGCOUNT
	.align		4
        /*0000*/ 	.byte	0x04, 0x2f
        /*0002*/ 	.short	(.L_4 - .L_3)
	.align		4
.L_3:
        /*0004*/ 	.word	index@(matmul_kernel)
        /*0008*/ 	.word	0x000000ff


	//----- nvinfo : EIATTR_FRAME_SIZE
	.align		4
.L_4:
        /*000c*/ 	.byte	0x04, 0x11
        /*000e*/ 	.short	(.L_6 - .L_5)
	.align		4
.L_5:
        /*0010*/ 	.word	index@($__internal_2_$__cuda_sm10x_tcgen05_guardrail_trap_unallocated_columns_being_dealloced)
        /*0014*/ 	.word	0x00000000


	//----- nvinfo : EIATTR_FRAME_SIZE
	.align		4
.L_6:
        /*0018*/ 	.byte	0x04, 0x11
        /*001a*/ 	.short	(.L_8 - .L_7)
	.align		4
.L_7:
        /*001c*/ 	.word	index@($__internal_1_$__cuda_sm10x_tcgen05_guardrail_trap_phase_invalid_during_alloc)
        /*0020*/ 	.word	0x00000000


	//----- nvinfo : EIATTR_FRAME_SIZE
	.align		4
.L_8:
        /*0024*/ 	.byte	0x04, 0x11
        /*0026*/ 	.short	(.L_10 - .L_9)
	.align		4
.L_9:
        /*0028*/ 	.word	index@($__internal_0_$__cuda_sm10x_tcgen05_guardrail_trap_col_being_dealloced_not_returned_by_alloc)
        /*002c*/ 	.word	0x00000000


	//----- nvinfo : EIATTR_FRAME_SIZE
	.align		4
.L_10:
        /*0030*/ 	.byte	0x04, 0x11
        /*0032*/ 	.short	(.L_12 - .L_11)
	.align		4
.L_11:
        /*0034*/ 	.word	index@(matmul_kernel)
        /*0038*/ 	.word	0x00000000


	//----- nvinfo : EIATTR_MIN_STACK_SIZE
	.align		4
.L_12:
        /*003c*/ 	.byte	0x04, 0x12
        /*003e*/ 	.short	(.L_14 - .L_13)
	.align		4
.L_13:
        /*0040*/ 	.word	index@(matmul_kernel)
        /*0044*/ 	.word	0x00000000
.L_14:


//--------------------- .nv.info.matmul_kernel    --------------------------
	.section	.nv.info.matmul_kernel,"",@"SHT_CUDA_INFO"
	.sectionflags	@""
	.align	4


	//----- nvinfo : EIATTR_CUDA_API_VERSION
	.align		4
        /*0000*/ 	.byte	0x04, 0x37
        /*0002*/ 	.short	(.L_16 - .L_15)
.L_15:
        /*0004*/ 	.word	0x00000081


	//----- nvinfo : EIATTR_KPARAM_INFO
	.align		4
.L_16:
        /*0008*/ 	.byte	0x04, 0x17
        /*000a*/ 	.short	(.L_18 - .L_17)
.L_17:
        /*000c*/ 	.word	0x00000000
        /*0010*/ 	.short	0x000d
        /*0012*/ 	.short	0x0048
        /*0014*/ 	.byte	0x00, 0xf4, 0x21, 0x00


	//----- nvinfo : EIATTR_KPARAM_INFO
	.align		4
.L_18:
        /*0018*/ 	.byte	0x04, 0x17
        /*001a*/ 	.short	(.L_20 - .L_19)
.L_19:
        /*001c*/ 	.word	0x00000000
        /*0020*/ 	.short	0x000c
        /*0022*/ 	.short	0x0040
        /*0024*/ 	.byte	0x00, 0xf4, 0x21, 0x00


	//----- nvinfo : EIATTR_KPARAM_INFO
	.align		4
.L_20:
        /*0028*/ 	.byte	0x04, 0x17
        /*002a*/ 	.short	(.L_22 - .L_21)
.L_21:
        /*002c*/ 	.word	0x00000000
        /*0030*/ 	.short	0x000b
        /*0032*/ 	.short	0x0038
        /*0034*/ 	.byte	0x00, 0xf0, 0x11, 0x00


	//----- nvinfo : EIATTR_KPARAM_INFO
	.align		4
.L_22:
        /*0038*/ 	.byte	0x04, 0x17
        /*003a*/ 	.short	(.L_24 - .L_23)
.L_23:
        /*003c*/ 	.word	0x00000000
        /*0040*/ 	.short	0x000a
        /*0042*/ 	.short	0x0034
        /*0044*/ 	.byte	0x00, 0xf0, 0x11, 0x00


	//----- nvinfo : EIATTR_KPARAM_INFO
	.align		4
.L_24:
        /*0048*/ 	.byte	0x04, 0x17
        /*004a*/ 	.short	(.L_26 - .L_25)
.L_25:
        /*004c*/ 	.word	0x00000000
        /*0050*/ 	.short	0x0009
        /*0052*/ 	.short	0x0030
        /*0054*/ 	.byte	0x00, 0xf0, 0x11, 0x00


	//----- nvinfo : EIATTR_KPARAM_INFO
	.align		4
.L_26:
        /*0058*/ 	.byte	0x04, 0x17
        /*005a*/ 	.short	(.L_28 - .L_27)
.L_27:
        /*005c*/ 	.word	0x00000000
        /*0060*/ 	.short	0x0008
        /*0062*/ 	.short	0x002c
        /*0064*/ 	.byte	0x00, 0xf0, 0x11, 0x00


	//----- nvinfo : EIATTR_KPARAM_INFO
	.align		4
.L_28:
        /*0068*/ 	.byte	0x04, 0x17
        /*006a*/ 	.short	(.L_30 - .L_29)
.L_29:
        /*006c*/ 	.word	0x00000000
        /*0070*/ 	.short	0x0007
        /*0072*/ 	.short	0x0028
        /*0074*/ 	.byte	0x00, 0xf0, 0x11, 0x00


	//----- nvinfo : EIATTR_KPARAM_INFO
	.align		4
.L_30:
        /*0078*/ 	.byte	0x04, 0x17
        /*007a*/ 	.short	(.L_32 - .L_31)
.L_31:
        /*007c*/ 	.word	0x00000000
        /*0080*/ 	.short	0x0006
        /*0082*/ 	.short	0x0024
        /*0084*/ 	.byte	0x00, 0xf0, 0x11, 0x00


	//----- nvinfo : EIATTR_KPARAM_INFO
	.align		4
.L_32:
        /*0088*/ 	.byte	0x04, 0x17
        /*008a*/ 	.short	(.L_34 - .L_33)
.L_33:
        /*008c*/ 	.word	0x00000000
        /*0090*/ 	.short	0x0005
        /*0092*/ 	.short	0x0020
        /*0094*/ 	.byte	0x00, 0xf0, 0x11, 0x00


	//----- nvinfo : EIATTR_KPARAM_INFO
	.align		4
.L_34:
        /*0098*/ 	.byte	0x04, 0x17
        /*009a*/ 	.short	(.L_36 - .L_35)
.L_35:
        /*009c*/ 	.word	0x00000000
        /*00a0*/ 	.short	0x0004
        /*00a2*/ 	.short	0x001c
        /*00a4*/ 	.byte	0x00, 0xf0, 0x11, 0x00


	//----- nvinfo : EIATTR_KPARAM_INFO
	.align		4
.L_36:
        /*00a8*/ 	.byte	0x04, 0x17
        /*00aa*/ 	.short	(.L_38 - .L_37)
.L_37:
        /*00ac*/ 	.word	0x00000000
        /*00b0*/ 	.short	0x0003
        /*00b2*/ 	.short	0x0018
        /*00b4*/ 	.byte	0x00, 0xf0, 0x11, 0x00


	//----- nvinfo : EIATTR_KPARAM_INFO
	.align		4
.L_38:
        /*00b8*/ 	.byte	0x04, 0x17
        /*00ba*/ 	.short	(.L_40 - .L_39)
.L_39:
        /*00bc*/ 	.word	0x00000000
        /*00c0*/ 	.short	0x0002
        /*00c2*/ 	.short	0x0010
        /*00c4*/ 	.byte	0x00, 0xf4, 0x21, 0x00


	//----- nvinfo : EIATTR_KPARAM_INFO
	.align		4
.L_40:
        /*00c8*/ 	.byte	0x04, 0x17
        /*00ca*/ 	.short	(.L_42 - .L_41)
.L_41:
        /*00cc*/ 	.word	0x00000000
        /*00d0*/ 	.short	0x0001
        /*00d2*/ 	.short	0x0008
        /*00d4*/ 	.byte	0x00, 0xf4, 0x21, 0x00


	//----- nvinfo : EIATTR_KPARAM_INFO
	.align		4
.L_42:
        /*00d8*/ 	.byte	0x04, 0x17
        /*00da*/ 	.short	(.L_44 - .L_43)
.L_43:
        /*00dc*/ 	.word	0x00000000
        /*00e0*/ 	.short	0x0000
        /*00e2*/ 	.short	0x0000
        /*00e4*/ 	.byte	0x00, 0xf4, 0x21, 0x00


	//----- nvinfo : EIATTR_AT_ENTRY_FRAGMENTS
	.align		4
.L_44:
        /*00e8*/ 	.byte	0x04, 0x4f
        /*00ea*/ 	.short	(.L_46 - .L_45)


	//   ....[0]....
.L_45:
        /*00ec*/ 	.word	0x00000004


	//----- nvinfo : EIATTR_RESERVED_SMEM_USED
	.align		4
.L_46:
        /*00f0*/ 	.byte	0x01, 0x41
	.zero		2


	//----- nvinfo : EIATTR_SPARSE_MMA_MASK
	.align		4
        /*00f4*/ 	.byte	0x03, 0x50
        /*00f6*/ 	.short	0x0000


	//----- nvinfo : EIATTR_TCGEN05_1CTA_USED
	.align		4
        /*00f8*/ 	.byte	0x01, 0x51
	.zero		2


	//----- nvinfo : EIATTR_MAXREG_COUNT
	.align		4
        /*00fc*/ 	.byte	0x03, 0x1b
        /*00fe*/ 	.short	0x00ff


	//----- nvinfo : EIATTR_NUM_BARRIERS
	.align		4
        /*0100*/ 	.byte	0x02, 0x4c
        /*0102*/ 	.byte	0x01
	.zero		1


	//----- nvinfo : EIATTR_INT_WARP_WIDE_INSTR_OFFSETS
	.align		4
        /*0104*/ 	.byte	0x04, 0x31
        /*0106*/ 	.short	(.L_48 - .L_47)


	//   ....[0]....
.L_47:
        /*0108*/ 	.word	0x00003e50


	//   ....[1]....
        /*010c*/ 	.word	0x00003eb0


	//   ....[2]....
        /*0110*/ 	.word	0x00005150


	//   ....[3]....
        /*0114*/ 	.word	0x0000e160


	//   ....[4]....
        /*0118*/ 	.word	0x0000e1b0


	//----- nvinfo : EIATTR_COOP_GROUP_MASK_REGIDS
	.align		4
.L_48:
        /*011c*/ 	.byte	0x04, 0x29
        /*011e*/ 	.short	(.L_50 - .L_49)


	//   ....[0]....
.L_49:
        /*0120*/ 	.word	0xffffffff


	//   ....[1]....
        /*0124*/ 	.word	0xffffffff


	//   ....[2]....
        /*0128*/ 	.word	0xffffffff


	//   ....[3]....
        /*012c*/ 	.word	0xffffffff


	//----- nvinfo : EIATTR_COOP_GROUP_INSTR_OFFSETS
	.align		4
.L_50:
        /*0130*/ 	.byte	0x04, 0x28
        /*0132*/ 	.short	(.L_52 - .L_51)


	//   ....[0]....
.L_51:
        /*0134*/ 	.word	0x00000070


	//   ....[1]....
        /*0138*/ 	.word	0x00000330


	//   ....[2]....
        /*013c*/ 	.word	0x0000dff0


	//   ....[3]....
        /*0140*/ 	.word	0x0000e260


	//----- nvinfo : EIATTR_VRC_CTA_INIT_COUNT
	.align		4
.L_52:
        /*0144*/ 	.byte	0x02, 0x4a
        /*0146*/ 	.byte	0x80
	.zero		1


	//----- nvinfo : EIATTR_MBARRIER_INSTR_OFFSETS
	.align		4
        /*0148*/ 	.byte	0x04, 0x39
        /*014a*/ 	.short	(.L_54 - .L_53)


	//   ....[0]....
.L_53:
        /*014c*/ 	.word	0x000041e0
        /*0150*/ 	.word	0x000000ff
        /*0154*/ 	.word	0x00000000
        /*0158*/ 	.short	0x0100
        /*015a*/ 	.byte	0x0d
	.zero		1


	//   ....[1]....
        /*015c*/ 	.word	0x00005190
        /*0160*/ 	.word	0x000000ff
        /*0164*/ 	.word	0x00005008
        /*0168*/ 	.short	0x0100
        /*016a*/ 	.byte	0x0f
	.zero		1


	//   ....[2]....
        /*016c*/ 	.word	0x00006c90
        /*0170*/ 	.word	0x000000ff
        /*0174*/ 	.word	0x00000000
        /*0178*/ 	.short	0x010a
        /*017a*/ 	.byte	0x0d
	.zero		1


	//   ....[3]....
        /*017c*/ 	.word	0x00008830
        /*0180*/ 	.word	0x000000ff
        /*0184*/ 	.word	0x00000000
        /*0188*/ 	.short	0x010a
        /*018a*/ 	.byte	0x0d
	.zero		1


	//   ....[4]....
        /*018c*/ 	.word	0x00008990
        /*0190*/ 	.word	0x000000ff
        /*0194*/ 	.word	0x00005000
        /*0198*/ 	.short	0x0108
        /*019a*/ 	.byte	0x0f
	.zero		1


	//   ....[5]....
        /*019c*/ 	.word	0x00008a60
        /*01a0*/ 	.word	0x000000ff
        /*01a4*/ 	.word	0x00005008
        /*01a8*/ 	.short	0x0108
        /*01aa*/ 	.byte	0x0f
	.zero		1


	//   ....[6]....
        /*01ac*/ 	.word	0x0000e280
        /*01b0*/ 	.word	0x000000ff
        /*01b4*/ 	.word	0x00000000
        /*01b8*/ 	.short	0x010a
        /*01ba*/ 	.byte	0x0d
	.zero		1


	//   ....[7]....
        /*01bc*/ 	.word	0x0000e2b0
        /*01c0*/ 	.word	0x000000ff
        /*01c4*/ 	.word	0x00000000
        /*01c8*/ 	.short	0x010a
        /*01ca*/ 	.byte	0x0d
	.zero		1


	//----- nvinfo : EIATTR_NUM_MBARRIERS
	.align		4
.L_54:
        /*01cc*/ 	.byte	0x03, 0x38
        /*01ce*/ 	.short	0x0002


	//----- nvinfo : EIATTR_EXIT_INSTR_OFFSETS
	.align		4
        /*01d0*/ 	.byte	0x04, 0x1c
        /*01d2*/ 	.short	(.L_56 - .L_55)


	//   ....[0]....
.L_55:
        /*01d4*/ 	.word	0x0000e270


	//----- nvinfo : EIATTR_REQNTID
	.align		4
.L_56:
        /*01d8*/ 	.byte	0x04, 0x10
        /*01da*/ 	.short	(.L_58 - .L_57)
.L_57:
        /*01dc*/ 	.word	0x00000080
        /*01e0*/ 	.word	0x00000001
        /*01e4*/ 	.word	0x00000001


	//----- nvinfo : EIATTR_CRS_STACK_SIZE
	.align		4
.L_58:
        /*01e8*/ 	.byte	0x04, 0x1e
        /*01ea*/ 	.short	(.L_60 - .L_59)
.L_59:
        /*01ec*/ 	.word	0x00000000


	//----- nvinfo : EIATTR_CBANK_PARAM_SIZE
	.align		4
.L_60:
        /*01f0*/ 	.byte	0x03, 0x19
        /*01f2*/ 	.short	0x0050


	//----- nvinfo : EIATTR_PARAM_CBANK
	.align		4
        /*01f4*/ 	.byte	0x04, 0x0a
        /*01f6*/ 	.short	(.L_62 - .L_61)
	.align		4
.L_61:
        /*01f8*/ 	.word	index@(.nv.constant0.matmul_kernel)
        /*01fc*/ 	.short	0x0380
        /*01fe*/ 	.short	0x0050


	//----- nvinfo : EIATTR_SW_WAR
	.align		4
.L_62:
        /*0200*/ 	.byte	0x04, 0x36
        /*0202*/ 	.short	(.L_64 - .L_63)
.L_63:
        /*0204*/ 	.word	0x00000008
.L_64:


//--------------------- .nv.compat                --------------------------
	.section	.nv.compat,"",@"SHT_CUDA_COMPAT_INFO"
	.align	4
        /*0000*/ 	.byte	0x02, 0x02, 0x02, 0x00, 0x02, 0x05, 0x05, 0x00, 0x02, 0x03, 0x00, 0x00, 0x02, 0x06, 0x01, 0x00


//--------------------- .nv.callgraph             --------------------------
	.section	.nv.callgraph,"",@"SHT_CUDA_CALLGRAPH"
	.align	4
	.sectionentsize	8
	.align		4
        /*0000*/ 	.word	0x00000000
	.align		4
        /*0004*/ 	.word	0xffffffff
	.align		4
        /*0008*/ 	.word	0x00000000
	.align		4
        /*000c*/ 	.word	0xfffffffe
	.align		4
        /*0010*/ 	.word	0x00000000
	.align		4
        /*0014*/ 	.word	0xfffffffd
	.align		4
        /*0018*/ 	.word	0x00000000
	.align		4
        /*001c*/ 	.word	0xfffffffc


//--------------------- .text.matmul_kernel       --------------------------
	.section	.text.matmul_kernel,"ax",@progbits
	.align	128
        .global         matmul_kernel
        .type           matmul_kernel,@function
        .size           matmul_kernel,(.L_x_20 - matmul_kernel)
        .other          matmul_kernel,@"STO_CUDA_ENTRY STV_DEFAULT"
matmul_kernel:
.text.matmul_kernel:
[----:B------:R-:W0:Y:S01]  /*0000*/  LDC R1, c[0x0][0x37c] ;  /* 0x0000df00ff017b82 */ /* 0x000e220000000800 */
[----:B------:R-:W1:Y:S01]  /*0010*/  S2R R3, SR_TID.X ;  /* 0x0000000000037919 */ /* 0x000e620000002100 */
[----:B------:R-:W2:Y:S01]  /*0020*/  LDCU.64 UR16, c[0x0][0x358] ;  /* 0x00006b00ff1077ac */ /* 0x000ea20008000a00 */
[----:B-1----:R-:W-:-:S13]  /*0030*/  ISETP.GE.U32.AND P0, PT, R3, 0x20, PT ;  /* 0x000000200300780c */ /* 0x002fda0003f06070 */
[----:B------:R-:W-:Y:S02]  /*0040*/  VOTEU.ANY UP0, P0 ;  /* 0x0000000000ff7886 */ /* 0x000fe40000000100 */
[----:B0-2---:R-:W-:Y:S05]  /*0050*/  BRA.U UP0, `(.L_x_0) ;  /* 0x0000000100b87547 */ /* 0x005fea000b800000 */
[----:B------:R-:W0:Y:S01]  /*0060*/  S2UR UR6, SR_CgaCtaId ;  /* 0x00000000000679c3 */ /* 0x000e220000008800 */
[----:B------:R-:W-:Y:S01]  /*0070*/  NOP ;  /* 0x0000000000007918 */ /* 0x000fe20000000000 */
[----:B------:R-:W-:Y:S02]  /*0080*/  UMOV UR4, 0x40 ;  /* 0x0000004000047882 */ /* 0x000fe40000000000 */
[----:B0-----:R-:W-:-:S09]  /*0090*/  ULEA UR4, UR6, UR4, 0x18 ;  /* 0x0000000406047291 */ /* 0x001fd2000f8ec0ff */
[----:B------:R-:W0:Y:S01]  /*00a0*/  LDS.U8 R0, [UR4] ;  /* 0x00000004ff007984 */ /* 0x000e220008000000 */
[----:B------:R-:W-:Y:S02]  /*00b0*/  UMOV UR4, 0x400 ;  /* 0x0000040000047882 */ /* 0x000fe40000000000 */
[----:B------:R-:W-:Y:S01]  /*00c0*/  ULEA UR4, UR6, UR4, 0x18 ;  /* 0x0000000406047291 */ /* 0x000fe2000f8ec0ff */
[----:B0-----:R-:W-:-:S13]  /*00d0*/  ISETP.NE.AND P0, PT, R0, RZ, PT ;  /* 0x000000ff0000720c */ /* 0x001fda0003f05270 */
[----:B------:R-:W-:Y:S05]  /*00e0*/  @P0 BRA `(.L_x_1) ;  /* 0x00000000007c0947 */ /* 0x000fea0003800000 */
[----:B------:R-:W-:-:S13]  /*00f0*/  ELECT P0, URZ, PT ;  /* 0x0000000000ff782f */ /* 0x000fda0003800000 */
[----:B------:R-:W-:Y:S05]  /*0100*/  @!P0 BRA `(.L_x_2) ;  /* 0x0000000000848947 */ /* 0x000fea0003800000 */
[----:B------:R-:W-:Y:S01]  /*0110*/  UMOV UR5, 0x8 ;  /* 0x0000000800057882 */ /* 0x000fe20000000000 */
[----:B------:R-:W-:Y:S02]  /*0120*/  IMAD.MOV.U32 R7, RZ, RZ, 0x1 ;  /* 0x00000001ff077424 */ /* 0x000fe400078e00ff */
[----:B------:R-:W-:Y:S02]  /*0130*/  IMAD.MOV.U32 R5, RZ, RZ, 0xff ;  /* 0x000000ffff057424 */ /* 0x000fe400078e00ff */
[----:B------:R-:W-:Y:S04]  /*0140*/  DEPBAR.LE SB0, 0x36 ;  /* 0x00008d800000791a */ /* 0x000fe80000000000 */
[----:B------:R-:W0:Y:S02]  /*0150*/  UTCATOMSWS.FIND_AND_SET.ALIGN UP1, UR5, UR5 ;  /* 0x00000005000575e3 */ /* 0x000e240008020800 */
[----:B0-----:R-:W-:-:S04]  /*0160*/  PLOP3.LUT P0, PT, PT, PT, UP1, 0x80, 0x8 ;  /* 0x000000000008781c */ /* 0x001fc80003f0f018 */
[----:B------:R-:W-:-:S04]  /*0170*/  SEL R0, RZ, 0xffffffff, !P0 ;  /* 0xffffffffff007807 */ /* 0x000fc80004000000 */
[----:B------:R-:W-:Y:S01]  /*0180*/  ISETP.NE.AND P0, PT, R0, RZ, PT ;  /* 0x000000ff0000720c */ /* 0x000fe20003f05270 */
[----:B------:R-:W-:-:S12]  /*0190*/  IMAD.U32 R0, RZ, RZ, UR5 ;  /* 0x00000005ff007e24 */ /* 0x000fd8000f8e00ff */
[----:B------:R-:W-:Y:S05]  /*01a0*/  @P0 BRA `(.L_x_3) ;  /* 0x0000000000240947 */ /* 0x000fea0003800000 */
.L_x_4:
[----:B------:R-:W-:Y:S05]  /*01b0*/  NANOSLEEP 0x64 ;  /* 0x000000640000795d */ /* 0x000fea0003800000 */
[----:B------:R-:W-:-:S05]  /*01c0*/  UMOV UR5, 0x8 ;  /* 0x0000000800057882 */ /* 0x000fca0000000000 */
[----:B------:R-:W-:Y:S04]  /*01d0*/  DEPBAR.LE SB0, 0x36 ;  /* 0x00008d800000791a */ /* 0x000fe80000000000 */
[----:B------:R-:W0:Y:S02]  /*01e0*/  UTCATOMSWS.FIND_AND_SET.ALIGN UP1, UR5, UR5 ;  /* 0x00000005000575e3 */ /* 0x000e240008020800 */
[----:B0-----:R-:W-:-:S04]  /*01f0*/  PLOP3.LUT P0, PT, PT, PT, UP1, 0x80, 0x8 ;  /* 0x000000000008781c */ /* 0x001fc80003f0f018 */
[----:B------:R-:W-:-:S04]  /*0200*/  SEL R0, RZ, 0xffffffff, !P0 ;  /* 0xffffffffff007807 */ /* 0x000fc80004000000 */
[----:B------:R-:W-:Y:S01]  /*0210*/  ISETP.NE.AND P0, PT, R0, RZ, PT ;  /* 0x000000ff0000720c */ /* 0x000fe20003f05270 */
[----:B------:R-:W-:-:S12]  /*0220*/  IMAD.U32 R0, RZ, RZ, UR5 ;  /* 0x00000005ff007e24 */ /* 0x000fd8000f8e00ff */
[----:B------:R-:W-:Y:S05]  /*0230*/  @!P0 BRA `(.L_x_4) ;  /* 0xfffffffc00dc8947 */ /* 0x000fea000383ffff */
.L_x_3:
[C---:B------:R-:W-:Y:S01]  /*0240*/  VIADD R4, R0.reuse, 0x10 ;  /* 0x0000001000047836 */ /* 0x040fe20000000000 */
[----:B------:R-:W-:Y:S01]  /*0250*/  UMOV UR5, 0x50 ;  /* 0x0000005000057882 */ /* 0x000fe20000000000 */
[----:B------:R-:W-:Y:S01]  /*0260*/  SHF.L.U32 R2, R5, R0, RZ ;  /* 0x0000000005027219 */ /* 0x000fe200000006ff */
[----:B------:R-:W-:Y:S01]  /*0270*/  ULEA UR5, UR6, UR5, 0x18 ;  /* 0x0000000506057291 */ /* 0x000fe2000f8ec0ff */
[----:B------:R-:W-:Y:S01]  /*0280*/  IMAD.SHL.U32 R0, R0, 0x20, RZ ;  /* 0x0000002000007824 */ /* 0x000fe200078e00ff */
[----:B------:R-:W-:-:S04]  /*0290*/  SHF.L.U32 R5, R7, R4, RZ ;  /* 0x0000000407057219 */ /* 0x000fc800000006ff */
[----:B------:R-:W-:-:S05]  /*02a0*/  LOP3.LUT R2, R5, R2, RZ, 0xfc, !PT ;  /* 0x0000000205027212 */ /* 0x000fca00078efcff */
[----:B------:R0:W-:Y:S04]  /*02b0*/  ATOMS.OR RZ, [UR5], R2 ;  /* 0x00000002ffff798c */ /* 0x0001e8000b000005 */
[----:B------:R0:W-:Y:S01]  /*02c0*/  STS [UR4], R0 ;  /* 0x00000000ff007988 */ /* 0x0001e20008000804 */
[----:B------:R-:W-:Y:S05]  /*02d0*/  BRA `(.L_x_2) ;  /* 0x0000000000107947 */ /* 0x000fea0003800000 */
.L_x_1:
[----:B------:R-:W-:Y:S01]  /*02e0*/  IMAD.MOV.U32 R0, RZ, RZ, -0x1 ;  /* 0xffffffffff007424 */ /* 0x000fe200078e00ff */
[----:B------:R-:W-:-:S04]  /*02f0*/  MOV R4, 0x320 ;  /* 0x0000032000047802 */ /* 0x000fc80000000f00 */
[----:B------:R0:W-:Y:S03]  /*0300*/  STS [UR4], R0 ;  /* 0x00000000ff007988 */ /* 0x0001e60008000804 */
[----:B0-----:R-:W-:Y:S05]  /*0310*/  CALL.REL.NOINC `($__internal_1_$__cuda_sm10x_tcgen05_guardrail_trap_phase_invalid_during_alloc) ;  /* 0x000000dc00fc7944 */ /* 0x001fea0003c00000 */
.L_x_2:
[----:B------:R-:W-:Y:S05]  /*0320*/  WARPSYNC.ALL ;  /* 0x0000000000007948 */ /* 0x000fea0003800000 */
[----:B------:R-:W-:Y:S01]  /*0330*/  NOP ;  /* 0x0000000000007918 */ /* 0x000fe20000000000 */
.L_x_0:
[----:B------:R-:W1:Y:S01]  /*0340*/  LDC.64 R24, c[0x0][0x398] ;  /* 0x0000e600ff187b82 */ /* 0x000e620000000a00 */
[----:B------:R-:W2:Y:S01]  /*0350*/  S2R R7, SR_CTAID.X ;  /* 0x0000000000077919 */ /* 0x000ea20000002500 */
[----:B------:R-:W-:Y:S01]  /*0360*/  UMOV UR4, 0x400 ;  /* 0x0000040000047882 */ /* 0x000fe20000000000 */
[----:B------:R-:W-:Y:S01]  /*0370*/  SHF.R.U32.HI R133, RZ, 0x6, R3 ;  /* 0x00000006ff857819 */ /* 0x000fe20000011603 */
[----:B------:R-:W3:Y:S01]  /*0380*/  LDCU.128 UR8, c[0x0][0x380] ;  /* 0x00007000ff0877ac */ /* 0x000ee20008000c00 */
[----:B------:R-:W-:Y:S02]  /*0390*/  LEA.HI R135, R3, 0xe, RZ, 0x1a ;  /* 0x0000000e03877811 */ /* 0x000fe400078fd0ff */
[----:B------:R-:W-:Y:S01]  /*03a0*/  SGXT.U32 R133, R133, 0x1 ;  /* 0x000000018585781a */ /* 0x000fe20000000000 */
[----:B------:R-:W4:Y:S01]  /*03b0*/  S2UR UR5, SR_CgaCtaId ;  /* 0x00000000000579c3 */ /* 0x000f220000008800 */
[C---:B------:R-:W-:Y:S01]  /*03c0*/  LEA.HI R137, R3.reuse, 0x1e, RZ, 0x1a ;  /* 0x0000001e03897811 */ /* 0x040fe200078fd0ff */
[----:B------:R-:W0:Y:S01]  /*03d0*/  LDCU UR7, c[0x0][0x3b0] ;  /* 0x00007600ff0777ac */ /* 0x000e220008000800 */
[----:B------:R-:W-:-:S05]  /*03e0*/  LOP3.LUT R132, R3, 0x7f, RZ, 0xc0, !PT ;  /* 0x0000007f03847812 */ /* 0x000fca00078ec0ff */
[----:B------:R-:W5:Y:S01]  /*03f0*/  LDC.64 R122, c[0x0][0x3a8] ;  /* 0x0000ea00ff7a7b82 */ /* 0x000f620000000a00 */
[----:B01----:R-:W-:Y:S01]  /*0400*/  VIADD R0, R25, 0xff ;  /* 0x000000ff19007836 */ /* 0x003fe20000000000 */
[----:B------:R-:W-:-:S06]  /*0410*/  IABS R12, R24 ;  /* 0x00000018000c7213 */ /* 0x000fcc0000000000 */
[----:B------:R-:W0:Y:S01]  /*0420*/  LDC R190, c[0x0][0x3a0] ;  /* 0x0000e800ffbe7b82 */ /* 0x000e220000000800 */
[----:B------:R-:W-:Y:S01]  /*0430*/  SHF.R.S32.HI R5, RZ, 0x1f, R0 ;  /* 0x0000001fff057819 */ /* 0x000fe20000011400 */
[----:B----4-:R-:W-:-:S03]  /*0440*/  ULEA UR15, UR5, UR4, 0x18 ;  /* 0x00000004050f7291 */ /* 0x010fc6000f8ec0ff */
[----:B------:R-:W-:-:S03]  /*0450*/  LEA.HI R5, R5, R0, RZ, 0x8 ;  /* 0x0000000005057211 */ /* 0x000fc600078f40ff */
[----:B------:R-:W-:Y:S01]  /*0460*/  BAR.SYNC.DEFER_BLOCKING 0x0 ;  /* 0x0000000000007b1d */ /* 0x000fe20000010000 */
[----:B--2---:R-:W-:Y:S02]  /*0470*/  IABS R8, R7 ;  /* 0x0000000700087213 */ /* 0x004fe40000000000 */
[----:B------:R-:W-:Y:S01]  /*0480*/  SHF.R.S32.HI R5, RZ, 0x8, R5 ;  /* 0x00000008ff057819 */ /* 0x000fe20000011405 */
[----:B-----5:R-:W-:Y:S02]  /*0490*/  IMAD R81, R133, R122, RZ ;  /* 0x0000007a85517224 */ /* 0x020fe400078e02ff */
[----:B------:R-:W1:Y:S02]  /*04a0*/  LDCU UR4, c[0x0][0x3a4] ;  /* 0x00007480ff0477ac */ /* 0x000e640008000800 */
[----:B------:R-:W-:Y:S02]  /*04b0*/  IMAD.SHL.U32 R2, R5, 0x4, RZ ;  /* 0x0000000405027824 */ /* 0x000fe400078e00ff */
[----:B------:R-:W-:-:S03]  /*04c0*/  IMAD R85, R122, 0x2, R81 ;  /* 0x000000027a557824 */ /* 0x000fc600078e0251 */
[-C--:B------:R-:W-:Y:S01]  /*04d0*/  IABS R9, R2.reuse ;  /* 0x0000000200097213 */ /* 0x080fe20000000000 */
[C---:B------:R-:W-:Y:S01]  /*04e0*/  IMAD R87, R122.reuse, 0x2, R85 ;  /* 0x000000027a577824 */ /* 0x040fe200078e0255 */
[----:B------:R-:W-:Y:S02]  /*04f0*/  IABS R10, R2 ;  /* 0x00000002000a7213 */ /* 0x000fe40000000000 */
[----:B------:R-:W2:Y:S01]  /*0500*/  I2F.RP R0, R9 ;  /* 0x0000000900007306 */ /* 0x000ea20000209400 */
[----:B------:R-:W-:-:S04]  /*0510*/  IMAD R91, R122, 0x2, R87 ;  /* 0x000000027a5b7824 */ /* 0x000fc800078e0257 */
[----:B------:R-:W-:Y:S01]  /*0520*/  IMAD R93, R122, 0x2, R91 ;  /* 0x000000027a5d7824 */ /* 0x000fe200078e025b */
[----:B------:R-:W4:Y:S02]  /*0530*/  LDS R15, [UR15] ;  /* 0x0000000fff0f7984 */ /* 0x000f240008000800 */
[----:B--2---:R-:W2:Y:S02]  /*0540*/  MUFU.RCP R0, R0 ;  /* 0x0000000000007308 */ /* 0x004ea40000001000 */
[----:B--2---:R-:W-:Y:S02]  /*0550*/  VIADD R4, R0, 0xffffffe ;  /* 0x0ffffffe00047836 */ /* 0x004fe40000000000 */
[----:B------:R-:W-:-:S04]  /*0560*/  IMAD.MOV R0, RZ, RZ, -R10 ;  /* 0x000000ffff007224 */ /* 0x000fc800078e0a0a */
[----:B------:R2:W5:Y:S02]  /*0570*/  F2I.FTZ.U32.TRUNC.NTZ R5, R4 ;  /* 0x0000000400057305 */ /* 0x000564000021f000 */
[----:B--2---:R-:W-:Y:S01]  /*0580*/  IMAD.MOV.U32 R4, RZ, RZ, RZ ;  /* 0x000000ffff047224 */ /* 0x004fe200078e00ff */
[----:B----4-:R-:W-:Y:S01]  /*0590*/  R2UR UR18, R15 ;  /* 0x000000000f1272ca */ /* 0x010fe200000e0000 */
[----:B-----5:R-:W-:-:S04]  /*05a0*/  IMAD.MOV R6, RZ, RZ, -R5 ;  /* 0x000000ffff067224 */ /* 0x020fc800078e0a05 */
[----:B------:R-:W-:Y:S02]  /*05b0*/  IMAD R11, R6, R9, RZ ;  /* 0x00000009060b7224 */ /* 0x000fe400078e02ff */
[----:B------:R-:W-:Y:S02]  /*05c0*/  IMAD.MOV.U32 R6, RZ, RZ, R8 ;  /* 0x000000ffff067224 */ /* 0x000fe400078e0008 */
[----:B------:R-:W-:-:S06]  /*05d0*/  IMAD.HI.U32 R5, R5, R11, R4 ;  /* 0x0000000b05057227 */ /* 0x000fcc00078e0004 */
[----:B------:R-:W-:-:S04]  /*05e0*/  IMAD.HI.U32 R5, R5, R6, RZ ;  /* 0x0000000605057227 */ /* 0x000fc800078e00ff */
[----:B------:R-:W-:Y:S01]  /*05f0*/  IMAD R0, R5, R0, R6 ;  /* 0x0000000005007224 */ /* 0x000fe200078e0206 */
[----:B------:R-:W-:Y:S04]  /*0600*/  BAR.SYNC.DEFER_BLOCKING 0x0 ;  /* 0x0000000000007b1d */ /* 0x000fe80000010000 */
[----:B------:R-:W-:-:S13]  /*0610*/  ISETP.GT.U32.AND P1, PT, R9, R0, PT ;  /* 0x000000000900720c */ /* 0x000fda0003f24070 */
[----:B------:R-:W-:Y:S02]  /*0620*/  @!P1 IMAD.IADD R0, R0, 0x1, -R9 ;  /* 0x0000000100009824 */ /* 0x000fe400078e0a09 */
[----:B------:R-:W-:Y:S01]  /*0630*/  @!P1 VIADD R5, R5, 0x1 ;  /* 0x0000000105059836 */ /* 0x000fe20000000000 */
[----:B------:R-:W-:Y:S02]  /*0640*/  ISETP.NE.AND P1, PT, R2, RZ, PT ;  /* 0x000000ff0200720c */ /* 0x000fe40003f25270 */
[----:B------:R-:W-:Y:S02]  /*0650*/  ISETP.GE.U32.AND P0, PT, R0, R9, PT ;  /* 0x000000090000720c */ /* 0x000fe40003f06070 */
[----:B------:R-:W-:-:S04]  /*0660*/  LOP3.LUT R0, R7, R2, RZ, 0x3c, !PT ;  /* 0x0000000207007212 */ /* 0x000fc800078e3cff */
[----:B------:R-:W-:Y:S01]  /*0670*/  ISETP.GE.AND P2, PT, R0, RZ, PT ;  /* 0x000000ff0000720c */ /* 0x000fe20003f46270 */
[----:B------:R-:W-:-:S06]  /*0680*/  VIADD R0, R24, 0x3f ;  /* 0x0000003f18007836 */ /* 0x000fcc0000000000 */
[----:B------:R-:W-:-:S04]  /*0690*/  @P0 VIADD R5, R5, 0x1 ;  /* 0x0000000105050836 */ /* 0x000fc80000000000 */
[----:B------:R-:W-:Y:S01]  /*06a0*/  IMAD.MOV.U32 R4, RZ, RZ, R5 ;  /* 0x000000ffff047224 */ /* 0x000fe200078e0005 */
[----:B------:R-:W-:-:S03]  /*06b0*/  SHF.R.S32.HI R5, RZ, 0x1f, R0 ;  /* 0x0000001fff057819 */ /* 0x000fc60000011400 */
[----:B------:R-:W-:Y:S01]  /*06c0*/  @!P2 IMAD.MOV R4, RZ, RZ, -R4 ;  /* 0x000000ffff04a224 */ /* 0x000fe200078e0a04 */
[----:B------:R-:W-:Y:S02]  /*06d0*/  @!P1 LOP3.LUT R4, RZ, R2, RZ, 0x33, !PT ;  /* 0x00000002ff049212 */ /* 0x000fe400078e33ff */
[----:B------:R-:W-:-:S03]  /*06e0*/  LEA.HI R5, R5, R0, RZ, 0x6 ;  /* 0x0000000005057211 */ /* 0x000fc600078f30ff */
[----:B------:R-:W-:Y:S02]  /*06f0*/  IMAD.SHL.U32 R8, R4, 0x4, RZ ;  /* 0x0000000404087824 */ /* 0x000fe400078e00ff */
[----:B------:R-:W-:-:S03]  /*0700*/  IMAD.MOV R4, RZ, RZ, -R4 ;  /* 0x000000ffff047224 */ /* 0x000fc600078e0a04 */
[----:B------:R-:W-:Y:S01]  /*0710*/  LEA.HI.SX32 R5, R5, -R8, 0x1a ;  /* 0x8000000805057211 */ /* 0x000fe200078fd2ff */
[----:B------:R-:W-:Y:S02]  /*0720*/  IMAD R14, R2, R4, R7 ;  /* 0x00000004020e7224 */ /* 0x000fe400078e0207 */
[----:B------:R-:W-:Y:S01]  /*0730*/  IMAD.MOV.U32 R4, RZ, RZ, RZ ;  /* 0x000000ffff047224 */ /* 0x000fe200078e00ff */
[----:B------:R-:W-:Y:S02]  /*0740*/  VIMNMX R13, PT, PT, R5, 0x4, PT ;  /* 0x00000004050d7848 */ /* 0x000fe40003fe0100 */
[----:B------:R-:W-:Y:S02]  /*0750*/  IABS R11, R14 ;  /* 0x0000000e000b7213 */ /* 0x000fe40000000000 */
[----:B------:R-:W-:-:S04]  /*0760*/  IABS R9, R13 ;  /* 0x0000000d00097213 */ /* 0x000fc80000000000 */
[----:B------:R-:W2:Y:S08]  /*0770*/  I2F.RP R0, R9 ;  /* 0x0000000900007306 */ /* 0x000eb00000209400 */
[----:B--2---:R-:W2:Y:S02]  /*0780*/  MUFU.RCP R0, R0 ;  /* 0x0000000000007308 */ /* 0x004ea40000001000 */
[----:B--2---:R-:W-:-:S06]  /*0790*/  VIADD R5, R0, 0xffffffe ;  /* 0x0ffffffe00057836 */ /* 0x004fcc0000000000 */
[----:B------:R-:W2:Y:S02]  /*07a0*/  F2I.FTZ.U32.TRUNC.NTZ R5, R5 ;  /* 0x0000000500057305 */ /* 0x000ea4000021f000 */
[----:B--2---:R-:W-:-:S04]  /*07b0*/  IMAD.MOV R6, RZ, RZ, -R5 ;  /* 0x000000ffff067224 */ /* 0x004fc800078e0a05 */
[----:B------:R-:W-:-:S04]  /*07c0*/  IMAD.MOV.U32 R2, RZ, RZ, R6 ;  /* 0x000000ffff027224 */ /* 0x000fc800078e0006 */
[----:B------:R-:W-:Y:S01]  /*07d0*/  IMAD R7, R2, R9, RZ ;  /* 0x0000000902077224 */ /* 0x000fe200078e02ff */
[----:B------:R-:W-:-:S03]  /*07e0*/  IABS R2, R13 ;  /* 0x0000000d00027213 */ /* 0x000fc60000000000 */
[----:B------:R-:W-:Y:S02]  /*07f0*/  IMAD.HI.U32 R4, R5, R7, R4 ;  /* 0x0000000705047227 */ /* 0x000fe400078e0004 */
[----:B------:R-:W2:Y:S02]  /*0800*/  I2F.RP R5, R12 ;  /* 0x0000000c00057306 */ /* 0x000ea40000209400 */
[----:B------:R-:W-:Y:S02]  /*0810*/  IMAD.MOV R2, RZ, RZ, -R2 ;  /* 0x000000ffff027224 */ /* 0x000fe400078e0a02 */
[----:B------:R-:W-:Y:S01]  /*0820*/  IMAD.HI.U32 R0, R4, R11, RZ ;  /* 0x0000000b04007227 */ /* 0x000fe200078e00ff */
[----:B------:R-:W-:-:S03]  /*0830*/  IABS R4, R25 ;  /* 0x0000001900047213 */ /* 0x000fc60000000000 */
[----:B------:R-:W-:Y:S01]  /*0840*/  IMAD R2, R0, R2, R11 ;  /* 0x0000000200027224 */ /* 0x000fe200078e020b */
[----:B------:R-:W4:Y:S04]  /*0850*/  I2F.RP R6, R4 ;  /* 0x0000000400067306 */ /* 0x000f280000209400 */
[----:B------:R-:W-:-:S04]  /*0860*/  ISETP.GT.U32.AND P1, PT, R9, R2, PT ;  /* 0x000000020900720c */ /* 0x000fc80003f24070 */
[----:B--2---:R-:W2:Y:S08]  /*0870*/  MUFU.RCP R5, R5 ;  /* 0x0000000500057308 */ /* 0x004eb00000001000 */
[----:B----4-:R-:W4:Y:S01]  /*0880*/  MUFU.RCP R6, R6 ;  /* 0x0000000600067308 */ /* 0x010f220000001000 */
[----:B------:R-:W-:Y:S02]  /*0890*/  @!P1 IMAD.IADD R2, R2, 0x1, -R9 ;  /* 0x0000000102029824 */ /* 0x000fe400078e0a09 */
[----:B------:R-:W-:Y:S01]  /*08a0*/  @!P1 VIADD R0, R0, 0x1 ;  /* 0x0000000100009836 */ /* 0x000fe20000000000 */
[----:B------:R-:W-:-:S02]  /*08b0*/  ISETP.NE.AND P1, PT, R13, RZ, PT ;  /* 0x000000ff0d00720c */ /* 0x000fc40003f25270 */
[----:B------:R-:W-:Y:S02]  /*08c0*/  ISETP.GE.U32.AND P0, PT, R2, R9, PT ;  /* 0x000000090200720c */ /* 0x000fe40003f06070 */
[----:B------:R-:W-:Y:S01]  /*08d0*/  LOP3.LUT R2, R14, R13, RZ, 0x3c, !PT ;  /* 0x0000000d0e027212 */ /* 0x000fe200078e3cff */
[----:B--2---:R-:W-:Y:S01]  /*08e0*/  VIADD R10, R5, 0xffffffe ;  /* 0x0ffffffe050a7836 */ /* 0x004fe20000000000 */
[--C-:B------:R-:W-:Y:S02]  /*08f0*/  SHF.R.U32.HI R5, RZ, 0x5, R3.reuse ;  /* 0x00000005ff057819 */ /* 0x100fe40000011603 */
[----:B------:R-:W-:Y:S01]  /*0900*/  ISETP.GE.AND P2, PT, R2, RZ, PT ;  /* 0x000000ff0200720c */ /* 0x000fe20003f46270 */
[----:B------:R2:W5:Y:S01]  /*0910*/  F2I.FTZ.U32.TRUNC.NTZ R11, R10 ;  /* 0x0000000a000b7305 */ /* 0x000562000021f000 */
[----:B------:R-:W-:Y:S02]  /*0920*/  R2UR UR6, R5 ;  /* 0x00000000050672ca */ /* 0x000fe400000e0000 */
[----:B------:R-:W-:Y:S01]  /*0930*/  LOP3.LUT R5, R3, 0x3f, RZ, 0xc0, !PT ;  /* 0x0000003f03057812 */ /* 0x000fe200078ec0ff */
[----:B----4-:R-:W-:Y:S01]  /*0940*/  VIADD R7, R6, 0xffffffe ;  /* 0x0ffffffe06077836 */ /* 0x010fe20000000000 */
[----:B------:R-:W-:Y:S01]  /*0950*/  SHF.R.U32.HI R9, RZ, 0x5, R3 ;  /* 0x00000005ff097819 */ /* 0x000fe20000011603 */
[----:B------:R-:W-:-:S02]  /*0960*/  @P0 VIADD R0, R0, 0x1 ;  /* 0x0000000100000836 */ /* 0x000fc40000000000 */
[----:B------:R-:W-:Y:S01]  /*0970*/  IMAD.MOV.U32 R6, RZ, RZ, RZ ;  /* 0x000000ffff067224 */ /* 0x000fe200078e00ff */
[----:B------:R-:W-:Y:S01]  /*0980*/  SGXT.U32 R9, R9, 0x2 ;  /* 0x000000020909781a */ /* 0x000fe20000000000 */
[----:B------:R-:W-:Y:S01]  /*0990*/  IMAD.MOV.U32 R2, RZ, RZ, R0 ;  /* 0x000000ffff027224 */ /* 0x000fe200078e0000 */
[----:B------:R-:W4:Y:S01]  /*09a0*/  F2I.FTZ.U32.TRUNC.NTZ R7, R7 ;  /* 0x0000000700077305 */ /* 0x000f22000021f000 */
[----:B--2---:R-:W-:Y:S02]  /*09b0*/  IMAD.MOV.U32 R10, RZ, RZ, RZ ;  /* 0x000000ffff0a7224 */ /* 0x004fe400078e00ff */
[----:B------:R-:W-:Y:S01]  /*09c0*/  @!P2 IMAD.MOV R2, RZ, RZ, -R2 ;  /* 0x000000ffff02a224 */ /* 0x000fe200078e0a02 */
[----:B------:R-:W-:Y:S01]  /*09d0*/  @!P1 LOP3.LUT R2, RZ, R13, RZ, 0x33, !PT ;  /* 0x0000000dff029212 */ /* 0x000fe200078e33ff */
[----:B-----5:R-:W-:-:S04]  /*09e0*/  IMAD.MOV R17, RZ, RZ, -R11 ;  /* 0x000000ffff117224 */ /* 0x020fc800078e0a0b */
[----:B------:R-:W-:Y:S02]  /*09f0*/  IMAD.MOV R0, RZ, RZ, -R2 ;  /* 0x000000ffff007224 */ /* 0x000fe400078e0a02 */
[----:B------:R-:W-:Y:S02]  /*0a00*/  IMAD.SHL.U32 R2, R2, 0x100, RZ ;  /* 0x0000010002027824 */ /* 0x000fe400078e00ff */
[----:B------:R-:W-:Y:S02]  /*0a10*/  IMAD R0, R13, R0, R14 ;  /* 0x000000000d007224 */ /* 0x000fe400078e020e */
[----:B----4-:R-:W-:Y:S02]  /*0a20*/  IMAD.MOV R13, RZ, RZ, -R7 ;  /* 0x000000ffff0d7224 */ /* 0x010fe400078e0a07 */
[----:B------:R-:W-:Y:S01]  /*0a30*/  IMAD.IADD R0, R8, 0x1, R0 ;  /* 0x0000000108007824 */ /* 0x000fe200078e0200 */
[----:B------:R-:W-:Y:S01]  /*0a40*/  LOP3.LUT R8, R2, R9, RZ, 0xfc, !PT ;  /* 0x0000000902087212 */ /* 0x000fe200078efcff */
[----:B------:R-:W-:-:S02]  /*0a50*/  IMAD R13, R13, R4, RZ ;  /* 0x000000040d0d7224 */ /* 0x000fc400078e02ff */
[----:B------:R-:W-:Y:S01]  /*0a60*/  IMAD R0, R0, 0x40, R5 ;  /* 0x0000004000007824 */ /* 0x000fe200078e0205 */
[----:B------:R-:W-:Y:S01]  /*0a70*/  IABS R9, R8 ;  /* 0x0000000800097213 */ /* 0x000fe20000000000 */
[----:B------:R-:W-:Y:S01]  /*0a80*/  IMAD.HI.U32 R7, R7, R13, R6 ;  /* 0x0000000d07077227 */ /* 0x000fe200078e0006 */
[C---:B------:R-:W-:Y:S02]  /*0a90*/  LOP3.LUT R14, R8.reuse, 0x4, RZ, 0xfc, !PT ;  /* 0x00000004080e7812 */ /* 0x040fe400078efcff */
[----:B------:R-:W-:Y:S01]  /*0aa0*/  IABS R6, R0 ;  /* 0x0000000000067213 */ /* 0x000fe20000000000 */
[----:B------:R-:W-:Y:S01]  /*0ab0*/  IMAD R5, R17, R12, RZ ;  /* 0x0000000c11057224 */ /* 0x000fe200078e02ff */
[----:B------:R-:W-:Y:S02]  /*0ac0*/  LOP3.LUT R17, R8, 0xfc, RZ, 0xfc, !PT ;  /* 0x000000fc08117812 */ /* 0x000fe400078efcff */
[----:B------:R-:W-:Y:S01]  /*0ad0*/  IABS R117, R14 ;  /* 0x0000000e00757213 */ /* 0x000fe20000000000 */
[----:B------:R-:W-:Y:S01]  /*0ae0*/  IMAD.HI.U32 R10, R11, R5, R10 ;  /* 0x000000050b0a7227 */ /* 0x000fe200078e000a */
[----:B------:R-:W-:-:S02]  /*0af0*/  ISETP.GE.AND P2, PT, R14, RZ, PT ;  /* 0x000000ff0e00720c */ /* 0x000fc40003f46270 */
[----:B------:R-:W-:Y:S01]  /*0b00*/  IABS R13, R17 ;  /* 0x00000011000d7213 */ /* 0x000fe20000000000 */
[----:B------:R-:W-:Y:S01]  /*0b10*/  IMAD.MOV.U32 R11, RZ, RZ, R6 ;  /* 0x000000ffff0b7224 */ /* 0x000fe200078e0006 */
[C---:B------:R-:W-:Y:S01]  /*0b20*/  LOP3.LUT R14, R8.reuse, 0x8, RZ, 0xfc, !PT ;  /* 0x00000008080e7812 */ /* 0x040fe200078efcff */
[C---:B------:R-:W-:Y:S01]  /*0b30*/  IMAD.HI.U32 R5, R7.reuse, R9, RZ ;  /* 0x0000000907057227 */ /* 0x040fe200078e00ff */
[----:B------:R-:W-:Y:S02]  /*0b40*/  LOP3.LUT R16, R8, 0xc, RZ, 0xfc, !PT ;  /* 0x0000000c08107812 */ /* 0x000fe400078efcff */
[----:B------:R-:W-:Y:S01]  /*0b50*/  ISETP.GE.AND P3, PT, R14, RZ, PT ;  /* 0x000000ff0e00720c */ /* 0x000fe20003f66270 */
[----:B------:R-:W-:Y:S01]  /*0b60*/  IMAD.HI.U32 R10, R10, R11, RZ ;  /* 0x0000000b0a0a7227 */ /* 0x000fe200078e00ff */
[----:B------:R-:W-:Y:S02]  /*0b70*/  IABS R14, R14 ;  /* 0x0000000e000e7213 */ /* 0x000fe40000000000 */
[----:B------:R-:W-:Y:S01]  /*0b80*/  IABS R116, R16 ;  /* 0x0000001000747213 */ /* 0x000fe20000000000 */
[----:B------:R-:W-:Y:S01]  /*0b90*/  IMAD.MOV R5, RZ, RZ, -R5 ;  /* 0x000000ffff057224 */ /* 0x000fe200078e0a05 */
[----:B------:R-:W-:Y:S01]  /*0ba0*/  LOP3.LUT R19, R8, 0x14, RZ, 0xfc, !PT ;  /* 0x0000001408137812 */ /* 0x000fe200078efcff */
[----:B------:R-:W-:Y:S01]  /*0bb0*/  IMAD.MOV R10, RZ, RZ, -R10 ;  /* 0x000000ffff0a7224 */ /* 0x000fe200078e0a0a */
[----:B------:R-:W-:Y:S01]  /*0bc0*/  ISETP.GE.AND P6, PT, R0, RZ, PT ;  /* 0x000000ff0000720c */ /* 0x000fe20003fc6270 */
[----:B------:R-:W-:Y:S01]  /*0bd0*/  IMAD R9, R4, R5, R9 ;  /* 0x0000000504097224 */ /* 0x000fe200078e0209 */
[----:B------:R-:W-:Y:S01]  /*0be0*/  IABS R121, R19 ;  /* 0x0000001300797213 */ /* 0x000fe20000000000 */
[----:B------:R-:W-:Y:S01]  /*0bf0*/  IMAD R5, R12, R10, R11 ;  /* 0x0000000a0c057224 */ /* 0x000fe200078e020b */
[C---:B------:R-:W-:Y:S01]  /*0c00*/  LOP3.LUT R18, R8.reuse, 0x10, RZ, 0xfc, !PT ;  /* 0x0000001008127812 */ /* 0x040fe200078efcff */
[----:B------:R-:W-:Y:S01]  /*0c10*/  IMAD.HI.U32 R6, R7, R117, RZ ;  /* 0x0000007507067227 */ /* 0x000fe200078e00ff */
[----:B------:R-:W-:-:S02]  /*0c20*/  LOP3.LUT R20, R8, 0x18, RZ, 0xfc, !PT ;  /* 0x0000001808147812 */ /* 0x000fc400078efcff */
[----:B------:R-:W-:Y:S01]  /*0c30*/  ISETP.GT.U32.AND P0, PT, R12, R5, PT ;  /* 0x000000050c00720c */ /* 0x000fe20003f04070 */
[----:B------:R-:W-:Y:S01]  /*0c40*/  IMAD.HI.U32 R10, R7, R13, RZ ;  /* 0x0000000d070a7227 */ /* 0x000fe200078e00ff */
[C---:B------:R-:W-:Y:S02]  /*0c50*/  LOP3.LUT R21, R8.reuse, 0x1c, RZ, 0xfc, !PT ;  /* 0x0000001c08157812 */ /* 0x040fe400078efcff */
[C---:B------:R-:W-:Y:S01]  /*0c60*/  LOP3.LUT R22, R8.reuse, 0x38, RZ, 0xfc, !PT ;  /* 0x0000003808167812 */ /* 0x040fe200078efcff */
[----:B------:R-:W-:Y:S01]  /*0c70*/  IMAD.MOV R6, RZ, RZ, -R6 ;  /* 0x000000ffff067224 */ /* 0x000fe200078e0a06 */
[----:B------:R-:W-:Y:S01]  /*0c80*/  IABS R120, R21 ;  /* 0x0000001500787213 */ /* 0x000fe20000000000 */
[----:B------:R-:W-:Y:S01]  /*0c90*/  IMAD.MOV R11, RZ, RZ, -R10 ;  /* 0x000000ffff0b7224 */ /* 0x000fe200078e0a0a */
[----:B------:R-:W-:Y:S01]  /*0ca0*/  LOP3.LUT R23, R8, 0x3c, RZ, 0xfc, !PT ;  /* 0x0000003c08177812 */ /* 0x000fe200078efcff */
[----:B------:R-:W-:Y:S01]  /*0cb0*/  IMAD.MOV.U32 R10, RZ, RZ, R14 ;  /* 0x000000ffff0a7224 */ /* 0x000fe200078e000e */
[----:B------:R-:W-:Y:S01]  /*0cc0*/  IABS R14, R18 ;  /* 0x00000012000e7213 */ /* 0x000fe20000000000 */
[C---:B------:R-:W-:Y:S01]  /*0cd0*/  IMAD R117, R4.reuse, R6, R117 ;  /* 0x0000000604757224 */ /* 0x040fe200078e0275 */
[----:B------:R-:W-:Y:S01]  /*0ce0*/  IABS R130, R23 ;  /* 0x0000001700827213 */ /* 0x000fe20000000000 */
[----:B------:R-:W-:Y:S01]  /*0cf0*/  @!P0 IMAD.IADD R5, R5, 0x1, -R12 ;  /* 0x0000000105058824 */ /* 0x000fe200078e0a0c */
[C---:B------:R-:W-:Y:S01]  /*0d00*/  ISETP.GT.U32.AND P0, PT, R4.reuse, R9, PT ;  /* 0x000000090400720c */ /* 0x040fe20003f04070 */
[----:B------:R-:W-:Y:S01]  /*0d10*/  IMAD.HI.U32 R6, R7, R10, RZ ;  /* 0x0000000a07067227 */ /* 0x000fe200078e00ff */
[----:B------:R-:W-:-:S02]  /*0d20*/  ISETP.GT.U32.AND P4, PT, R4, R117, PT ;  /* 0x000000750400720c */ /* 0x000fc40003f84070 */
[----:B------:R-:W-:Y:S01]  /*0d30*/  ISETP.GT.U32.AND P5, PT, R12, R5, PT ;  /* 0x000000050c00720c */ /* 0x000fe20003fa4070 */
[----:B------:R-:W-:Y:S01]  /*0d40*/  IMAD R13, R4, R11, R13 ;  /* 0x0000000b040d7224 */ /* 0x000fe200078e020d */
[C---:B------:R-:W-:Y:S01]  /*0d50*/  LOP3.LUT R26, R8.reuse, 0x54, RZ, 0xfc, !PT ;  /* 0x00000054081a7812 */ /* 0x040fe200078efcff */
[----:B------:R-:W-:Y:S01]  /*0d60*/  IMAD.MOV R15, RZ, RZ, -R6 ;  /* 0x000000ffff0f7224 */ /* 0x000fe200078e0a06 */
[----:B------:R-:W-:Y:S01]  /*0d70*/  LOP3.LUT R27, R8, 0x58, RZ, 0xfc, !PT ;  /* 0x00000058081b7812 */ /* 0x000fe200078efcff */
[----:B------:R-:W-:Y:S01]  /*0d80*/  IMAD.HI.U32 R6, R7, R116, RZ ;  /* 0x0000007407067227 */ /* 0x000fe200078e00ff */
[C---:B------:R-:W-:Y:S02]  /*0d90*/  ISETP.GT.U32.AND P1, PT, R4.reuse, R13, PT ;  /* 0x0000000d0400720c */ /* 0x040fe40003f24070 */
[----:B------:R-:W-:Y:S01]  /*0da0*/  IABS R146, R26 ;  /* 0x0000001a00927213 */ /* 0x000fe20000000000 */
[----:B------:R-:W-:Y:S01]  /*0db0*/  IMAD R10, R4, R15, R10 ;  /* 0x0000000f040a7224 */ /* 0x000fe200078e020a */
[C---:B------:R-:W-:Y:S01]  /*0dc0*/  LOP3.LUT R28, R8.reuse, 0x5c, RZ, 0xfc, !PT ;  /* 0x0000005c081c7812 */ /* 0x040fe200078efcff */
[----:B------:R-:W-:Y:S01]  /*0dd0*/  @!P4 IMAD.IADD R117, R117, 0x1, -R4 ;  /* 0x000000017575c824 */ /* 0x000fe200078e0a04 */
[----:B------:R-:W-:Y:S01]  /*0de0*/  LOP3.LUT R29, R8, 0x64, RZ, 0xfc, !PT ;  /* 0x00000064081d7812 */ /* 0x000fe200078efcff */
[----:B------:R-:W-:Y:S01]  /*0df0*/  @!P5 IMAD.IADD R5, R5, 0x1, -R12 ;  /* 0x000000010505d824 */ /* 0x000fe200078e0a0c */
[----:B------:R-:W-:Y:S01]  /*0e00*/  ISETP.GT.U32.AND P5, PT, R4, R10, PT ;  /* 0x0000000a0400720c */ /* 0x000fe20003fa4070 */
[----:B------:R-:W-:Y:S01]  /*0e10*/  IMAD.MOV R15, RZ, RZ, -R6 ;  /* 0x000000ffff0f7224 */ /* 0x000fe200078e0a06 */
[----:B------:R-:W-:Y:S01]  /*0e20*/  IABS R145, R28 ;  /* 0x0000001c00917213 */ /* 0x000fe20000000000 */
[----:B------:R-:W-:Y:S01]  /*0e30*/  IMAD.HI.U32 R6, R7, R121, RZ ;  /* 0x0000007907067227 */ /* 0x000fe200078e00ff */
[----:B------:R-:W-:-:S02]  /*0e40*/  IABS R150, R29 ;  /* 0x0000001d00967213 */ /* 0x000fc40000000000 */
[----:B------:R-:W-:Y:S01]  /*0e50*/  LOP3.LUT R30, R8, 0x68, RZ, 0xfc, !PT ;  /* 0x00000068081e7812 */ /* 0x000fe200078efcff */
[----:B------:R-:W-:Y:S01]  /*0e60*/  @!P1 IMAD.IADD R13, R13, 0x1, -R4 ;  /* 0x000000010d0d9824 */ /* 0x000fe200078e0a04 */
[----:B------:R-:W-:Y:S01]  /*0e70*/  ISETP.NE.AND P1, PT, R24, RZ, PT ;  /* 0x000000ff1800720c */ /* 0x000fe20003f25270 */
[----:B------:R-:W-:Y:S01]  /*0e80*/  IMAD R116, R4, R15, R116 ;  /* 0x0000000f04747224 */ /* 0x000fe200078e0274 */
[----:B------:R-:W-:Y:S01]  /*0e90*/  LOP3.LUT R31, R8, 0x80, RZ, 0xfc, !PT ;  /* 0x00000080081f7812 */ /* 0x000fe200078efcff */
[----:B------:R-:W-:Y:S01]  /*0ea0*/  IMAD.MOV R6, RZ, RZ, -R6 ;  /* 0x000000ffff067224 */ /* 0x000fe200078e0a06 */
[----:B------:R-:W-:Y:S01]  /*0eb0*/  ISETP.GT.U32.AND P4, PT, R4, R13, PT ;  /* 0x0000000d0400720c */ /* 0x000fe20003f84070 */
[----:B------:R-:W-:Y:S01]  /*0ec0*/  @!P5 IMAD.IADD R10, R10, 0x1, -R4 ;  /* 0x000000010a0ad824 */ /* 0x000fe200078e0a04 */
[C---:B------:R-:W-:Y:S01]  /*0ed0*/  ISETP.GT.U32.AND P5, PT, R4.reuse, R117, PT ;  /* 0x000000750400720c */ /* 0x040fe20003fa4070 */
[----:B------:R-:W-:Y:S01]  /*0ee0*/  @!P6 IMAD.MOV R5, RZ, RZ, -R5 ;  /* 0x000000ffff05e224 */ /* 0x000fe200078e0a05 */
[----:B------:R-:W-:Y:S01]  /*0ef0*/  IABS R70, R31 ;  /* 0x0000001f00467213 */ /* 0x000fe20000000000 */
[C---:B------:R-:W-:Y:S01]  /*0f00*/  IMAD R121, R4.reuse, R6, R121 ;  /* 0x0000000604797224 */ /* 0x040fe200078e0279 */
[----:B------:R-:W-:Y:S01]  /*0f10*/  ISETP.GT.U32.AND P6, PT, R4, R10, PT ;  /* 0x0000000a0400720c */ /* 0x000fe20003fc4070 */
[----:B------:R-:W-:Y:S01]  /*0f20*/  IMAD.HI.U32 R11, R7, R14, RZ ;  /* 0x0000000e070b7227 */ /* 0x000fe200078e00ff */
[----:B------:R-:W-:-:S02]  /*0f30*/  LOP3.LUT R32, R8, 0x84, RZ, 0xfc, !PT ;  /* 0x0000008408207812 */ /* 0x000fc400078efcff */
[----:B------:R-:W-:Y:S01]  /*0f40*/  @!P1 LOP3.LUT R5, RZ, R24, RZ, 0x33, !PT ;  /* 0x00000018ff059212 */ /* 0x000fe200078e33ff */
[--C-:B------:R-:W-:Y:S01]  /*0f50*/  @!P0 IMAD.IADD R9, R9, 0x1, -R4.reuse ;  /* 0x0000000109098824 */ /* 0x100fe200078e0a04 */
[----:B------:R-:W-:Y:S01]  /*0f60*/  ISETP.GT.U32.AND P1, PT, R4, R116, PT ;  /* 0x000000740400720c */ /* 0x000fe20003f24070 */
[----:B------:R-:W-:Y:S01]  /*0f70*/  IMAD.MOV R11, RZ, RZ, -R11 ;  /* 0x000000ffff0b7224 */ /* 0x000fe200078e0a0b */
[----:B------:R-:W-:Y:S01]  /*0f80*/  LOP3.LUT R24, R8, 0x40, RZ, 0xfc, !PT ;  /* 0x0000004008187812 */ /* 0x000fe200078efcff */
[----:B------:R-:W-:Y:S01]  /*0f90*/  @!P5 IMAD.IADD R117, R117, 0x1, -R4 ;  /* 0x000000017575d824 */ /* 0x000fe200078e0a04 */
[C---:B------:R-:W-:Y:S01]  /*0fa0*/  ISETP.GT.U32.AND P5, PT, R4.reuse, R121, PT ;  /* 0x000000790400720c */ /* 0x040fe20003fa4070 */
[C---:B------:R-:W-:Y:S01]  /*0fb0*/  IMAD R11, R4.reuse, R11, R14 ;  /* 0x0000000b040b7224 */ /* 0x040fe200078e020e */
[----:B------:R-:W-:Y:S01]  /*0fc0*/  ISETP.GT.U32.AND P0, PT, R4, R9, PT ;  /* 0x000000090400720c */ /* 0x000fe20003f04070 */
[----:B------:R-:W-:Y:S01]  /*0fd0*/  @!P6 IMAD.IADD R10, R10, 0x1, -R4 ;  /* 0x000000010a0ae824 */ /* 0x000fe200078e0a04 */
[----:B------:R-:W-:Y:S01]  /*0fe0*/  IABS R14, R20 ;  /* 0x00000014000e7213 */ /* 0x000fe20000000000 */
[----:B------:R-:W-:Y:S01]  /*0ff0*/  IMAD.HI.U32 R12, R7, R120, RZ ;  /* 0x00000078070c7227 */ /* 0x000fe200078e00ff */
[----:B------:R-:W-:-:S02]  /*1000*/  ISETP.GE.AND P6, PT, R8, RZ, PT ;  /* 0x000000ff0800720c */ /* 0x000fc40003fc6270 */
[----:B------:R-:W-:Y:S01]  /*1010*/  IABS R154, R32 ;  /* 0x00000020009a7213 */ /* 0x000fe20000000000 */
[--C-:B------:R-:W-:Y:S01]  /*1020*/  @!P1 IMAD.IADD R116, R116, 0x1, -R4.reuse ;  /* 0x0000000174749824 */ /* 0x100fe200078e0a04 */
[----:B------:R-:W-:Y:S01]  /*1030*/  ISETP.GE.AND P1, PT, R16, RZ, PT ;  /* 0x000000ff1000720c */ /* 0x000fe20003f26270 */
[----:B------:R-:W-:Y:S01]  /*1040*/  IMAD.HI.U32 R6, R7, R14, RZ ;  /* 0x0000000e07067227 */ /* 0x000fe200078e00ff */
[C---:B------:R-:W-:Y:S02]  /*1050*/  LOP3.LUT R16, R8.reuse, 0x24, RZ, 0xfc, !PT ;  /* 0x0000002408107812 */ /* 0x040fe400078efcff */
[----:B------:R-:W-:Y:S01]  /*1060*/  LOP3.LUT R33, R8, 0x88, RZ, 0xfc, !PT ;  /* 0x0000008808217812 */ /* 0x000fe200078efcff */
[----:B------:R-:W-:Y:S01]  /*1070*/  @!P5 IMAD.IADD R121, R121, 0x1, -R4 ;  /* 0x000000017979d824 */ /* 0x000fe200078e0a04 */
[C---:B------:R-:W-:Y:S01]  /*1080*/  ISETP.GT.U32.AND P5, PT, R4.reuse, R116, PT ;  /* 0x000000740400720c */ /* 0x040fe20003fa4070 */
[----:B------:R-:W-:Y:S01]  /*1090*/  IMAD.MOV R15, RZ, RZ, -R6 ;  /* 0x000000ffff0f7224 */ /* 0x000fe200078e0a06 */
[----:B------:R-:W-:Y:S01]  /*10a0*/  IABS R127, R16 ;  /* 0x00000010007f7213 */ /* 0x000fe20000000000 */
[----:B------:R-:W-:Y:S01]  /*10b0*/  @!P0 IMAD.IADD R9, R9, 0x1, -R4 ;  /* 0x0000000109098824 */ /* 0x000fe200078e0a04 */
[----:B------:R-:W-:Y:S01]  /*10c0*/  ISETP.GE.AND P0, PT, R17, RZ, PT ;  /* 0x000000ff1100720c */ /* 0x000fe20003f06270 */
[----:B------:R-:W-:Y:S01]  /*10d0*/  IMAD.MOV R17, RZ, RZ, -R12 ;  /* 0x000000ffff117224 */ /* 0x000fe200078e0a0c */
[----:B------:R-:W-:Y:S01]  /*10e0*/  IABS R80, R33 ;  /* 0x0000002100507213 */ /* 0x000fe20000000000 */
[----:B------:R-:W-:Y:S01]  /*10f0*/  IMAD R12, R4, R15, R14 ;  /* 0x0000000f040c7224 */ /* 0x000fe200078e020e */
[----:B------:R-:W-:Y:S01]  /*1100*/  LOP3.LUT R14, R8, 0x20, RZ, 0xfc, !PT ;  /* 0x00000020080e7812 */ /* 0x000fe200078efcff */
[----:B------:R-:W-:Y:S01]  /*1110*/  @!P6 IMAD.MOV R9, RZ, RZ, -R9 ;  /* 0x000000ffff09e224 */ /* 0x000fe200078e0a09 */
[C---:B------:R-:W-:Y:S01]  /*1120*/  ISETP.GT.U32.AND P6, PT, R4.reuse, R121, PT ;  /* 0x000000790400720c */ /* 0x040fe20003fc4070 */
[----:B------:R-:W-:Y:S01]  /*1130*/  @!P4 IMAD.IADD R13, R13, 0x1, -R4 ;  /* 0x000000010d0dc824 */ /* 0x000fe200078e0a04 */
[----:B------:R-:W-:Y:S01]  /*1140*/  IABS R15, R14 ;  /* 0x0000000e000f7213 */ /* 0x000fe20000000000 */
[C---:B------:R-:W-:Y:S01]  /*1150*/  IMAD R120, R4.reuse, R17, R120 ;  /* 0x0000001104787224 */ /* 0x040fe200078e0278 */
[C---:B------:R-:W-:Y:S01]  /*1160*/  ISETP.GT.U32.AND P4, PT, R4.reuse, R11, PT ;  /* 0x0000000b0400720c */ /* 0x040fe20003f84070 */
[----:B------:R-:W-:Y:S01]  /*1170*/  @!P2 IMAD.MOV R117, RZ, RZ, -R117 ;  /* 0x000000ffff75a224 */ /* 0x000fe200078e0a75 */
[----:B------:R-:W-:Y:S01]  /*1180*/  ISETP.GT.U32.AND P2, PT, R4, R12, PT ;  /* 0x0000000c0400720c */ /* 0x000fe20003f44070 */
[----:B------:R-:W-:Y:S01]  /*1190*/  @!P3 IMAD.MOV R10, RZ, RZ, -R10 ;  /* 0x000000ffff0ab224 */ /* 0x000fe200078e0a0a */
[----:B------:R-:W-:Y:S01]  /*11a0*/  ISETP.GE.AND P3, PT, R19, RZ, PT ;  /* 0x000000ff1300720c */ /* 0x000fe20003f66270 */
[----:B------:R-:W-:Y:S01]  /*11b0*/  IMAD.MOV.U32 R6, RZ, RZ, R13 ;  /* 0x000000ffff067224 */ /* 0x000fe200078e000d */
[----:B------:R-:W-:Y:S01]  /*11c0*/  LOP3.LUT R19, R8, 0x30, RZ, 0xfc, !PT ;  /* 0x0000003008137812 */ /* 0x000fe200078efcff */
[----:B------:R-:W-:Y:S01]  /*11d0*/  @!P5 IMAD.IADD R116, R116, 0x1, -R4 ;  /* 0x000000017474d824 */ /* 0x000fe200078e0a04 */
[----:B------:R-:W-:Y:S01]  /*11e0*/  ISETP.GT.U32.AND P5, PT, R4, R120, PT ;  /* 0x000000780400720c */ /* 0x000fe20003fa4070 */
[----:B------:R-:W-:Y:S01]  /*11f0*/  IMAD.HI.U32 R13, R7, R15, RZ ;  /* 0x0000000f070d7227 */ /* 0x000fe200078e00ff */
[----:B------:R-:W-:-:S02]  /*1200*/  LOP3.LUT R36, R8, 0xb0, RZ, 0xfc, !PT ;  /* 0x000000b008247812 */ /* 0x000fc400078efcff */
[----:B------:R-:W-:Y:S01]  /*1210*/  LOP3.LUT R38, R8, 0xb4, RZ, 0xfc, !PT ;  /* 0x000000b408267812 */ /* 0x000fe200078efcff */
[----:B------:R-:W-:Y:S01]  /*1220*/  IMAD.MOV R13, RZ, RZ, -R13 ;  /* 0x000000ffff0d7224 */ /* 0x000fe200078e0a0d */
[----:B------:R-:W-:Y:S01]  /*1230*/  IABS R41, R36 ;  /* 0x0000002400297213 */ /* 0x000fe20000000000 */
[--C-:B------:R-:W-:Y:S01]  /*1240*/  @!P6 IMAD.IADD R121, R121, 0x1, -R4.reuse ;  /* 0x000000017979e824 */ /* 0x100fe200078e0a04 */
[----:B------:R-:W-:Y:S01]  /*1250*/  ISETP.GE.AND P6, PT, R21, RZ, PT ;  /* 0x000000ff1500720c */ /* 0x000fe20003fc6270 */
[----:B------:R-:W-:Y:S01]  /*1260*/  IMAD R13, R4, R13, R15 ;  /* 0x0000000d040d7224 */ /* 0x000fe200078e020f */
[----:B------:R-:W-:Y:S01]  /*1270*/  LOP3.LUT R15, R8, 0x2c, RZ, 0xfc, !PT ;  /* 0x0000002c080f7812 */ /* 0x000fe200078efcff */
[--C-:B------:R-:W-:Y:S01]  /*1280*/  @!P4 IMAD.IADD R11, R11, 0x1, -R4.reuse ;  /* 0x000000010b0bc824 */ /* 0x100fe200078e0a04 */
[----:B------:R-:W-:Y:S01]  /*1290*/  ISETP.GE.AND P4, PT, R18, RZ, PT ;  /* 0x000000ff1200720c */ /* 0x000fe20003f86270 */
[--C-:B------:R-:W-:Y:S01]  /*12a0*/  @!P2 IMAD.IADD R12, R12, 0x1, -R4.reuse ;  /* 0x000000010c0ca824 */ /* 0x100fe200078e0a04 */
[----:B------:R-:W-:Y:S01]  /*12b0*/  ISETP.GE.AND P2, PT, R14, RZ, PT ;  /* 0x000000ff0e00720c */ /* 0x000fe20003f46270 */
[----:B------:R-:W-:Y:S01]  /*12c0*/  @!P3 IMAD.MOV R121, RZ, RZ, -R121 ;  /* 0x000000ffff79b224 */ /* 0x000fe200078e0a79 */
[----:B------:R-:W-:Y:S01]  /*12d0*/  ISETP.GT.U32.AND P3, PT, R4, R13, PT ;  /* 0x0000000d0400720c */ /* 0x000fe20003f64070 */
[----:B------:R-:W-:Y:S01]  /*12e0*/  @!P5 IMAD.IADD R120, R120, 0x1, -R4 ;  /* 0x000000017878d824 */ /* 0x000fe200078e0a04 */
[----:B------:R-:W-:Y:S01]  /*12f0*/  IABS R126, R15 ;  /* 0x0000000f007e7213 */ /* 0x000fe20000000000 */
[----:B------:R-:W-:Y:S01]  /*1300*/  IMAD.HI.U32 R14, R7, R127, RZ ;  /* 0x0000007f070e7227 */ /* 0x000fe200078e00ff */
[----:B------:R-:W-:-:S02]  /*1310*/  IABS R18, R19 ;  /* 0x0000001300127213 */ /* 0x000fc40000000000 */
[C---:B------:R-:W-:Y:S01]  /*1320*/  ISETP.GT.U32.AND P5, PT, R4.reuse, R120, PT ;  /* 0x000000780400720c */ /* 0x040fe20003fa4070 */
[----:B------:R-:W-:Y:S01]  /*1330*/  @!P0 IMAD.MOV R6, RZ, RZ, -R6 ;  /* 0x000000ffff068224 */ /* 0x000fe200078e0a06 */
[C---:B------:R-:W-:Y:S01]  /*1340*/  ISETP.GT.U32.AND P0, PT, R4.reuse, R11, PT ;  /* 0x0000000b0400720c */ /* 0x040fe20003f04070 */
[----:B------:R-:W-:Y:S01]  /*1350*/  @!P1 IMAD.MOV R116, RZ, RZ, -R116 ;  /* 0x000000ffff749224 */ /* 0x000fe200078e0a74 */
[----:B------:R-:W-:Y:S01]  /*1360*/  ISETP.GT.U32.AND P1, PT, R4, R12, PT ;  /* 0x0000000c0400720c */ /* 0x000fe20003f24070 */
[----:B------:R-:W-:Y:S01]  /*1370*/  IMAD.MOV R14, RZ, RZ, -R14 ;  /* 0x000000ffff0e7224 */ /* 0x000fe200078e0a0e */
[----:B------:R-:W-:Y:S01]  /*1380*/  LOP3.LUT R21, R8, 0x34, RZ, 0xfc, !PT ;  /* 0x0000003408157812 */ /* 0x000fe200078efcff */
[--C-:B------:R-:W-:Y:S01]  /*1390*/  @!P3 IMAD.IADD R13, R13, 0x1, -R4.reuse ;  /* 0x000000010d0db824 */ /* 0x100fe200078e0a04 */
[----:B------:R-:W-:Y:S01]  /*13a0*/  IABS R43, R38 ;  /* 0x00000026002b7213 */ /* 0x000fe20000000000 */
[----:B------:R-:W-:Y:S01]  /*13b0*/  IMAD R127, R4, R14, R127 ;  /* 0x0000000e047f7224 */ /* 0x000fe200078e027f */
[----:B------:R-:W-:Y:S01]  /*13c0*/  LOP3.LUT R14, R8, 0x28, RZ, 0xfc, !PT ;  /* 0x00000028080e7812 */ /* 0x000fe200078efcff */
[----:B-1----:R-:W-:Y:S01]  /*13d0*/  IMAD R5, R5, UR4, RZ ;  /* 0x0000000405057c24 */ /* 0x002fe2000f8e02ff */
[----:B------:R-:W-:Y:S01]  /*13e0*/  ISETP.GT.U32.AND P3, PT, R4, R13, PT ;  /* 0x0000000d0400720c */ /* 0x000fe20003f64070 */
[--C-:B------:R-:W-:Y:S01]  /*13f0*/  @!P5 IMAD.IADD R120, R120, 0x1, -R4.reuse ;  /* 0x000000017878d824 */ /* 0x100fe200078e0a04 */
[----:B------:R-:W-:Y:S01]  /*1400*/  IABS R17, R14 ;  /* 0x0000000e00117213 */ /* 0x000fe20000000000 */
[--C-:B------:R-:W-:Y:S01]  /*1410*/  @!P0 IMAD.IADD R11, R11, 0x1, -R4.reuse ;  /* 0x000000010b0b8824 */ /* 0x100fe200078e0a04 */
[----:B------:R-:W-:Y:S01]  /*1420*/  ISETP.GE.AND P0, PT, R20, RZ, PT ;  /* 0x000000ff1400720c */ /* 0x000fe20003f06270 */
[----:B------:R-:W-:Y:S01]  /*1430*/  @!P1 IMAD.IADD R12, R12, 0x1, -R4 ;  /* 0x000000010c0c9824 */ /* 0x000fe200078e0a04 */
[----:B------:R-:W-:Y:S01]  /*1440*/  ISETP.GE.AND P1, PT, R14, RZ, PT ;  /* 0x000000ff0e00720c */ /* 0x000fe20003f26270 */
[----:B------:R-:W-:Y:S01]  /*1450*/  IMAD.HI.U32 R14, R7, R17, RZ ;  /* 0x00000011070e7227 */ /* 0x000fe200078e00ff */
[----:B------:R-:W-:Y:S01]  /*1460*/  ISETP.GT.U32.AND P5, PT, R4, R127, PT ;  /* 0x0000007f0400720c */ /* 0x000fe20003fa4070 */
[----:B------:R-:W-:Y:S01]  /*1470*/  USHF.L.U32 UR4, UR6, 0x15, URZ ;  /* 0x0000001506047899 */ /* 0x000fe200080006ff */
[----:B------:R-:W-:Y:S01]  /*1480*/  IABS R131, R21 ;  /* 0x0000001500837213 */ /* 0x000fe20000000000 */
[----:B------:R-:W-:Y:S01]  /*1490*/  IMAD.MOV R14, RZ, RZ, -R14 ;  /* 0x000000ffff0e7224 */ /* 0x000fe200078e0a0e */
[----:B------:R-:W-:Y:S01]  /*14a0*/  IABS R20, R24 ;  /* 0x0000001800147213 */ /* 0x000fe20000000000 */
[----:B------:R-:W-:Y:S01]  /*14b0*/  @!P4 IMAD.MOV R11, RZ, RZ, -R11 ;  /* 0x000000ffff0bc224 */ /* 0x000fe200078e0a0b */
[----:B------:R-:W-:Y:S01]  /*14c0*/  ISETP.GE.AND P4, PT, R16, RZ, PT ;  /* 0x000000ff1000720c */ /* 0x000fe20003f86270 */
[C---:B------:R-:W-:Y:S01]  /*14d0*/  IMAD R14, R4.reuse, R14, R17 ;  /* 0x0000000e040e7224 */ /* 0x040fe200078e0211 */
[----:B------:R-:W-:Y:S01]  /*14e0*/  ULOP3.LUT UR4, UR4, 0x600000, URZ, 0xc0, !UPT ;  /* 0x0060000004047892 */ /* 0x000fe2000f8ec0ff */
[----:B------:R-:W-:Y:S01]  /*14f0*/  @!P0 IMAD.MOV R12, RZ, RZ, -R12 ;  /* 0x000000ffff0c8224 */ /* 0x000fe200078e0a0c */
[----:B------:R-:W-:Y:S01]  /*1500*/  ISETP.GE.AND P0, PT, R15, RZ, PT ;  /* 0x000000ff0f00720c */ /* 0x000fe20003f06270 */
[----:B------:R-:W-:Y:S01]  /*1510*/  @!P3 IMAD.IADD R13, R13, 0x1, -R4 ;  /* 0x000000010d0db824 */ /* 0x000fe200078e0a04 */
[----:B------:R-:W-:Y:S01]  /*1520*/  ISETP.GT.U32.AND P3, PT, R4, R14, PT ;  /* 0x0000000e0400720c */ /* 0x000fe20003f64070 */
[----:B------:R-:W-:Y:S01]  /*1530*/  IMAD.HI.U32 R15, R7, R126, RZ ;  /* 0x0000007e070f7227 */ /* 0x000fe200078e00ff */
[----:B------:R-:W-:-:S03]  /*1540*/  UIADD3 UR12, UPT, UPT, UR18, UR4, URZ ;  /* 0x00000004120c7290 */ /* 0x000fc6000fffe0ff */
[----:B------:R-:W-:Y:S02]  /*1550*/  @!P5 IMAD.IADD R127, R127, 0x1, -R4 ;  /* 0x000000017f7fd824 */ /* 0x000fe400078e0a04 */
[----:B------:R-:W-:-:S03]  /*1560*/  IMAD.HI.U32 R16, R7, R18, RZ ;  /* 0x0000001207107227 */ /* 0x000fc600078e00ff */
[C---:B------:R-:W-:Y:S01]  /*1570*/  ISETP.GT.U32.AND P5, PT, R4.reuse, R127, PT ;  /* 0x0000007f0400720c */ /* 0x040fe20003fa4070 */
[----:B------:R-:W-:Y:S02]  /*1580*/  IMAD.MOV R15, RZ, RZ, -R15 ;  /* 0x000000ffff0f7224 */ /* 0x000fe400078e0a0f */
[----:B------:R-:W-:Y:S02]  /*1590*/  IMAD.MOV R17, RZ, RZ, -R16 ;  /* 0x000000ffff117224 */ /* 0x000fe400078e0a10 */
[C---:B------:R-:W-:Y:S02]  /*15a0*/  IMAD R126, R4.reuse, R15, R126 ;  /* 0x0000000f047e7224 */ /* 0x040fe400078e027e */
[----:B------:R-:W-:Y:S02]  /*15b0*/  IMAD R15, R4, R17, R18 ;  /* 0x00000011040f7224 */ /* 0x000fe400078e0212 */
[--C-:B------:R-:W-:Y:S02]  /*15c0*/  @!P3 IMAD.IADD R14, R14, 0x1, -R4.reuse ;  /* 0x000000010e0eb824 */ /* 0x100fe400078e0a04 */
[----:B------:R-:W-:Y:S01]  /*15d0*/  @!P2 IMAD.MOV R13, RZ, RZ, -R13 ;  /* 0x000000ffff0da224 */ /* 0x000fe200078e0a0d */
[C---:B------:R-:W-:Y:S01]  /*15e0*/  ISETP.GT.U32.AND P3, PT, R4.reuse, R15, PT ;  /* 0x0000000f0400720c */ /* 0x040fe20003f64070 */
[----:B------:R-:W-:Y:S01]  /*15f0*/  @!P5 IMAD.IADD R127, R127, 0x1, -R4 ;  /* 0x000000017f7fd824 */ /* 0x000fe200078e0a04 */
[C---:B------:R-:W-:Y:S01]  /*1600*/  ISETP.GT.U32.AND P5, PT, R4.reuse, R126, PT ;  /* 0x0000007e0400720c */ /* 0x040fe20003fa4070 */
[----:B------:R-:W-:Y:S01]  /*1610*/  IMAD.HI.U32 R16, R7, R131, RZ ;  /* 0x0000008307107227 */ /* 0x000fe200078e00ff */
[----:B------:R-:W-:-:S03]  /*1620*/  ISETP.GT.U32.AND P2, PT, R4, R14, PT ;  /* 0x0000000e0400720c */ /* 0x000fc60003f44070 */
[----:B------:R-:W-:Y:S01]  /*1630*/  @!P6 IMAD.MOV R120, RZ, RZ, -R120 ;  /* 0x000000ffff78e224 */ /* 0x000fe200078e0a78 */
[----:B------:R-:W-:Y:S01]  /*1640*/  ISETP.GE.AND P6, PT, R19, RZ, PT ;  /* 0x000000ff1300720c */ /* 0x000fe20003fc6270 */
[----:B------:R-:W-:Y:S01]  /*1650*/  IMAD.MOV R16, RZ, RZ, -R16 ;  /* 0x000000ffff107224 */ /* 0x000fe200078e0a10 */
[----:B------:R-:W-:Y:S01]  /*1660*/  IABS R19, R22 ;  /* 0x0000001600137213 */ /* 0x000fe20000000000 */
[----:B------:R-:W-:-:S04]  /*1670*/  IMAD.HI.U32 R17, R7, R130, RZ ;  /* 0x0000008207117227 */ /* 0x000fc800078e00ff */
[--C-:B------:R-:W-:Y:S02]  /*1680*/  @!P3 IMAD.IADD R15, R15, 0x1, -R4.reuse ;  /* 0x000000010f0fb824 */ /* 0x100fe400078e0a04 */
[----:B------:R-:W-:Y:S02]  /*1690*/  IMAD R131, R4, R16, R131 ;  /* 0x0000001004837224 */ /* 0x000fe400078e0283 */
[----:B------:R-:W-:Y:S01]  /*16a0*/  @!P5 IMAD.IADD R126, R126, 0x1, -R4 ;  /* 0x000000017e7ed824 */ /* 0x000fe200078e0a04 */
[----:B------:R-:W-:Y:S01]  /*16b0*/  ISETP.GT.U32.AND P3, PT, R4, R15, PT ;  /* 0x0000000f0400720c */ /* 0x000fe20003f64070 */
[----:B------:R-:W-:-:S03]  /*16c0*/  IMAD.HI.U32 R16, R7, R19, RZ ;  /* 0x0000001307107227 */ /* 0x000fc600078e00ff */
[----:B------:R-:W-:Y:S01]  /*16d0*/  ISETP.GT.U32.AND P5, PT, R4, R126, PT ;  /* 0x0000007e0400720c */ /* 0x000fe20003fa4070 */
[----:B------:R-:W-:Y:S01]  /*16e0*/  @!P2 IMAD.IADD R14, R14, 0x1, -R4 ;  /* 0x000000010e0ea824 */ /* 0x000fe200078e0a04 */
[----:B------:R-:W-:Y:S01]  /*16f0*/  ISETP.GT.U32.AND P2, PT, R4, R131, PT ;  /* 0x000000830400720c */ /* 0x000fe20003f44070 */
[----:B------:R-:W-:Y:S02]  /*1700*/  IMAD.MOV R16, RZ, RZ, -R16 ;  /* 0x000000ffff107224 */ /* 0x000fe400078e0a10 */
[----:B------:R-:W-:-:S04]  /*1710*/  IMAD.HI.U32 R18, R7, R20, RZ ;  /* 0x0000001407127227 */ /* 0x000fc800078e00ff */
[----:B------:R-:W-:Y:S02]  /*1720*/  IMAD.MOV R17, RZ, RZ, -R17 ;  /* 0x000000ffff117224 */ /* 0x000fe400078e0a11 */
[C---:B------:R-:W-:Y:S02]  /*1730*/  IMAD R16, R4.reuse, R16, R19 ;  /* 0x0000001004107224 */ /* 0x040fe400078e0213 */
[----:B------:R-:W-:Y:S02]  /*1740*/  IMAD.MOV R19, RZ, RZ, -R18 ;  /* 0x000000ffff137224 */ /* 0x000fe400078e0a12 */
[C---:B------:R-:W-:Y:S02]  /*1750*/  IMAD R130, R4.reuse, R17, R130 ;  /* 0x0000001104827224 */ /* 0x040fe400078e0282 */
[C---:B------:R-:W-:Y:S02]  /*1760*/  IMAD R17, R4.reuse, R19, R20 ;  /* 0x0000001304117224 */ /* 0x040fe400078e0214 */
[--C-:B------:R-:W-:Y:S01]  /*1770*/  @!P3 IMAD.IADD R15, R15, 0x1, -R4.reuse ;  /* 0x000000010f0fb824 */ /* 0x100fe200078e0a04 */
[C---:B------:R-:W-:Y:S01]  /*1780*/  ISETP.GT.U32.AND P3, PT, R4.reuse, R130, PT ;  /* 0x000000820400720c */ /* 0x040fe20003f64070 */
[----:B------:R-:W-:Y:S01]  /*1790*/  @!P4 IMAD.MOV R127, RZ, RZ, -R127 ;  /* 0x000000ffff7fc224 */ /* 0x000fe200078e0a7f */
[----:B------:R-:W-:Y:S01]  /*17a0*/  ISETP.GE.AND P4, PT, R21, RZ, PT ;  /* 0x000000ff1500720c */ /* 0x000fe20003f86270 */
[--C-:B------:R-:W-:Y:S01]  /*17b0*/  @!P2 IMAD.IADD R131, R131, 0x1, -R4.reuse ;  /* 0x000000018383a824 */ /* 0x100fe200078e0a04 */
[C---:B------:R-:W-:Y:S01]  /*17c0*/  ISETP.GT.U32.AND P2, PT, R4.reuse, R16, PT ;  /* 0x000000100400720c */ /* 0x040fe20003f44070 */
[----:B------:R-:W-:Y:S01]  /*17d0*/  @!P6 IMAD.MOV R15, RZ, RZ, -R15 ;  /* 0x000000ffff0fe224 */ /* 0x000fe200078e0a0f */
[----:B------:R-:W-:Y:S01]  /*17e0*/  ISETP.GT.U32.AND P6, PT, R4, R17, PT ;  /* 0x000000110400720c */ /* 0x000fe20003fc4070 */
[----:B------:R-:W-:Y:S01]  /*17f0*/  @!P5 IMAD.IADD R126, R126, 0x1, -R4 ;  /* 0x000000017e7ed824 */ /* 0x000fe200078e0a04 */
[----:B------:R-:W-:Y:S01]  /*1800*/  LOP3.LUT R21, R8, 0x44, RZ, 0xfc, !PT ;  /* 0x0000004408157812 */ /* 0x000fe200078efcff */
[----:B------:R-:W-:Y:S01]  /*1810*/  @!P1 IMAD.MOV R14, RZ, RZ, -R14 ;  /* 0x000000ffff0e9224 */ /* 0x000fe200078e0a0e */
[----:B------:R-:W-:Y:S01]  /*1820*/  ISETP.GT.U32.AND P1, PT, R4, R131, PT ;  /* 0x000000830400720c */ /* 0x000fe20003f24070 */
[----:B------:R-:W-:Y:S01]  /*1830*/  @!P0 IMAD.MOV R126, RZ, RZ, -R126 ;  /* 0x000000ffff7e8224 */ /* 0x000fe200078e0a7e */
[----:B------:R-:W-:Y:S01]  /*1840*/  IABS R136, R21 ;  /* 0x0000001500887213 */ /* 0x000fe20000000000 */
[----:B------:R-:W-:Y:S01]  /*1850*/  @!P3 IMAD.IADD R130, R130, 0x1, -R4 ;  /* 0x000000018282b824 */ /* 0x000fe200078e0a04 */
[----:B------:R-:W-:-:S02]  /*1860*/  ISETP.GE.AND P0, PT, R23, RZ, PT ;  /* 0x000000ff1700720c */ /* 0x000fc40003f06270 */
[----:B------:R-:W-:Y:S01]  /*1870*/  LOP3.LUT R23, R8, 0x48, RZ, 0xfc, !PT ;  /* 0x0000004808177812 */ /* 0x000fe200078efcff */
[----:B------:R-:W-:Y:S01]  /*1880*/  IMAD.HI.U32 R18, R7, R136, RZ ;  /* 0x0000008807127227 */ /* 0x000fe200078e00ff */
[----:B------:R-:W-:Y:S02]  /*1890*/  ISETP.GE.AND P5, PT, R22, RZ, PT ;  /* 0x000000ff1600720c */ /* 0x000fe40003fa6270 */
[----:B------:R-:W-:Y:S01]  /*18a0*/  IABS R20, R23 ;  /* 0x0000001700147213 */ /* 0x000fe20000000000 */
[--C-:B------:R-:W-:Y:S01]  /*18b0*/  @!P2 IMAD.IADD R16, R16, 0x1, -R4.reuse ;  /* 0x000000011010a824 */ /* 0x100fe200078e0a04 */
[----:B------:R-:W-:Y:S01]  /*18c0*/  ISETP.GE.AND P2, PT, R21, RZ, PT ;  /* 0x000000ff1500720c */ /* 0x000fe20003f46270 */
[----:B------:R-:W-:Y:S01]  /*18d0*/  @!P6 IMAD.IADD R17, R17, 0x1, -R4 ;  /* 0x000000011111e824 */ /* 0x000fe200078e0a04 */
[C---:B------:R-:W-:Y:S01]  /*18e0*/  ISETP.GT.U32.AND P6, PT, R4.reuse, R130, PT ;  /* 0x000000820400720c */ /* 0x040fe20003fc4070 */
[----:B------:R-:W-:Y:S01]  /*18f0*/  IMAD.MOV R19, RZ, RZ, -R18 ;  /* 0x000000ffff137224 */ /* 0x000fe200078e0a12 */
[----:B------:R-:W-:Y:S01]  /*1900*/  ISETP.GT.U32.AND P3, PT, R4, R16, PT ;  /* 0x000000100400720c */ /* 0x000fe20003f64070 */
[----:B------:R-:W-:Y:S01]  /*1910*/  IMAD.HI.U32 R18, R7, R20, RZ ;  /* 0x0000001407127227 */ /* 0x000fe200078e00ff */
[----:B------:R-:W-:-:S03]  /*1920*/  LOP3.LUT R21, R8, 0x4c, RZ, 0xfc, !PT ;  /* 0x0000004c08157812 */ /* 0x000fc600078efcff */
[----:B------:R-:W-:Y:S01]  /*1930*/  IMAD R136, R4, R19, R136 ;  /* 0x0000001304887224 */ /* 0x000fe200078e0288 */
[----:B------:R-:W-:Y:S01]  /*1940*/  IABS R144, R21 ;  /* 0x0000001500907213 */ /* 0x000fe20000000000 */
[----:B------:R-:W-:Y:S02]  /*1950*/  IMAD.MOV R19, RZ, RZ, -R18 ;  /* 0x000000ffff137224 */ /* 0x000fe400078e0a12 */
[----:B------:R-:W-:Y:S01]  /*1960*/  @!P1 IMAD.IADD R131, R131, 0x1, -R4 ;  /* 0x0000000183839824 */ /* 0x000fe200078e0a04 */
[----:B------:R-:W-:Y:S01]  /*1970*/  ISETP.GE.AND P1, PT, R24, RZ, PT ;  /* 0x000000ff1800720c */ /* 0x000fe20003f26270 */
[----:B------:R-:W-:Y:S01]  /*1980*/  IMAD R18, R4, R19, R20 ;  /* 0x0000001304127224 */ /* 0x000fe200078e0214 */
[----:B------:R-:W-:Y:S01]  /*1990*/  LOP3.LUT R24, R8, 0x50, RZ, 0xfc, !PT ;  /* 0x0000005008187812 */ /* 0x000fe200078efcff */
[--C-:B------:R-:W-:Y:S02]  /*19a0*/  @!P6 IMAD.IADD R130, R130, 0x1, -R4.reuse ;  /* 0x000000018282e824 */ /* 0x100fe400078e0a04 */
[----:B------:R-:W-:Y:S01]  /*19b0*/  @!P4 IMAD.MOV R131, RZ, RZ, -R131 ;  /* 0x000000ffff83c224 */ /* 0x000fe200078e0a83 */
[----:B------:R-:W-:Y:S01]  /*19c0*/  ISETP.GT.U32.AND P6, PT, R4, R18, PT ;  /* 0x000000120400720c */ /* 0x000fe20003fc4070 */
[----:B------:R-:W-:Y:S01]  /*19d0*/  @!P3 IMAD.IADD R16, R16, 0x1, -R4 ;  /* 0x000000011010b824 */ /* 0x000fe200078e0a04 */
[C---:B------:R-:W-:Y:S01]  /*19e0*/  ISETP.GT.U32.AND P4, PT, R4.reuse, R17, PT ;  /* 0x000000110400720c */ /* 0x040fe20003f84070 */
[----:B------:R-:W-:Y:S01]  /*19f0*/  IMAD.HI.U32 R19, R7, R144, RZ ;  /* 0x0000009007137227 */ /* 0x000fe200078e00ff */
[----:B------:R-:W-:-:S02]  /*1a00*/  ISETP.GT.U32.AND P3, PT, R4, R136, PT ;  /* 0x000000880400720c */ /* 0x000fc40003f64070 */
[----:B------:R-:W-:Y:S01]  /*1a10*/  IABS R22, R24 ;  /* 0x0000001800167213 */ /* 0x000fe20000000000 */
[----:B------:R-:W-:Y:S02]  /*1a20*/  IMAD.MOV R19, RZ, RZ, -R19 ;  /* 0x000000ffff137224 */ /* 0x000fe400078e0a13 */
[----:B------:R-:W-:Y:S02]  /*1a30*/  @!P0 IMAD.MOV R130, RZ, RZ, -R130 ;  /* 0x000000ffff828224 */ /* 0x000fe400078e0a82 */
[----:B------:R-:W-:-:S04]  /*1a40*/  IMAD.HI.U32 R20, R7, R22, RZ ;  /* 0x0000001607147227 */ /* 0x000fc800078e00ff */
[--C-:B------:R-:W-:Y:S02]  /*1a50*/  @!P6 IMAD.IADD R18, R18, 0x1, -R4.reuse ;  /* 0x000000011212e824 */ /* 0x100fe400078e0a04 */
[--C-:B------:R-:W-:Y:S01]  /*1a60*/  @!P4 IMAD.IADD R17, R17, 0x1, -R4.reuse ;  /* 0x000000011111c824 */ /* 0x100fe200078e0a04 */
[----:B------:R-:W-:Y:S01]  /*1a70*/  ISETP.GE.AND P4, PT, R23, RZ, PT ;  /* 0x000000ff1700720c */ /* 0x000fe20003f86270 */
[----:B------:R-:W-:Y:S01]  /*1a80*/  @!P3 IMAD.IADD R136, R136, 0x1, -R4 ;  /* 0x000000018888b824 */ /* 0x000fe200078e0a04 */
[----:B------:R-:W-:Y:S01]  /*1a90*/  ISETP.GE.AND P3, PT, R21, RZ, PT ;  /* 0x000000ff1500720c */ /* 0x000fe20003f66270 */
[----:B------:R-:W-:Y:S01]  /*1aa0*/  IMAD.HI.U32 R21, R7, R146, RZ ;  /* 0x0000009207157227 */ /* 0x000fe200078e00ff */
[----:B------:R-:W-:-:S03]  /*1ab0*/  ISETP.GT.U32.AND P6, PT, R4, R18, PT ;  /* 0x000000120400720c */ /* 0x000fc60003fc4070 */
[----:B------:R-:W-:Y:S02]  /*1ac0*/  IMAD.MOV R23, RZ, RZ, -R20 ;  /* 0x000000ffff177224 */ /* 0x000fe400078e0a14 */
[C---:B------:R-:W-:Y:S02]  /*1ad0*/  IMAD R144, R4.reuse, R19, R144 ;  /* 0x0000001304907224 */ /* 0x040fe400078e0290 */
[----:B------:R-:W-:Y:S02]  /*1ae0*/  IMAD.MOV R21, RZ, RZ, -R21 ;  /* 0x000000ffff157224 */ /* 0x000fe400078e0a15 */
[C---:B------:R-:W-:Y:S01]  /*1af0*/  IMAD R19, R4.reuse, R23, R22 ;  /* 0x0000001704137224 */ /* 0x040fe200078e0216 */
[C---:B------:R-:W-:Y:S01]  /*1b00*/  ISETP.GT.U32.AND P0, PT, R4.reuse, R144, PT ;  /* 0x000000900400720c */ /* 0x040fe20003f04070 */
[C---:B------:R-:W-:Y:S01]  /*1b10*/  IMAD R146, R4.reuse, R21, R146 ;  /* 0x0000001504927224 */ /* 0x040fe200078e0292 */
[----:B------:R-:W-:Y:S01]  /*1b20*/  IABS R22, R27 ;  /* 0x0000001b00167213 */ /* 0x000fe20000000000 */
[----:B------:R-:W-:Y:S01]  /*1b30*/  @!P1 IMAD.MOV R17, RZ, RZ, -R17 ;  /* 0x000000ffff119224 */ /* 0x000fe200078e0a11 */
[----:B------:R-:W-:Y:S01]  /*1b40*/  ISETP.GT.U32.AND P1, PT, R4, R19, PT ;  /* 0x000000130400720c */ /* 0x000fe20003f24070 */
[----:B------:R-:W-:Y:S01]  /*1b50*/  @!P6 IMAD.IADD R18, R18, 0x1, -R4 ;  /* 0x000000011212e824 */ /* 0x000fe200078e0a04 */
[----:B------:R-:W-:Y:S01]  /*1b60*/  ISETP.GT.U32.AND P6, PT, R4, R146, PT ;  /* 0x000000920400720c */ /* 0x000fe20003fc4070 */
[----:B------:R-:W-:-:S04]  /*1b70*/  IMAD.HI.U32 R20, R7, R22, RZ ;  /* 0x0000001607147227 */ /* 0x000fc800078e00ff */
[----:B------:R-:W-:Y:S02]  /*1b80*/  IMAD.MOV R23, RZ, RZ, -R20 ;  /* 0x000000ffff177224 */ /* 0x000fe400078e0a14 */
[----:B------:R-:W-:Y:S01]  /*1b90*/  @!P0 IMAD.IADD R144, R144, 0x1, -R4 ;  /* 0x0000000190908824 */ /* 0x000fe200078e0a04 */
[----:B------:R-:W-:Y:S01]  /*1ba0*/  ISETP.GE.AND P0, PT, R26, RZ, PT ;  /* 0x000000ff1a00720c */ /* 0x000fe20003f06270 */
[----:B------:R-:W-:Y:S01]  /*1bb0*/  IMAD.HI.U32 R21, R7, R145, RZ ;  /* 0x0000009107157227 */ /* 0x000fe200078e00ff */
[----:B------:R-:W-:-:S03]  /*1bc0*/  LOP3.LUT R26, R8, 0x60, RZ, 0xfc, !PT ;  /* 0x00000060081a7812 */ /* 0x000fc600078efcff */
[--C-:B------:R-:W-:Y:S01]  /*1bd0*/  @!P1 IMAD.IADD R19, R19, 0x1, -R4.reuse ;  /* 0x0000000113139824 */ /* 0x100fe200078e0a04 */
[----:B------:R-:W-:Y:S01]  /*1be0*/  ISETP.GT.U32.AND P1, PT, R4, R144, PT ;  /* 0x000000900400720c */ /* 0x000fe20003f24070 */
[----:B------:R-:W-:Y:S02]  /*1bf0*/  @!P6 IMAD.IADD R146, R146, 0x1, -R4 ;  /* 0x000000019292e824 */ /* 0x000fe400078e0a04 */
[C---:B------:R-:W-:Y:S01]  /*1c00*/  IMAD R20, R4.reuse, R23, R22 ;  /* 0x0000001704147224 */ /* 0x040fe200078e0216 */
[C---:B------:R-:W-:Y:S01]  /*1c10*/  ISETP.GT.U32.AND P6, PT, R4.reuse, R19, PT ;  /* 0x000000130400720c */ /* 0x040fe20003fc4070 */
[----:B------:R-:W-:Y:S01]  /*1c20*/  IMAD.MOV R21, RZ, RZ, -R21 ;  /* 0x000000ffff157224 */ /* 0x000fe200078e0a15 */
[----:B------:R-:W-:Y:S01]  /*1c30*/  IABS R23, R26 ;  /* 0x0000001a00177213 */ /* 0x000fe20000000000 */
[----:B------:R-:W-:Y:S01]  /*1c40*/  @!P5 IMAD.MOV R16, RZ, RZ, -R16 ;  /* 0x000000ffff10d224 */ /* 0x000fe200078e0a10 */
[C---:B------:R-:W-:Y:S01]  /*1c50*/  ISETP.GT.U32.AND P5, PT, R4.reuse, R136, PT ;  /* 0x000000880400720c */ /* 0x040fe20003fa4070 */
[----:B------:R-:W-:-:S02]  /*1c60*/  IMAD R145, R4, R21, R145 ;  /* 0x0000001504917224 */ /* 0x000fc400078e0291 */
[----:B------:R-:W-:-:S04]  /*1c70*/  IMAD.HI.U32 R21, R7, R23, RZ ;  /* 0x0000001707157227 */ /* 0x000fc800078e00ff */
[--C-:B------:R-:W-:Y:S01]  /*1c80*/  @!P1 IMAD.IADD R144, R144, 0x1, -R4.reuse ;  /* 0x0000000190909824 */ /* 0x100fe200078e0a04 */
[C---:B------:R-:W-:Y:S01]  /*1c90*/  ISETP.GT.U32.AND P1, PT, R4.reuse, R20, PT ;  /* 0x000000140400720c */ /* 0x040fe20003f24070 */
[----:B------:R-:W-:Y:S01]  /*1ca0*/  @!P6 IMAD.IADD R19, R19, 0x1, -R4 ;  /* 0x000000011313e824 */ /* 0x000fe200078e0a04 */
[----:B------:R-:W-:Y:S01]  /*1cb0*/  ISETP.GT.U32.AND P6, PT, R4, R145, PT ;  /* 0x000000910400720c */ /* 0x000fe20003fc4070 */
[----:B------:R-:W-:Y:S02]  /*1cc0*/  IMAD.MOV R21, RZ, RZ, -R21 ;  /* 0x000000ffff157224 */ /* 0x000fe400078e0a15 */
[----:B------:R-:W-:-:S04]  /*1cd0*/  IMAD.HI.U32 R22, R7, R150, RZ ;  /* 0x0000009607167227 */ /* 0x000fc800078e00ff */
[--C-:B------:R-:W-:Y:S01]  /*1ce0*/  @!P5 IMAD.IADD R136, R136, 0x1, -R4.reuse ;  /* 0x000000018888d824 */ /* 0x100fe200078e0a04 */
[----:B------:R-:W-:Y:S01]  /*1cf0*/  ISETP.GE.AND P5, PT, R24, RZ, PT ;  /* 0x000000ff1800720c */ /* 0x000fe20003fa6270 */
[----:B------:R-:W-:Y:S01]  /*1d00*/  IMAD R21, R4, R21, R23 ;  /* 0x0000001504157224 */ /* 0x000fe200078e0217 */
[----:B------:R-:W-:Y:S01]  /*1d10*/  IABS R24, R30 ;  /* 0x0000001e00187213 */ /* 0x000fe20000000000 */
[--C-:B------:R-:W-:Y:S01]  /*1d20*/  @!P1 IMAD.IADD R20, R20, 0x1, -R4.reuse ;  /* 0x0000000114149824 */ /* 0x100fe200078e0a04 */
[----:B------:R-:W-:Y:S01]  /*1d30*/  ISETP.GE.AND P1, PT, R28, RZ, PT ;  /* 0x000000ff1c00720c */ /* 0x000fe20003f26270 */
[----:B------:R-:W-:Y:S01]  /*1d40*/  @!P6 IMAD.IADD R145, R145, 0x1, -R4 ;  /* 0x000000019191e824 */ /* 0x000fe200078e0a04 */
[----:B------:R-:W-:Y:S01]  /*1d50*/  LOP3.LUT R28, R8, 0x74, RZ, 0xfc, !PT ;  /* 0x00000074081c7812 */ /* 0x000fe200078efcff */
[----:B------:R-:W-:Y:S01]  /*1d60*/  IMAD.MOV R23, RZ, RZ, -R22 ;  /* 0x000000ffff177224 */ /* 0x000fe200078e0a16 */
[C---:B------:R-:W-:Y:S01]  /*1d70*/  ISETP.GT.U32.AND P6, PT, R4.reuse, R20, PT ;  /* 0x000000140400720c */ /* 0x040fe20003fc4070 */
[----:B------:R-:W-:Y:S01]  /*1d80*/  @!P4 IMAD.MOV R18, RZ, RZ, -R18 ;  /* 0x000000ffff12c224 */ /* 0x000fe200078e0a12 */
[C---:B------:R-:W-:Y:S01]  /*1d90*/  ISETP.GT.U32.AND P4, PT, R4.reuse, R21, PT ;  /* 0x000000150400720c */ /* 0x040fe20003f84070 */
[C---:B------:R-:W-:Y:S01]  /*1da0*/  IMAD R150, R4.reuse, R23, R150 ;  /* 0x0000001704967224 */ /* 0x040fe200078e0296 */
[----:B------:R-:W-:Y:S01]  /*1db0*/  IABS R152, R28 ;  /* 0x0000001c00987213 */ /* 0x000fe20000000000 */
[----:B------:R-:W-:Y:S01]  /*1dc0*/  @!P2 IMAD.MOV R136, RZ, RZ, -R136 ;  /* 0x000000ffff88a224 */ /* 0x000fe200078e0a88 */
[C---:B------:R-:W-:Y:S01]  /*1dd0*/  ISETP.GT.U32.AND P2, PT, R4.reuse, R146, PT ;  /* 0x000000920400720c */ /* 0x040fe20003f44070 */
[----:B------:R-:W-:Y:S01]  /*1de0*/  @!P3 IMAD.MOV R144, RZ, RZ, -R144 ;  /* 0x000000ffff90b224 */ /* 0x000fe200078e0a90 */
[----:B------:R-:W-:Y:S01]  /*1df0*/  ISETP.GT.U32.AND P3, PT, R4, R145, PT ;  /* 0x000000910400720c */ /* 0x000fe20003f64070 */
[----:B------:R-:W-:Y:S01]  /*1e00*/  @!P5 IMAD.MOV R19, RZ, RZ, -R19 ;  /* 0x000000ffff13d224 */ /* 0x000fe200078e0a13 */
[----:B------:R-:W-:Y:S01]  /*1e10*/  ISETP.GE.AND P5, PT, R26, RZ, PT ;  /* 0x000000ff1a00720c */ /* 0x000fe20003fa6270 */
[----:B------:R-:W-:Y:S01]  /*1e20*/  IMAD.HI.U32 R22, R7, R24, RZ ;  /* 0x0000001807167227 */ /* 0x000fe200078e00ff */
[----:B------:R-:W-:-:S03]  /*1e30*/  LOP3.LUT R26, R8, 0x6c, RZ, 0xfc, !PT ;  /* 0x0000006c081a7812 */ /* 0x000fc600078efcff */
[--C-:B------:R-:W-:Y:S01]  /*1e40*/  @!P6 IMAD.IADD R20, R20, 0x1, -R4.reuse ;  /* 0x000000011414e824 */ /* 0x100fe200078e0a04 */
[----:B------:R-:W-:Y:S01]  /*1e50*/  ISETP.GT.U32.AND P6, PT, R4, R150, PT ;  /* 0x000000960400720c */ /* 0x000fe20003fc4070 */
[----:B------:R-:W-:Y:S01]  /*1e60*/  @!P4 IMAD.IADD R21, R21, 0x1, -R4 ;  /* 0x000000011515c824 */ /* 0x000fe200078e0a04 */
[----:B------:R-:W-:Y:S01]  /*1e70*/  IABS R151, R26 ;  /* 0x0000001a00977213 */ /* 0x000fe20000000000 */
[----:B------:R-:W-:Y:S01]  /*1e80*/  IMAD.MOV R23, RZ, RZ, -R22 ;  /* 0x000000ffff177224 */ /* 0x000fe200078e0a16 */
[----:B------:R-:W-:Y:S01]  /*1e90*/  ISETP.GE.AND P4, PT, R26, RZ, PT ;  /* 0x000000ff1a00720c */ /* 0x000fe20003f86270 */
[----:B------:R-:W-:Y:S01]  /*1ea0*/  @!P2 IMAD.IADD R146, R146, 0x1, -R4 ;  /* 0x000000019292a824 */ /* 0x000fe200078e0a04 */
[----:B------:R-:W-:Y:S01]  /*1eb0*/  ISETP.GE.AND P2, PT, R27, RZ, PT ;  /* 0x000000ff1b00720c */ /* 0x000fe20003f46270 */
[----:B------:R-:W-:Y:S01]  /*1ec0*/  IMAD R22, R4, R23, R24 ;  /* 0x0000001704167224 */ /* 0x000fe200078e0218 */
[----:B------:R-:W-:Y:S01]  /*1ed0*/  LOP3.LUT R26, R8, 0x70, RZ, 0xfc, !PT ;  /* 0x00000070081a7812 */ /* 0x000fe200078efcff */
[----:B------:R-:W-:-:S03]  /*1ee0*/  IMAD.HI.U32 R23, R7, R151, RZ ;  /* 0x0000009707177227 */ /* 0x000fc600078e00ff */
[----:B------:R-:W-:Y:S01]  /*1ef0*/  IABS R27, R26 ;  /* 0x0000001a001b7213 */ /* 0x000fe20000000000 */
[--C-:B------:R-:W-:Y:S01]  /*1f00*/  @!P6 IMAD.IADD R150, R150, 0x1, -R4.reuse ;  /* 0x000000019696e824 */ /* 0x100fe200078e0a04 */
[----:B------:R-:W-:Y:S01]  /*1f10*/  ISETP.GT.U32.AND P6, PT, R4, R21, PT ;  /* 0x000000150400720c */ /* 0x000fe20003fc4070 */
[----:B------:R-:W-:Y:S01]  /*1f20*/  @!P3 IMAD.IADD R145, R145, 0x1, -R4 ;  /* 0x000000019191b824 */ /* 0x000fe200078e0a04 */
[----:B------:R-:W-:Y:S01]  /*1f30*/  ISETP.GE.AND P3, PT, R30, RZ, PT ;  /* 0x000000ff1e00720c */ /* 0x000fe20003f66270 */
[----:B------:R-:W-:Y:S01]  /*1f40*/  IMAD.MOV R23, RZ, RZ, -R23 ;  /* 0x000000ffff177224 */ /* 0x000fe200078e0a17 */
[----:B------:R-:W-:Y:S01]  /*1f50*/  LOP3.LUT R30, R8, 0x78, RZ, 0xfc, !PT ;  /* 0x00000078081e7812 */ /* 0x000fe200078efcff */
[----:B------:R-:W-:Y:S01]  /*1f60*/  @!P1 IMAD.MOV R145, RZ, RZ, -R145 ;  /* 0x000000ffff919224 */ /* 0x000fe200078e0a91 */
[C---:B------:R-:W-:Y:S01]  /*1f70*/  ISETP.GT.U32.AND P1, PT, R4.reuse, R22, PT ;  /* 0x000000160400720c */ /* 0x040fe20003f24070 */
[C---:B------:R-:W-:Y:S01]  /*1f80*/  IMAD R151, R4.reuse, R23, R151 ;  /* 0x0000001704977224 */ /* 0x040fe200078e0297 */
[----:B------:R-:W-:Y:S01]  /*1f90*/  IABS R71, R30 ;  /* 0x0000001e00477213 */ /* 0x000fe20000000000 */
[----:B------:R-:W-:Y:S01]  /*1fa0*/  @!P2 IMAD.MOV R20, RZ, RZ, -R20 ;  /* 0x000000ffff14a224 */ /* 0x000fe200078e0a14 */
[C---:B------:R-:W-:Y:S01]  /*1fb0*/  ISETP.GT.U32.AND P2, PT, R4.reuse, R150, PT ;  /* 0x000000960400720c */ /* 0x040fe20003f44070 */
[----:B------:R-:W-:Y:S01]  /*1fc0*/  @!P0 IMAD.MOV R146, RZ, RZ, -R146 ;  /* 0x000000ffff928224 */ /* 0x000fe200078e0a92 */
[----:B------:R-:W-:Y:S01]  /*1fd0*/  ISETP.GE.AND P0, PT, R29, RZ, PT ;  /* 0x000000ff1d00720c */ /* 0x000fe20003f06270 */
[----:B------:R-:W-:Y:S01]  /*1fe0*/  @!P6 IMAD.IADD R21, R21, 0x1, -R4 ;  /* 0x000000011515e824 */ /* 0x000fe200078e0a04 */
[----:B------:R-:W-:Y:S01]  /*1ff0*/  ISETP.GT.U32.AND P6, PT, R4, R151, PT ;  /* 0x000000970400720c */ /* 0x000fe20003fc4070 */
[----:B------:R-:W-:-:S04]  /*2000*/  IMAD.HI.U32 R23, R7, R27, RZ ;  /* 0x0000001b07177227 */ /* 0x000fc800078e00ff */
[--C-:B------:R-:W-:Y:S01]  /*2010*/  @!P1 IMAD.IADD R22, R22, 0x1, -R4.reuse ;  /* 0x0000000116169824 */ /* 0x100fe200078e0a04 */
[----:B------:R-:W-:Y:S01]  /*2020*/  ISETP.GE.AND P1, PT, R28, RZ, PT ;  /* 0x000000ff1c00720c */ /* 0x000fe20003f26270 */
[----:B------:R-:W-:Y:S01]  /*2030*/  @!P5 IMAD.MOV R21, RZ, RZ, -R21 ;  /* 0x000000ffff15d224 */ /* 0x000fe200078e0a15 */
[----:B------:R-:W-:Y:S01]  /*2040*/  LOP3.LUT R28, R8, 0x7c, RZ, 0xfc, !PT ;  /* 0x0000007c081c7812 */ /* 0x000fe200078efcff */
[----:B------:R-:W-:Y:S01]  /*2050*/  IMAD.HI.U32 R24, R7, R152, RZ ;  /* 0x0000009807187227 */ /* 0x000fe200078e00ff */
[----:B------:R-:W-:Y:S02]  /*2060*/  ISETP.GT.U32.AND P5, PT, R4, R22, PT ;  /* 0x000000160400720c */ /* 0x000fe40003fa4070 */
[----:B------:R-:W-:Y:S01]  /*2070*/  IABS R153, R28 ;  /* 0x0000001c00997213 */ /* 0x000fe20000000000 */
[----:B------:R-:W-:Y:S02]  /*2080*/  IMAD.MOV R23, RZ, RZ, -R23 ;  /* 0x000000ffff177224 */ /* 0x000fe400078e0a17 */
[----:B------:R-:W-:-:S02]  /*2090*/  @!P6 IMAD.IADD R151, R151, 0x1, -R4 ;  /* 0x000000019797e824 */ /* 0x000fc400078e0a04 */
[----:B------:R-:W-:Y:S01]  /*20a0*/  @!P2 IMAD.IADD R150, R150, 0x1, -R4 ;  /* 0x000000019696a824 */ /* 0x000fe200078e0a04 */
[----:B------:R-:W-:Y:S01]  /*20b0*/  ISETP.GE.AND P2, PT, R26, RZ, PT ;  /* 0x000000ff1a00720c */ /* 0x000fe20003f46270 */
[----:B------:R-:W-:Y:S01]  /*20c0*/  IMAD.MOV R29, RZ, RZ, -R24 ;  /* 0x000000ffff1d7224 */ /* 0x000fe200078e0a18 */
[C---:B------:R-:W-:Y:S01]  /*20d0*/  ISETP.GT.U32.AND P6, PT, R4.reuse, R151, PT ;  /* 0x000000970400720c */ /* 0x040fe20003fc4070 */
[----:B------:R-:W-:Y:S02]  /*20e0*/  IMAD R23, R4, R23, R27 ;  /* 0x0000001704177224 */ /* 0x000fe400078e021b */
[----:B------:R-:W-:-:S04]  /*20f0*/  IMAD.HI.U32 R26, R7, R71, RZ ;  /* 0x00000047071a7227 */ /* 0x000fc800078e00ff */
[C---:B------:R-:W-:Y:S02]  /*2100*/  IMAD R152, R4.reuse, R29, R152 ;  /* 0x0000001d04987224 */ /* 0x040fe400078e0298 */
[----:B------:R-:W-:Y:S01]  /*2110*/  @!P0 IMAD.MOV R150, RZ, RZ, -R150 ;  /* 0x000000ffff968224 */ /* 0x000fe200078e0a96 */
[----:B------:R-:W-:Y:S01]  /*2120*/  ISETP.GT.U32.AND P0, PT, R4, R23, PT ;  /* 0x000000170400720c */ /* 0x000fe20003f04070 */
[----:B------:R-:W-:Y:S02]  /*2130*/  IMAD.MOV R26, RZ, RZ, -R26 ;  /* 0x000000ffff1a7224 */ /* 0x000fe400078e0a1a */
[--C-:B------:R-:W-:Y:S01]  /*2140*/  @!P5 IMAD.IADD R22, R22, 0x1, -R4.reuse ;  /* 0x000000011616d824 */ /* 0x100fe200078e0a04 */
[C---:B------:R-:W-:Y:S01]  /*2150*/  ISETP.GT.U32.AND P5, PT, R4.reuse, R152, PT ;  /* 0x000000980400720c */ /* 0x040fe20003fa4070 */
[----:B------:R-:W-:Y:S02]  /*2160*/  IMAD R71, R4, R26, R71 ;  /* 0x0000001a04477224 */ /* 0x000fe400078e0247 */
[----:B------:R-:W-:-:S02]  /*2170*/  @!P6 IMAD.IADD R151, R151, 0x1, -R4 ;  /* 0x000000019797e824 */ /* 0x000fc400078e0a04 */
[----:B------:R-:W-:Y:S01]  /*2180*/  IMAD.HI.U32 R24, R7, R153, RZ ;  /* 0x0000009907187227 */ /* 0x000fe200078e00ff */
[----:B------:R-:W-:-:S03]  /*2190*/  ISETP.GT.U32.AND P6, PT, R4, R71, PT ;  /* 0x000000470400720c */ /* 0x000fc60003fc4070 */
[----:B------:R-:W-:Y:S01]  /*21a0*/  @!P0 IMAD.IADD R23, R23, 0x1, -R4 ;  /* 0x0000000117178824 */ /* 0x000fe200078e0a04 */
[----:B------:R-:W-:Y:S01]  /*21b0*/  ISETP.GE.AND P0, PT, R30, RZ, PT ;  /* 0x000000ff1e00720c */ /* 0x000fe20003f06270 */
[----:B------:R-:W-:Y:S02]  /*21c0*/  IMAD.MOV R24, RZ, RZ, -R24 ;  /* 0x000000ffff187224 */ /* 0x000fe400078e0a18 */
[----:B------:R-:W-:Y:S01]  /*21d0*/  @!P5 IMAD.IADD R152, R152, 0x1, -R4 ;  /* 0x000000019898d824 */ /* 0x000fe200078e0a04 */
[----:B------:R-:W-:Y:S01]  /*21e0*/  ISETP.GT.U32.AND P5, PT, R4, R23, PT ;  /* 0x000000170400720c */ /* 0x000fe20003fa4070 */
[----:B------:R-:W-:-:S04]  /*21f0*/  IMAD.HI.U32 R26, R7, R70, RZ ;  /* 0x00000046071a7227 */ /* 0x000fc800078e00ff */
[----:B------:R-:W-:Y:S01]  /*2200*/  @!P6 IMAD.IADD R71, R71, 0x1, -R4 ;  /* 0x000000014747e824 */ /* 0x000fe200078e0a04 */
[C---:B------:R-:W-:Y:S01]  /*2210*/  ISETP.GT.U32.AND P6, PT, R4.reuse, R152, PT ;  /* 0x000000980400720c */ /* 0x040fe20003fc4070 */
[----:B------:R-:W-:Y:S02]  /*2220*/  IMAD R153, R4, R24, R153 ;  /* 0x0000001804997224 */ /* 0x000fe400078e0299 */
[----:B------:R-:W-:Y:S02]  /*2230*/  IMAD.MOV R27, RZ, RZ, -R26 ;  /* 0x000000ffff1b7224 */ /* 0x000fe400078e0a1a */
[----:B------:R-:W-:-:S04]  /*2240*/  IMAD.HI.U32 R24, R7, R154, RZ ;  /* 0x0000009a07187227 */ /* 0x000fc800078e00ff */
[----:B------:R-:W-:Y:S01]  /*2250*/  @!P5 IMAD.IADD R23, R23, 0x1, -R4 ;  /* 0x000000011717d824 */ /* 0x000fe200078e0a04 */
[C---:B------:R-:W-:Y:S01]  /*2260*/  ISETP.GT.U32.AND P5, PT, R4.reuse, R153, PT ;  /* 0x000000990400720c */ /* 0x040fe20003fa4070 */
[----:B------:R-:W-:Y:S02]  /*2270*/  IMAD R70, R4, R27, R70 ;  /* 0x0000001b04467224 */ /* 0x000fe400078e0246 */
[----:B------:R-:W-:Y:S02]  /*2280*/  IMAD.MOV R27, RZ, RZ, -R24 ;  /* 0x000000ffff1b7224 */ /* 0x000fe400078e0a18 */
[----:B------:R-:W-:Y:S01]  /*2290*/  @!P6 IMAD.IADD R152, R152, 0x1, -R4 ;  /* 0x000000019898e824 */ /* 0x000fe200078e0a04 */
[C---:B------:R-:W-:Y:S01]  /*22a0*/  ISETP.GT.U32.AND P6, PT, R4.reuse, R70, PT ;  /* 0x000000460400720c */ /* 0x040fe20003fc4070 */
[----:B------:R-:W-:Y:S01]  /*22b0*/  IMAD R154, R4, R27, R154 ;  /* 0x0000001b049a7224 */ /* 0x000fe200078e029a */
[----:B------:R-:W-:Y:S01]  /*22c0*/  LOP3.LUT R27, R8, 0x9c, RZ, 0xfc, !PT ;  /* 0x0000009c081b7812 */ /* 0x000fe200078efcff */
[----:B------:R-:W-:Y:S01]  /*22d0*/  @!P4 IMAD.MOV R151, RZ, RZ, -R151 ;  /* 0x000000ffff97c224 */ /* 0x000fe200078e0a97 */
[----:B------:R-:W-:Y:S01]  /*22e0*/  ISETP.GE.AND P4, PT, R28, RZ, PT ;  /* 0x000000ff1c00720c */ /* 0x000fe20003f86270 */
[----:B------:R-:W-:Y:S01]  /*22f0*/  @!P3 IMAD.MOV R22, RZ, RZ, -R22 ;  /* 0x000000ffff16b224 */ /* 0x000fe200078e0a16 */
[----:B------:R-:W-:Y:S01]  /*2300*/  LOP3.LUT R28, R8, 0x8c, RZ, 0xfc, !PT ;  /* 0x0000008c081c7812 */ /* 0x000fe200078efcff */
[----:B------:R-:W-:Y:S01]  /*2310*/  @!P5 IMAD.IADD R153, R153, 0x1, -R4 ;  /* 0x000000019999d824 */ /* 0x000fe200078e0a04 */
[C---:B------:R-:W-:Y:S01]  /*2320*/  ISETP.GT.U32.AND P5, PT, R4.reuse, R154, PT ;  /* 0x0000009a0400720c */ /* 0x040fe20003fa4070 */
[----:B------:R-:W-:Y:S01]  /*2330*/  IMAD.HI.U32 R26, R7, R80, RZ ;  /* 0x00000050071a7227 */ /* 0x000fe200078e00ff */
[----:B------:R-:W-:-:S02]  /*2340*/  ISETP.GT.U32.AND P3, PT, R4, R71, PT ;  /* 0x000000470400720c */ /* 0x000fc40003f64070 */
[----:B------:R-:W-:Y:S01]  /*2350*/  IABS R155, R28 ;  /* 0x0000001c009b7213 */ /* 0x000fe20000000000 */
[----:B------:R-:W-:Y:S02]  /*2360*/  @!P6 IMAD.IADD R70, R70, 0x1, -R4 ;  /* 0x000000014646e824 */ /* 0x000fe400078e0a04 */
[----:B------:R-:W-:Y:S01]  /*2370*/  IMAD.MOV R29, RZ, RZ, -R26 ;  /* 0x000000ffff1d7224 */ /* 0x000fe200078e0a1a */
[----:B------:R-:W-:Y:S01]  /*2380*/  LOP3.LUT R26, R8, 0x90, RZ, 0xfc, !PT ;  /* 0x00000090081a7812 */ /* 0x000fe200078efcff */
[----:B------:R-:W-:Y:S01]  /*2390*/  IMAD.HI.U32 R24, R7, R155, RZ ;  /* 0x0000009b07187227 */ /* 0x000fe200078e00ff */
[----:B------:R-:W-:Y:S02]  /*23a0*/  ISETP.GT.U32.AND P6, PT, R4, R70, PT ;  /* 0x000000460400720c */ /* 0x000fe40003fc4070 */
[----:B------:R-:W-:Y:S01]  /*23b0*/  IABS R83, R26 ;  /* 0x0000001a00537213 */ /* 0x000fe20000000000 */
[----:B------:R-:W-:Y:S02]  /*23c0*/  @!P5 IMAD.IADD R154, R154, 0x1, -R4 ;  /* 0x000000019a9ad824 */ /* 0x000fe400078e0a04 */
[----:B------:R-:W-:Y:S01]  /*23d0*/  IMAD R80, R4, R29, R80 ;  /* 0x0000001d04507224 */ /* 0x000fe200078e0250 */
[----:B------:R-:W-:Y:S01]  /*23e0*/  LOP3.LUT R29, R8, 0xa0, RZ, 0xfc, !PT ;  /* 0x000000a0081d7812 */ /* 0x000fe200078efcff */
[----:B------:R-:W-:Y:S01]  /*23f0*/  IMAD.MOV R24, RZ, RZ, -R24 ;  /* 0x000000ffff187224 */ /* 0x000fe200078e0a18 */
[C---:B------:R-:W-:Y:S01]  /*2400*/  ISETP.GT.U32.AND P5, PT, R4.reuse, R154, PT ;  /* 0x0000009a0400720c */ /* 0x040fe20003fa4070 */
[----:B------:R-:W-:Y:S01]  /*2410*/  @!P3 IMAD.IADD R71, R71, 0x1, -R4 ;  /* 0x000000014747b824 */ /* 0x000fe200078e0a04 */
[----:B------:R-:W-:Y:S01]  /*2420*/  ISETP.GE.AND P3, PT, R31, RZ, PT ;  /* 0x000000ff1f00720c */ /* 0x000fe20003f66270 */
[----:B------:R-:W-:Y:S01]  /*2430*/  @!P2 IMAD.MOV R23, RZ, RZ, -R23 ;  /* 0x000000ffff17a224 */ /* 0x000fe200078e0a17 */
[C---:B------:R-:W-:Y:S01]  /*2440*/  ISETP.GT.U32.AND P2, PT, R4.reuse, R153, PT ;  /* 0x000000990400720c */ /* 0x040fe20003f44070 */
[----:B------:R-:W-:Y:S01]  /*2450*/  @!P1 IMAD.MOV R152, RZ, RZ, -R152 ;  /* 0x000000ffff989224 */ /* 0x000fe200078e0a98 */
[C---:B------:R-:W-:Y:S01]  /*2460*/  ISETP.GT.U32.AND P1, PT, R4.reuse, R80, PT ;  /* 0x000000500400720c */ /* 0x040fe20003f24070 */
[----:B------:R-:W-:Y:S01]  /*2470*/  IMAD R155, R4, R24, R155 ;  /* 0x00000018049b7224 */ /* 0x000fe200078e029b */
[----:B------:R-:W-:Y:S01]  /*2480*/  IABS R34, R29 ;  /* 0x0000001d00227213 */ /* 0x000fe20000000000 */
[----:B------:R-:W-:Y:S01]  /*2490*/  @!P0 IMAD.MOV R71, RZ, RZ, -R71 ;  /* 0x000000ffff478224 */ /* 0x000fe200078e0a47 */
[----:B------:R-:W-:Y:S01]  /*24a0*/  ISETP.GE.AND P0, PT, R32, RZ, PT ;  /* 0x000000ff2000720c */ /* 0x000fe20003f06270 */
[----:B------:R-:W-:Y:S01]  /*24b0*/  IMAD.HI.U32 R24, R7, R83, RZ ;  /* 0x0000005307187227 */ /* 0x000fe200078e00ff */
[----:B------:R-:W-:-:S03]  /*24c0*/  IABS R32, R27 ;  /* 0x0000001b00207213 */ /* 0x000fc60000000000 */
[----:B------:R-:W-:Y:S01]  /*24d0*/  @!P6 IMAD.IADD R70, R70, 0x1, -R4 ;  /* 0x000000014646e824 */ /* 0x000fe200078e0a04 */
[----:B------:R-:W-:Y:S01]  /*24e0*/  ISETP.GT.U32.AND P6, PT, R4, R155, PT ;  /* 0x0000009b0400720c */ /* 0x000fe20003fc4070 */
[----:B------:R-:W-:Y:S02]  /*24f0*/  IMAD.MOV R24, RZ, RZ, -R24 ;  /* 0x000000ffff187224 */ /* 0x000fe400078e0a18 */
[--C-:B------:R-:W-:Y:S01]  /*2500*/  @!P5 IMAD.IADD R154, R154, 0x1, -R4.reuse ;  /* 0x000000019a9ad824 */ /* 0x100fe200078e0a04 */
[----:B------:R-:W-:Y:S01]  /*2510*/  ISETP.GE.AND P5, PT, R26, RZ, PT ;  /* 0x000000ff1a00720c */ /* 0x000fe20003fa6270 */
[----:B------:R-:W-:Y:S01]  /*2520*/  IMAD R83, R4, R24, R83 ;  /* 0x0000001804537224 */ /* 0x000fe200078e0253 */
[----:B------:R-:W-:Y:S01]  /*2530*/  LOP3.LUT R24, R8, 0x94, RZ, 0xfc, !PT ;  /* 0x0000009408187812 */ /* 0x000fe200078efcff */
[--C-:B------:R-:W-:Y:S01]  /*2540*/  @!P2 IMAD.IADD R153, R153, 0x1, -R4.reuse ;  /* 0x000000019999a824 */ /* 0x100fe200078e0a04 */
[----:B------:R-:W-:Y:S01]  /*2550*/  ISETP.GE.AND P2, PT, R33, RZ, PT ;  /* 0x000000ff2100720c */ /* 0x000fe20003f46270 */
[----:B------:R-:W-:Y:S01]  /*2560*/  @!P1 IMAD.IADD R80, R80, 0x1, -R4 ;  /* 0x0000000150509824 */ /* 0x000fe200078e0a04 */
[----:B------:R-:W-:Y:S01]  /*2570*/  LOP3.LUT R26, R8, 0x98, RZ, 0xfc, !PT ;  /* 0x00000098081a7812 */ /* 0x000fe200078efcff */
[----:B------:R-:W-:Y:S01]  /*2580*/  @!P0 IMAD.MOV R154, RZ, RZ, -R154 ;  /* 0x000000ffff9a8224 */ /* 0x000fe200078e0a9a */
[C---:B------:R-:W-:Y:S01]  /*2590*/  ISETP.GT.U32.AND P0, PT, R4.reuse, R83, PT ;  /* 0x000000530400720c */ /* 0x040fe20003f04070 */
[----:B------:R-:W-:Y:S01]  /*25a0*/  @!P4 IMAD.MOV R153, RZ, RZ, -R153 ;  /* 0x000000ffff99c224 */ /* 0x000fe200078e0a99 */
[----:B------:R-:W-:Y:S01]  /*25b0*/  ISETP.GT.U32.AND P4, PT, R4, R80, PT ;  /* 0x000000500400720c */ /* 0x000fe20003f84070 */
[----:B------:R-:W-:Y:S01]  /*25c0*/  @!P6 IMAD.IADD R155, R155, 0x1, -R4 ;  /* 0x000000019b9be824 */ /* 0x000fe200078e0a04 */
[----:B------:R-:W-:Y:S01]  /*25d0*/  ISETP.GE.AND P1, PT, R28, RZ, PT ;  /* 0x000000ff1c00720c */ /* 0x000fe20003f26270 */
[----:B------:R-:W-:Y:S01]  /*25e0*/  @!P3 IMAD.MOV R70, RZ, RZ, -R70 ;  /* 0x000000ffff46b224 */ /* 0x000fe200078e0a46 */
[----:B------:R-:W-:-:S02]  /*25f0*/  IABS R28, R24 ;  /* 0x00000018001c7213 */ /* 0x000fc40000000000 */
[----:B------:R-:W-:Y:S02]  /*2600*/  ISETP.GT.U32.AND P3, PT, R4, R155, PT ;  /* 0x0000009b0400720c */ /* 0x000fe40003f64070 */
[----:B------:R-:W-:Y:S02]  /*2610*/  IABS R30, R26 ;  /* 0x0000001a001e7213 */ /* 0x000fe40000000000 */
[----:B------:R-:W-:Y:S01]  /*2620*/  ISETP.GE.AND P6, PT, R24, RZ, PT ;  /* 0x000000ff1800720c */ /* 0x000fe20003fc6270 */
[--C-:B------:R-:W-:Y:S02]  /*2630*/  @!P0 IMAD.IADD R83, R83, 0x1, -R4.reuse ;  /* 0x0000000153538824 */ /* 0x100fe400078e0a04 */
[----:B------:R-:W-:Y:S01]  /*2640*/  @!P4 IMAD.IADD R80, R80, 0x1, -R4 ;  /* 0x000000015050c824 */ /* 0x000fe200078e0a04 */
[----:B------:R-:W-:Y:S01]  /*2650*/  ISETP.GE.AND P4, PT, R26, RZ, PT ;  /* 0x000000ff1a00720c */ /* 0x000fe20003f86270 */
[----:B------:R-:W-:Y:S01]  /*2660*/  IMAD.HI.U32 R24, R7, R28, RZ ;  /* 0x0000001c07187227 */ /* 0x000fe200078e00ff */
[----:B------:R-:W-:-:S03]  /*2670*/  ISETP.GT.U32.AND P0, PT, R4, R83, PT ;  /* 0x000000530400720c */ /* 0x000fc60003f04070 */
[----:B------:R-:W-:Y:S01]  /*2680*/  @!P2 IMAD.MOV R80, RZ, RZ, -R80 ;  /* 0x000000ffff50a224 */ /* 0x000fe200078e0a50 */
[----:B------:R-:W-:Y:S01]  /*2690*/  ISETP.GE.AND P2, PT, R27, RZ, PT ;  /* 0x000000ff1b00720c */ /* 0x000fe20003f46270 */
[----:B------:R-:W-:Y:S01]  /*26a0*/  @!P3 IMAD.IADD R155, R155, 0x1, -R4 ;  /* 0x000000019b9bb824 */ /* 0x000fe200078e0a04 */
[----:B------:R-:W-:Y:S01]  /*26b0*/  ISETP.GE.AND P3, PT, R29, RZ, PT ;  /* 0x000000ff1d00720c */ /* 0x000fe20003f66270 */
[----:B------:R-:W-:-:S04]  /*26c0*/  IMAD.HI.U32 R26, R7, R30, RZ ;  /* 0x0000001e071a7227 */ /* 0x000fc800078e00ff */
[----:B------:R-:W-:-:S04]  /*26d0*/  IMAD.HI.U32 R27, R7, R32, RZ ;  /* 0x00000020071b7227 */ /* 0x000fc800078e00ff */
[----:B------:R-:W-:Y:S02]  /*26e0*/  IMAD.MOV R29, RZ, RZ, -R24 ;  /* 0x000000ffff1d7224 */ /* 0x000fe400078e0a18 */
[----:B------:R-:W-:Y:S02]  /*26f0*/  IMAD.MOV R31, RZ, RZ, -R26 ;  /* 0x000000ffff1f7224 */ /* 0x000fe400078e0a1a */
[----:B------:R-:W-:Y:S02]  /*2700*/  IMAD.MOV R33, RZ, RZ, -R27 ;  /* 0x000000ffff217224 */ /* 0x000fe400078e0a1b */
[C---:B------:R-:W-:Y:S02]  /*2710*/  IMAD R27, R4.reuse, R29, R28 ;  /* 0x0000001d041b7224 */ /* 0x040fe400078e021c */
[----:B------:R-:W-:Y:S01]  /*2720*/  IMAD R29, R4, R31, R30 ;  /* 0x0000001f041d7224 */ /* 0x000fe200078e021e */
[----:B------:R-:W-:Y:S01]  /*2730*/  LOP3.LUT R30, R8, 0xa4, RZ, 0xfc, !PT ;  /* 0x000000a4081e7812 */ /* 0x000fe200078efcff */
[----:B------:R-:W-:Y:S01]  /*2740*/  @!P1 IMAD.MOV R155, RZ, RZ, -R155 ;  /* 0x000000ffff9b9224 */ /* 0x000fe200078e0a9b */
[C---:B------:R-:W-:Y:S01]  /*2750*/  ISETP.GT.U32.AND P1, PT, R4.reuse, R27, PT ;  /* 0x0000001b0400720c */ /* 0x040fe20003f24070 */
[----:B------:R-:W-:Y:S01]  /*2760*/  @!P0 IMAD.IADD R83, R83, 0x1, -R4 ;  /* 0x0000000153538824 */ /* 0x000fe200078e0a04 */
[C---:B------:R-:W-:Y:S01]  /*2770*/  ISETP.GT.U32.AND P0, PT, R4.reuse, R29, PT ;  /* 0x0000001d0400720c */ /* 0x040fe20003f04070 */
[----:B------:R-:W-:Y:S01]  /*2780*/  IMAD R31, R4, R33, R32 ;  /* 0x00000021041f7224 */ /* 0x000fe200078e0220 */
[----:B------:R-:W-:Y:S01]  /*2790*/  LOP3.LUT R32, R8, 0xa8, RZ, 0xfc, !PT ;  /* 0x000000a808207812 */ /* 0x000fe200078efcff */
[----:B------:R-:W-:-:S03]  /*27a0*/  IMAD.HI.U32 R24, R7, R34, RZ ;  /* 0x0000002207187227 */ /* 0x000fc600078e00ff */
[----:B------:R-:W-:Y:S01]  /*27b0*/  IABS R37, R32 ;  /* 0x0000002000257213 */ /* 0x000fe20000000000 */
[----:B------:R-:W-:Y:S01]  /*27c0*/  @!P5 IMAD.MOV R83, RZ, RZ, -R83 ;  /* 0x000000ffff53d224 */ /* 0x000fe200078e0a53 */
[C---:B------:R-:W-:Y:S01]  /*27d0*/  ISETP.GT.U32.AND P5, PT, R4.reuse, R31, PT ;  /* 0x0000001f0400720c */ /* 0x040fe20003fa4070 */
[----:B------:R-:W-:Y:S02]  /*27e0*/  IMAD.MOV R35, RZ, RZ, -R24 ;  /* 0x000000ffff237224 */ /* 0x000fe400078e0a18 */
[----:B------:R-:W-:Y:S02]  /*27f0*/  @!P1 IMAD.IADD R27, R27, 0x1, -R4 ;  /* 0x000000011b1b9824 */ /* 0x000fe400078e0a04 */
[C---:B------:R-:W-:Y:S01]  /*2800*/  IMAD R33, R4.reuse, R35, R34 ;  /* 0x0000002304217224 */ /* 0x040fe200078e0222 */
[----:B------:R-:W-:Y:S01]  /*2810*/  IABS R35, R30 ;  /* 0x0000001e00237213 */ /* 0x000fe20000000000 */
[----:B------:R-:W-:Y:S01]  /*2820*/  @!P0 IMAD.IADD R29, R29, 0x1, -R4 ;  /* 0x000000011d1d8824 */ /* 0x000fe200078e0a04 */
[----:B------:R-:W-:Y:S01]  /*2830*/  ISETP.GT.U32.AND P1, PT, R4, R27, PT ;  /* 0x0000001b0400720c */ /* 0x000fe20003f24070 */
[----:B------:R-:W-:Y:S01]  /*2840*/  IMAD.HI.U32 R26, R7, R37, RZ ;  /* 0x00000025071a7227 */ /* 0x000fe200078e00ff */
[----:B------:R-:W-:-:S02]  /*2850*/  LOP3.LUT R34, R8, 0xac, RZ, 0xfc, !PT ;  /* 0x000000ac08227812 */ /* 0x000fc400078efcff */
[----:B------:R-:W-:Y:S01]  /*2860*/  ISETP.GT.U32.AND P0, PT, R4, R29, PT ;  /* 0x0000001d0400720c */ /* 0x000fe20003f04070 */
[----:B------:R-:W-:Y:S01]  /*2870*/  IMAD.HI.U32 R24, R7, R35, RZ ;  /* 0x0000002307187227 */ /* 0x000fe200078e00ff */
[----:B------:R-:W-:-:S03]  /*2880*/  IABS R39, R34 ;  /* 0x0000002200277213 */ /* 0x000fc60000000000 */
[----:B------:R-:W-:Y:S02]  /*2890*/  @!P5 IMAD.IADD R31, R31, 0x1, -R4 ;  /* 0x000000011f1fd824 */ /* 0x000fe400078e0a04 */
[----:B------:R-:W-:Y:S02]  /*28a0*/  IMAD.MOV R24, RZ, RZ, -R24 ;  /* 0x000000ffff187224 */ /* 0x000fe400078e0a18 */
[----:B------:R-:W-:Y:S01]  /*28b0*/  @!P1 IMAD.IADD R27, R27, 0x1, -R4 ;  /* 0x000000011b1b9824 */ /* 0x000fe200078e0a04 */
[C---:B------:R-:W-:Y:S01]  /*28c0*/  ISETP.GT.U32.AND P5, PT, R4.reuse, R31, PT ;  /* 0x0000001f0400720c */ /* 0x040fe20003fa4070 */
[C---:B------:R-:W-:Y:S01]  /*28d0*/  IMAD R35, R4.reuse, R24, R35 ;  /* 0x0000001804237224 */ /* 0x040fe200078e0223 */
[C---:B------:R-:W-:Y:S01]  /*28e0*/  ISETP.GT.U32.AND P1, PT, R4.reuse, R33, PT ;  /* 0x000000210400720c */ /* 0x040fe20003f24070 */
[----:B------:R-:W-:Y:S02]  /*28f0*/  IMAD.MOV R26, RZ, RZ, -R26 ;  /* 0x000000ffff1a7224 */ /* 0x000fe400078e0a1a */
[----:B------:R-:W-:Y:S01]  /*2900*/  @!P0 IMAD.IADD R29, R29, 0x1, -R4 ;  /* 0x000000011d1d8824 */ /* 0x000fe200078e0a04 */
[C---:B------:R-:W-:Y:S01]  /*2910*/  ISETP.GT.U32.AND P0, PT, R4.reuse, R35, PT ;  /* 0x000000230400720c */ /* 0x040fe20003f04070 */
[----:B------:R-:W-:-:S02]  /*2920*/  IMAD R37, R4, R26, R37 ;  /* 0x0000001a04257224 */ /* 0x000fc400078e0225 */
[----:B------:R-:W-:-:S04]  /*2930*/  IMAD.HI.U32 R26, R7, R41, RZ ;  /* 0x00000029071a7227 */ /* 0x000fc800078e00ff */
[----:B------:R-:W-:Y:S01]  /*2940*/  @!P5 IMAD.IADD R31, R31, 0x1, -R4 ;  /* 0x000000011f1fd824 */ /* 0x000fe200078e0a04 */
[----:B------:R-:W-:Y:S01]  /*2950*/  ISETP.GT.U32.AND P5, PT, R4, R37, PT ;  /* 0x000000250400720c */ /* 0x000fe20003fa4070 */
[----:B------:R-:W-:Y:S02]  /*2960*/  IMAD.MOV R26, RZ, RZ, -R26 ;  /* 0x000000ffff1a7224 */ /* 0x000fe400078e0a1a */
[--C-:B------:R-:W-:Y:S01]  /*2970*/  @!P1 IMAD.IADD R33, R33, 0x1, -R4.reuse ;  /* 0x0000000121219824 */ /* 0x100fe200078e0a04 */
[----:B------:R-:W-:Y:S01]  /*2980*/  ISETP.GE.AND P1, PT, R30, RZ, PT ;  /* 0x000000ff1e00720c */ /* 0x000fe20003f26270 */
[----:B------:R-:W-:Y:S01]  /*2990*/  @!P0 IMAD.IADD R35, R35, 0x1, -R4 ;  /* 0x0000000123238824 */ /* 0x000fe200078e0a04 */
[----:B------:R-:W-:Y:S01]  /*29a0*/  LOP3.LUT R30, R8, 0xc0, RZ, 0xfc, !PT ;  /* 0x000000c0081e7812 */ /* 0x000fe200078efcff */
[----:B------:R-:W-:Y:S01]  /*29b0*/  IMAD R41, R4, R26, R41 ;  /* 0x0000001a04297224 */ /* 0x000fe200078e0229 */
[----:B------:R-:W-:Y:S01]  /*29c0*/  LOP3.LUT R26, R8, 0xb8, RZ, 0xfc, !PT ;  /* 0x000000b8081a7812 */ /* 0x000fe200078efcff */
[----:B------:R-:W-:Y:S01]  /*29d0*/  @!P6 IMAD.MOV R27, RZ, RZ, -R27 ;  /* 0x000000ffff1be224 */ /* 0x000fe200078e0a1b */
[----:B------:R-:W-:Y:S01]  /*29e0*/  ISETP.GT.U32.AND P6, PT, R4, R33, PT ;  /* 0x000000210400720c */ /* 0x000fe20003fc4070 */
[----:B------:R-:W-:Y:S01]  /*29f0*/  IMAD.HI.U32 R24, R7, R39, RZ ;  /* 0x0000002707187227 */ /* 0x000fe200078e00ff */
[----:B------:R-:W-:-:S02]  /*2a00*/  IABS R45, R26 ;  /* 0x0000001a002d7213 */ /* 0x000fc40000000000 */
[----:B------:R-:W-:Y:S01]  /*2a10*/  IABS R49, R30 ;  /* 0x0000001e00317213 */ /* 0x000fe20000000000 */
[----:B------:R-:W-:Y:S01]  /*2a20*/  @!P4 IMAD.MOV R29, RZ, RZ, -R29 ;  /* 0x000000ffff1dc224 */ /* 0x000fe200078e0a1d */
[C---:B------:R-:W-:Y:S01]  /*2a30*/  ISETP.GT.U32.AND P4, PT, R4.reuse, R35, PT ;  /* 0x000000230400720c */ /* 0x040fe20003f84070 */
[----:B------:R-:W-:Y:S01]  /*2a40*/  @!P2 IMAD.MOV R31, RZ, RZ, -R31 ;  /* 0x000000ffff1fa224 */ /* 0x000fe200078e0a1f */
[----:B------:R-:W-:Y:S01]  /*2a50*/  ISETP.GT.U32.AND P2, PT, R4, R41, PT ;  /* 0x000000290400720c */ /* 0x000fe20003f44070 */
[----:B------:R-:W-:Y:S01]  /*2a60*/  IMAD.MOV R24, RZ, RZ, -R24 ;  /* 0x000000ffff187224 */ /* 0x000fe200078e0a18 */
[----:B------:R-:W-:Y:S01]  /*2a70*/  ISETP.GE.AND P0, PT, R32, RZ, PT ;  /* 0x000000ff2000720c */ /* 0x000fe20003f06270 */
[----:B------:R-:W-:Y:S01]  /*2a80*/  @!P5 IMAD.IADD R37, R37, 0x1, -R4 ;  /* 0x000000012525d824 */ /* 0x000fe200078e0a04 */
[----:B------:R-:W-:Y:S01]  /*2a90*/  LOP3.LUT R32, R8, 0xc4, RZ, 0xfc, !PT ;  /* 0x000000c408207812 */ /* 0x000fe200078efcff */
[----:B------:R-:W-:-:S03]  /*2aa0*/  IMAD.HI.U32 R28, R7, R43, RZ ;  /* 0x0000002b071c7227 */ /* 0x000fc600078e00ff */
[C---:B------:R-:W-:Y:S01]  /*2ab0*/  ISETP.GT.U32.AND P5, PT, R4.reuse, R37, PT ;  /* 0x000000250400720c */ /* 0x040fe20003fa4070 */
[C---:B------:R-:W-:Y:S01]  /*2ac0*/  IMAD R39, R4.reuse, R24, R39 ;  /* 0x0000001804277224 */ /* 0x040fe200078e0227 */
[----:B------:R-:W-:Y:S01]  /*2ad0*/  IABS R51, R32 ;  /* 0x0000002000337213 */ /* 0x000fe20000000000 */
[----:B------:R-:W-:Y:S02]  /*2ae0*/  IMAD.MOV R28, RZ, RZ, -R28 ;  /* 0x000000ffff1c7224 */ /* 0x000fe400078e0a1c */
[--C-:B------:R-:W-:Y:S01]  /*2af0*/  @!P6 IMAD.IADD R33, R33, 0x1, -R4.reuse ;  /* 0x000000012121e824 */ /* 0x100fe200078e0a04 */
[C---:B------:R-:W-:Y:S01]  /*2b00*/  ISETP.GT.U32.AND P6, PT, R4.reuse, R39, PT ;  /* 0x000000270400720c */ /* 0x040fe20003fc4070 */
[----:B------:R-:W-:Y:S01]  /*2b10*/  IMAD R43, R4, R28, R43 ;  /* 0x0000001c042b7224 */ /* 0x000fe200078e022b */
[----:B------:R-:W-:Y:S01]  /*2b20*/  LOP3.LUT R28, R8, 0xbc, RZ, 0xfc, !PT ;  /* 0x000000bc081c7812 */ /* 0x000fe200078efcff */
[--C-:B------:R-:W-:Y:S01]  /*2b30*/  @!P4 IMAD.IADD R35, R35, 0x1, -R4.reuse ;  /* 0x000000012323c824 */ /* 0x100fe200078e0a04 */
[----:B------:R-:W-:Y:S01]  /*2b40*/  ISETP.GE.AND P4, PT, R34, RZ, PT ;  /* 0x000000ff2200720c */ /* 0x000fe20003f86270 */
[----:B------:R-:W-:Y:S01]  /*2b50*/  @!P2 IMAD.IADD R41, R41, 0x1, -R4 ;  /* 0x000000012929a824 */ /* 0x000fe200078e0a04 */
[----:B------:R-:W-:Y:S01]  /*2b60*/  IABS R47, R28 ;  /* 0x0000001c002f7213 */ /* 0x000fe20000000000 */
[----:B------:R-:W-:Y:S01]  /*2b70*/  IMAD.HI.U32 R24, R7, R45, RZ ;  /* 0x0000002d07187227 */ /* 0x000fe200078e00ff */
[----:B------:R-:W-:-:S03]  /*2b80*/  LOP3.LUT R34, R8, 0xd8, RZ, 0xfc, !PT ;  /* 0x000000d808227812 */ /* 0x000fc600078efcff */
[----:B------:R-:W-:Y:S01]  /*2b90*/  @!P1 IMAD.MOV R35, RZ, RZ, -R35 ;  /* 0x000000ffff239224 */ /* 0x000fe200078e0a23 */
[C---:B------:R-:W-:Y:S01]  /*2ba0*/  ISETP.GT.U32.AND P1, PT, R4.reuse, R41, PT ;  /* 0x000000290400720c */ /* 0x040fe20003f24070 */
[----:B------:R-:W-:Y:S01]  /*2bb0*/  IMAD.MOV R24, RZ, RZ, -R24 ;  /* 0x000000ffff187224 */ /* 0x000fe200078e0a18 */
[----:B------:R-:W-:Y:S01]  /*2bc0*/  IABS R61, R34 ;  /* 0x00000022003d7213 */ /* 0x000fe20000000000 */
[----:B------:R-:W-:Y:S01]  /*2bd0*/  @!P3 IMAD.MOV R33, RZ, RZ, -R33 ;  /* 0x000000ffff21b224 */ /* 0x000fe200078e0a21 */
[----:B------:R-:W-:Y:S01]  /*2be0*/  ISETP.GT.U32.AND P3, PT, R4, R43, PT ;  /* 0x0000002b0400720c */ /* 0x000fe20003f64070 */
[----:B------:R-:W-:Y:S01]  /*2bf0*/  @!P5 IMAD.IADD R37, R37, 0x1, -R4 ;  /* 0x000000012525d824 */ /* 0x000fe200078e0a04 */
[----:B------:R-:W-:Y:S01]  /*2c00*/  ISETP.GE.AND P5, PT, R36, RZ, PT ;  /* 0x000000ff2400720c */ /* 0x000fe20003fa6270 */
[----:B------:R-:W-:Y:S01]  /*2c10*/  IMAD R45, R4, R24, R45 ;  /* 0x00000018042d7224 */ /* 0x000fe200078e022d */
[----:B------:R-:W-:Y:S01]  /*2c20*/  LOP3.LUT R36, R8, 0xf0, RZ, 0xfc, !PT ;  /* 0x000000f008247812 */ /* 0x000fe200078efcff */
[----:B------:R-:W-:-:S03]  /*2c30*/  IMAD.HI.U32 R24, R7, R47, RZ ;  /* 0x0000002f07187227 */ /* 0x000fc600078e00ff */
[----:B------:R-:W-:Y:S01]  /*2c40*/  IABS R75, R36 ;  /* 0x00000024004b7213 */ /* 0x000fe20000000000 */
[----:B------:R-:W-:Y:S01]  /*2c50*/  @!P6 IMAD.IADD R39, R39, 0x1, -R4 ;  /* 0x000000012727e824 */ /* 0x000fe200078e0a04 */
[----:B------:R-:W-:Y:S01]  /*2c60*/  ISETP.GE.AND P6, PT, R38, RZ, PT ;  /* 0x000000ff2600720c */ /* 0x000fe20003fc6270 */
[----:B------:R-:W-:Y:S01]  /*2c70*/  IMAD.MOV R24, RZ, RZ, -R24 ;  /* 0x000000ffff187224 */ /* 0x000fe200078e0a18 */
[----:B------:R-:W-:Y:S01]  /*2c80*/  LOP3.LUT R38, R8, 0xf4, RZ, 0xfc, !PT ;  /* 0x000000f408267812 */ /* 0x000fe200078efcff */
[--C-:B------:R-:W-:Y:S01]  /*2c90*/  @!P1 IMAD.IADD R41, R41, 0x1, -R4.reuse ;  /* 0x0000000129299824 */ /* 0x100fe200078e0a04 */
[C---:B------:R-:W-:Y:S01]  /*2ca0*/  ISETP.GT.U32.AND P2, PT, R4.reuse, R39, PT ;  /* 0x000000270400720c */ /* 0x040fe20003f44070 */
[----:B------:R-:W-:Y:S01]  /*2cb0*/  IMAD R47, R4, R24, R47 ;  /* 0x00000018042f7224 */ /* 0x000fe200078e022f */
[----:B------:R-:W-:Y:S01]  /*2cc0*/  ISETP.GE.AND P1, PT, R28, RZ, PT ;  /* 0x000000ff1c00720c */ /* 0x000fe20003f26270 */
[----:B------:R-:W-:Y:S01]  /*2cd0*/  @!P3 IMAD.IADD R43, R43, 0x1, -R4 ;  /* 0x000000012b2bb824 */ /* 0x000fe200078e0a04 */
[----:B------:R-:W-:Y:S01]  /*2ce0*/  ISETP.GE.AND P3, PT, R26, RZ, PT ;  /* 0x000000ff1a00720c */ /* 0x000fe20003f66270 */
[----:B------:R-:W-:Y:S01]  /*2cf0*/  @!P5 IMAD.MOV R41, RZ, RZ, -R41 ;  /* 0x000000ffff29d224 */ /* 0x000fe200078e0a29 */
[----:B------:R-:W-:Y:S01]  /*2d00*/  ISETP.GT.U32.AND P5, PT, R4, R47, PT ;  /* 0x0000002f0400720c */ /* 0x000fe20003fa4070 */
[----:B------:R-:W-:Y:S01]  /*2d10*/  IMAD.HI.U32 R26, R7, R49, RZ ;  /* 0x00000031071a7227 */ /* 0x000fe200078e00ff */
[----:B------:R-:W-:-:S02]  /*2d20*/  LOP3.LUT R28, R8, 0xcc, RZ, 0xfc, !PT ;  /* 0x000000cc081c7812 */ /* 0x000fc400078efcff */
[----:B------:R-:W-:Y:S01]  /*2d30*/  IABS R77, R38 ;  /* 0x00000026004d7213 */ /* 0x000fe20000000000 */
[----:B------:R-:W-:Y:S01]  /*2d40*/  IMAD.MOV R26, RZ, RZ, -R26 ;  /* 0x000000ffff1a7224 */ /* 0x000fe200078e0a1a */
[----:B------:R-:W-:Y:S01]  /*2d50*/  IABS R55, R28 ;  /* 0x0000001c00377213 */ /* 0x000fe20000000000 */
[----:B------:R-:W-:Y:S01]  /*2d60*/  @!P2 IMAD.IADD R39, R39, 0x1, -R4 ;  /* 0x000000012727a824 */ /* 0x000fe200078e0a04 */
[C---:B------:R-:W-:Y:S01]  /*2d70*/  ISETP.GT.U32.AND P2, PT, R4.reuse, R45, PT ;  /* 0x0000002d0400720c */ /* 0x040fe20003f44070 */
[----:B------:R-:W-:Y:S01]  /*2d80*/  IMAD R49, R4, R26, R49 ;  /* 0x0000001a04317224 */ /* 0x000fe200078e0231 */
[----:B------:R-:W-:Y:S01]  /*2d90*/  LOP3.LUT R26, R8, 0xc8, RZ, 0xfc, !PT ;  /* 0x000000c8081a7812 */ /* 0x000fe200078efcff */
[----:B------:R-:W-:-:S03]  /*2da0*/  IMAD.HI.U32 R24, R7, R51, RZ ;  /* 0x0000003307187227 */ /* 0x000fc600078e00ff */
[----:B------:R-:W-:Y:S01]  /*2db0*/  IABS R53, R26 ;  /* 0x0000001a00357213 */ /* 0x000fe20000000000 */
[----:B------:R-:W-:Y:S02]  /*2dc0*/  @!P5 IMAD.IADD R47, R47, 0x1, -R4 ;  /* 0x000000012f2fd824 */ /* 0x000fe400078e0a04 */
[----:B------:R-:W-:Y:S02]  /*2dd0*/  IMAD.MOV R24, RZ, RZ, -R24 ;  /* 0x000000ffff187224 */ /* 0x000fe400078e0a18 */
[----:B------:R-:W-:Y:S01]  /*2de0*/  @!P0 IMAD.MOV R37, RZ, RZ, -R37 ;  /* 0x000000ffff258224 */ /* 0x000fe200078e0a25 */
[C---:B------:R-:W-:Y:S01]  /*2df0*/  ISETP.GT.U32.AND P5, PT, R4.reuse, R47, PT ;  /* 0x0000002f0400720c */ /* 0x040fe20003fa4070 */
[C---:B------:R-:W-:Y:S01]  /*2e00*/  IMAD R51, R4.reuse, R24, R51 ;  /* 0x0000001804337224 */ /* 0x040fe200078e0233 */
[----:B------:R-:W-:Y:S01]  /*2e10*/  ISETP.GT.U32.AND P0, PT, R4, R43, PT ;  /* 0x0000002b0400720c */ /* 0x000fe20003f04070 */
[----:B------:R-:W-:-:S04]  /*2e20*/  IMAD.HI.U32 R24, R7, R53, RZ ;  /* 0x0000003507187227 */ /* 0x000fc800078e00ff */
        /* <DEDUP_REMOVED lines=8> */
[--C-:B------:R-:W-:Y:S02]  /*2eb0*/  @!P5 IMAD.IADD R47, R47, 0x1, -R4.reuse ;  /* 0x000000012f2fd824 */ /* 0x100fe400078e0a04 */
[----:B------:R-:W-:Y:S01]  /*2ec0*/  @!P0 IMAD.IADD R43, R43, 0x1, -R4 ;  /* 0x000000012b2b8824 */ /* 0x000fe200078e0a04 */
[----:B------:R-:W-:Y:S01]  /*2ed0*/  ISETP.GT.U32.AND P5, PT, R4, R53, PT ;  /* 0x000000350400720c */ /* 0x000fe20003fa4070 */
[----:B------:R-:W-:Y:S01]  /*2ee0*/  IMAD.HI.U32 R24, R7, R55, RZ ;  /* 0x0000003707187227 */ /* 0x000fe200078e00ff */
[----:B------:R-:W-:-:S02]  /*2ef0*/  ISETP.GE.AND P0, PT, R30, RZ, PT ;  /* 0x000000ff1e00720c */ /* 0x000fc40003f06270 */
[----:B------:R-:W-:Y:S01]  /*2f00*/  LOP3.LUT R30, R8, 0xd0, RZ, 0xfc, !PT ;  /* 0x000000d0081e7812 */ /* 0x000fe200078efcff */
[----:B------:R-:W-:Y:S01]  /*2f10*/  @!P6 IMAD.MOV R43, RZ, RZ, -R43 ;  /* 0x000000ffff2be224 */ /* 0x000fe200078e0a2b */
[----:B------:R-:W-:Y:S01]  /*2f20*/  ISETP.GE.AND P6, PT, R26, RZ, PT ;  /* 0x000000ff1a00720c */ /* 0x000fe20003fc6270 */
[----:B------:R-:W-:Y:S01]  /*2f30*/  @!P4 IMAD.IADD R45, R45, 0x1, -R4 ;  /* 0x000000012d2dc824 */ /* 0x000fe200078e0a04 */
[----:B------:R-:W-:Y:S01]  /*2f40*/  IABS R57, R30 ;  /* 0x0000001e00397213 */ /* 0x000fe20000000000 */
[----:B------:R-:W-:Y:S01]  /*2f50*/  IMAD.MOV R24, RZ, RZ, -R24 ;  /* 0x000000ffff187224 */ /* 0x000fe200078e0a18 */
[C---:B------:R-:W-:Y:S01]  /*2f60*/  ISETP.GT.U32.AND P4, PT, R4.reuse, R49, PT ;  /* 0x000000310400720c */ /* 0x040fe20003f84070 */
[----:B------:R-:W-:Y:S01]  /*2f70*/  @!P3 IMAD.MOV R45, RZ, RZ, -R45 ;  /* 0x000000ffff2db224 */ /* 0x000fe200078e0a2d */
[----:B------:R-:W-:Y:S01]  /*2f80*/  ISETP.GT.U32.AND P3, PT, R4, R51, PT ;  /* 0x000000330400720c */ /* 0x000fe20003f64070 */
[----:B------:R-:W-:Y:S02]  /*2f90*/  @!P5 IMAD.IADD R53, R53, 0x1, -R4 ;  /* 0x000000013535d824 */ /* 0x000fe400078e0a04 */
[----:B------:R-:W-:-:S03]  /*2fa0*/  IMAD.HI.U32 R26, R7, R57, RZ ;  /* 0x00000039071a7227 */ /* 0x000fc600078e00ff */
[C---:B------:R-:W-:Y:S01]  /*2fb0*/  ISETP.GT.U32.AND P5, PT, R4.reuse, R53, PT ;  /* 0x000000350400720c */ /* 0x040fe20003fa4070 */
[----:B------:R-:W-:Y:S02]  /*2fc0*/  IMAD.MOV R26, RZ, RZ, -R26 ;  /* 0x000000ffff1a7224 */ /* 0x000fe400078e0a1a */
[C---:B------:R-:W-:Y:S02]  /*2fd0*/  IMAD R55, R4.reuse, R24, R55 ;  /* 0x0000001804377224 */ /* 0x040fe400078e0237 */
[----:B------:R-:W-:Y:S02]  /*2fe0*/  IMAD R57, R4, R26, R57 ;  /* 0x0000001a04397224 */ /* 0x000fe400078e0239 */
[----:B------:R-:W-:-:S04]  /*2ff0*/  IMAD.HI.U32 R26, R7, R61, RZ ;  /* 0x0000003d071a7227 */ /* 0x000fc800078e00ff */
[--C-:B------:R-:W-:Y:S02]  /*3000*/  @!P3 IMAD.IADD R51, R51, 0x1, -R4.reuse ;  /* 0x000000013333b824 */ /* 0x100fe400078e0a04 */
[----:B------:R-:W-:Y:S02]  /*3010*/  @!P4 IMAD.IADD R49, R49, 0x1, -R4 ;  /* 0x000000013131c824 */ /* 0x000fe400078e0a04 */
[----:B------:R-:W-:Y:S01]  /*3020*/  IMAD.MOV R26, RZ, RZ, -R26 ;  /* 0x000000ffff1a7224 */ /* 0x000fe200078e0a1a */
[C---:B------:R-:W-:Y:S01]  /*3030*/  ISETP.GT.U32.AND P3, PT, R4.reuse, R51, PT ;  /* 0x000000330400720c */ /* 0x040fe20003f64070 */
[----:B------:R-:W-:Y:S01]  /*3040*/  @!P5 IMAD.IADD R53, R53, 0x1, -R4 ;  /* 0x000000013535d824 */ /* 0x000fe200078e0a04 */
[C---:B------:R-:W-:Y:S01]  /*3050*/  ISETP.GT.U32.AND P4, PT, R4.reuse, R49, PT ;  /* 0x000000310400720c */ /* 0x040fe20003f84070 */
[----:B------:R-:W-:Y:S02]  /*3060*/  IMAD R61, R4, R26, R61 ;  /* 0x0000001a043d7224 */ /* 0x000fe400078e023d */
[----:B------:R-:W-:-:S04]  /*3070*/  IMAD.HI.U32 R24, R7, R59, RZ ;  /* 0x0000003b07187227 */ /* 0x000fc800078e00ff */
[----:B------:R-:W-:Y:S01]  /*3080*/  @!P6 IMAD.MOV R53, RZ, RZ, -R53 ;  /* 0x000000ffff35e224 */ /* 0x000fe200078e0a35 */
[C---:B------:R-:W-:Y:S01]  /*3090*/  ISETP.GT.U32.AND P6, PT, R4.reuse, R61, PT ;  /* 0x0000003d0400720c */ /* 0x040fe20003fc4070 */
[----:B------:R-:W-:Y:S02]  /*30a0*/  IMAD.MOV R24, RZ, RZ, -R24 ;  /* 0x000000ffff187224 */ /* 0x000fe400078e0a18 */
[--C-:B------:R-:W-:Y:S01]  /*30b0*/  @!P3 IMAD.IADD R51, R51, 0x1, -R4.reuse ;  /* 0x000000013333b824 */ /* 0x100fe200078e0a04 */
[C---:B------:R-:W-:Y:S01]  /*30c0*/  ISETP.GT.U32.AND P3, PT, R4.reuse, R57, PT ;  /* 0x000000390400720c */ /* 0x040fe20003f64070 */
[----:B------:R-:W-:Y:S02]  /*30d0*/  IMAD R59, R4, R24, R59 ;  /* 0x00000018043b7224 */ /* 0x000fe400078e023b */
[--C-:B------:R-:W-:Y:S01]  /*30e0*/  @!P4 IMAD.IADD R49, R49, 0x1, -R4.reuse ;  /* 0x000000013131c824 */ /* 0x100fe200078e0a04 */
[----:B------:R-:W-:Y:S01]  /*30f0*/  ISETP.GE.AND P4, PT, R28, RZ, PT ;  /* 0x000000ff1c00720c */ /* 0x000fe20003f86270 */
[----:B------:R-:W-:Y:S01]  /*3100*/  @!P1 IMAD.MOV R47, RZ, RZ, -R47 ;  /* 0x000000ffff2f9224 */ /* 0x000fe200078e0a2f */
[----:B------:R-:W-:Y:S01]  /*3110*/  ISETP.GT.U32.AND P5, PT, R4, R59, PT ;  /* 0x0000003b0400720c */ /* 0x000fe20003fa4070 */
[----:B------:R-:W-:Y:S01]  /*3120*/  @!P0 IMAD.MOV R49, RZ, RZ, -R49 ;  /* 0x000000ffff318224 */ /* 0x000fe200078e0a31 */
[----:B------:R-:W-:Y:S01]  /*3130*/  LOP3.LUT R28, R8, 0xdc, RZ, 0xfc, !PT ;  /* 0x000000dc081c7812 */ /* 0x000fe200078efcff */
[--C-:B------:R-:W-:Y:S01]  /*3140*/  @!P6 IMAD.IADD R61, R61, 0x1, -R4.reuse ;  /* 0x000000013d3de824 */ /* 0x100fe200078e0a04 */
[C---:B------:R-:W-:Y:S01]  /*3150*/  ISETP.GT.U32.AND P1, PT, R4.reuse, R55, PT ;  /* 0x000000370400720c */ /* 0x040fe20003f24070 */
[----:B------:R-:W-:Y:S01]  /*3160*/  @!P2 IMAD.MOV R51, RZ, RZ, -R51 ;  /* 0x000000ffff33a224 */ /* 0x000fe200078e0a33 */
[----:B------:R-:W-:Y:S01]  /*3170*/  IABS R63, R28 ;  /* 0x0000001c003f7213 */ /* 0x000fe20000000000 */
[----:B------:R-:W-:Y:S01]  /*3180*/  @!P3 IMAD.IADD R57, R57, 0x1, -R4 ;  /* 0x000000013939b824 */ /* 0x000fe200078e0a04 */
[----:B------:R-:W-:-:S02]  /*3190*/  ISETP.GT.U32.AND P6, PT, R4, R61, PT ;  /* 0x0000003d0400720c */ /* 0x000fc40003fc4070 */
[----:B------:R-:W-:Y:S01]  /*31a0*/  ISETP.GE.AND P0, PT, R30, RZ, PT ;  /* 0x000000ff1e00720c */ /* 0x000fe20003f06270 */
[----:B------:R-:W-:Y:S01]  /*31b0*/  IMAD.HI.U32 R24, R7, R63, RZ ;  /* 0x0000003f07187227 */ /* 0x000fe200078e00ff */
[----:B------:R-:W-:Y:S02]  /*31c0*/  LOP3.LUT R30, R8, 0xe0, RZ, 0xfc, !PT ;  /* 0x000000e0081e7812 */ /* 0x000fe400078efcff */
[----:B------:R-:W-:Y:S01]  /*31d0*/  ISETP.GT.U32.AND P3, PT, R4, R57, PT ;  /* 0x000000390400720c */ /* 0x000fe20003f64070 */
[----:B------:R-:W-:Y:S01]  /*31e0*/  @!P5 IMAD.IADD R59, R59, 0x1, -R4 ;  /* 0x000000013b3bd824 */ /* 0x000fe200078e0a04 */
[----:B------:R-:W-:Y:S01]  /*31f0*/  IABS R65, R30 ;  /* 0x0000001e00417213 */ /* 0x000fe20000000000 */
[----:B------:R-:W-:Y:S01]  /*3200*/  IMAD.MOV R24, RZ, RZ, -R24 ;  /* 0x000000ffff187224 */ /* 0x000fe200078e0a18 */
[----:B------:R-:W-:Y:S01]  /*3210*/  ISETP.GE.AND P2, PT, R32, RZ, PT ;  /* 0x000000ff2000720c */ /* 0x000fe20003f46270 */
[--C-:B------:R-:W-:Y:S01]  /*3220*/  @!P1 IMAD.IADD R55, R55, 0x1, -R4.reuse ;  /* 0x0000000137379824 */ /* 0x100fe200078e0a04 */
[C---:B------:R-:W-:Y:S01]  /*3230*/  ISETP.GT.U32.AND P5, PT, R4.reuse, R59, PT ;  /* 0x0000003b0400720c */ /* 0x040fe20003fa4070 */
[----:B------:R-:W-:Y:S01]  /*3240*/  IMAD R63, R4, R24, R63 ;  /* 0x00000018043f7224 */ /* 0x000fe200078e023f */
[----:B------:R-:W-:Y:S01]  /*3250*/  LOP3.LUT R32, R8, 0xe4, RZ, 0xfc, !PT ;  /* 0x000000e408207812 */ /* 0x000fe200078efcff */
[----:B------:R-:W-:Y:S01]  /*3260*/  @!P6 IMAD.IADD R61, R61, 0x1, -R4 ;  /* 0x000000013d3de824 */ /* 0x000fe200078e0a04 */
[C---:B------:R-:W-:Y:S01]  /*3270*/  ISETP.GT.U32.AND P1, PT, R4.reuse, R55, PT ;  /* 0x000000370400720c */ /* 0x040fe20003f24070 */
[----:B------:R-:W-:Y:S01]  /*3280*/  IMAD.HI.U32 R26, R7, R65, RZ ;  /* 0x00000041071a7227 */ /* 0x000fe200078e00ff */
[----:B------:R-:W-:-:S02]  /*3290*/  ISETP.GT.U32.AND P6, PT, R4, R63, PT ;  /* 0x0000003f0400720c */ /* 0x000fc40003fc4070 */
[----:B------:R-:W-:Y:S01]  /*32a0*/  IABS R67, R32 ;  /* 0x0000002000437213 */ /* 0x000fe20000000000 */
[----:B------:R-:W-:Y:S02]  /*32b0*/  IMAD.MOV R26, RZ, RZ, -R26 ;  /* 0x000000ffff1a7224 */ /* 0x000fe400078e0a1a */
[--C-:B------:R-:W-:Y:S01]  /*32c0*/  @!P3 IMAD.IADD R57, R57, 0x1, -R4.reuse ;  /* 0x000000013939b824 */ /* 0x100fe200078e0a04 */
[----:B------:R-:W-:Y:S01]  /*32d0*/  ISETP.GE.AND P3, PT, R28, RZ, PT ;  /* 0x000000ff1c00720c */ /* 0x000fe20003f66270 */
[----:B------:R-:W-:Y:S01]  /*32e0*/  @!P5 IMAD.IADD R59, R59, 0x1, -R4 ;  /* 0x000000013b3bd824 */ /* 0x000fe200078e0a04 */
[----:B------:R-:W-:Y:S01]  /*32f0*/  ISETP.GE.AND P5, PT, R30, RZ, PT ;  /* 0x000000ff1e00720c */ /* 0x000fe20003fa6270 */
[----:B------:R-:W-:Y:S01]  /*3300*/  IMAD.HI.U32 R28, R7, R67, RZ ;  /* 0x00000043071c7227 */ /* 0x000fe200078e00ff */
[----:B------:R-:W-:-:S03]  /*3310*/  LOP3.LUT R30, R8, 0xe8, RZ, 0xfc, !PT ;  /* 0x000000e8081e7812 */ /* 0x000fc600078efcff */
[C---:B------:R-:W-:Y:S01]  /*3320*/  IMAD R65, R4.reuse, R26, R65 ;  /* 0x0000001a04417224 */ /* 0x040fe200078e0241 */
[----:B------:R-:W-:Y:S01]  /*3330*/  IABS R69, R30 ;  /* 0x0000001e00457213 */ /* 0x000fe20000000000 */
[----:B------:R-:W-:Y:S02]  /*3340*/  IMAD.MOV R28, RZ, RZ, -R28 ;  /* 0x000000ffff1c7224 */ /* 0x000fe400078e0a1c */
[--C-:B------:R-:W-:Y:S01]  /*3350*/  @!P6 IMAD.IADD R63, R63, 0x1, -R4.reuse ;  /* 0x000000013f3fe824 */ /* 0x100fe200078e0a04 */
[----:B------:R-:W-:Y:S01]  /*3360*/  ISETP.GT.U32.AND P6, PT, R4, R65, PT ;  /* 0x000000410400720c */ /* 0x000fe20003fc4070 */
[----:B------:R-:W-:Y:S01]  /*3370*/  @!P1 IMAD.IADD R55, R55, 0x1, -R4 ;  /* 0x0000000137379824 */ /* 0x000fe200078e0a04 */
[----:B------:R-:W-:Y:S01]  /*3380*/  ISETP.GE.AND P1, PT, R34, RZ, PT ;  /* 0x000000ff2200720c */ /* 0x000fe20003f26270 */
[----:B------:R-:W-:Y:S01]  /*3390*/  IMAD R67, R4, R28, R67 ;  /* 0x0000001c04437224 */ /* 0x000fe200078e0243 */
[C---:B------:R-:W-:Y:S01]  /*33a0*/  LOP3.LUT R34, R8.reuse, 0xec, RZ, 0xfc, !PT ;  /* 0x000000ec08227812 */ /* 0x040fe200078efcff */
[----:B------:R-:W-:Y:S01]  /*33b0*/  IMAD.HI.U32 R26, R7, R75, RZ ;  /* 0x0000004b071a7227 */ /* 0x000fe200078e00ff */
[----:B------:R-:W-:-:S02]  /*33c0*/  LOP3.LUT R28, R8, 0xf8, RZ, 0xfc, !PT ;  /* 0x000000f8081c7812 */ /* 0x000fc400078efcff */
[----:B------:R-:W-:Y:S01]  /*33d0*/  IABS R73, R34 ;  /* 0x0000002200497213 */ /* 0x000fe20000000000 */
[----:B------:R-:W-:Y:S01]  /*33e0*/  IMAD.HI.U32 R8, R7, R69, RZ ;  /* 0x0000004507087227 */ /* 0x000fe200078e00ff */
[----:B------:R-:W-:-:S03]  /*33f0*/  IABS R79, R28 ;  /* 0x0000001c004f7213 */ /* 0x000fc60000000000 */
[----:B------:R-:W-:Y:S02]  /*3400*/  IMAD.MOV R8, RZ, RZ, -R8 ;  /* 0x000000ffff087224 */ /* 0x000fe400078e0a08 */
[----:B------:R-:W-:Y:S01]  /*3410*/  @!P6 IMAD.IADD R65, R65, 0x1, -R4 ;  /* 0x000000014141e824 */ /* 0x000fe200078e0a04 */
[C---:B------:R-:W-:Y:S01]  /*3420*/  ISETP.GT.U32.AND P6, PT, R4.reuse, R67, PT ;  /* 0x000000430400720c */ /* 0x040fe20003fc4070 */
[----:B------:R-:W-:Y:S02]  /*3430*/  IMAD R69, R4, R8, R69 ;  /* 0x0000000804457224 */ /* 0x000fe400078e0245 */
[----:B------:R-:W-:-:S04]  /*3440*/  IMAD.HI.U32 R24, R7, R73, RZ ;  /* 0x0000004907187227 */ /* 0x000fc800078e00ff */
[----:B------:R-:W-:-:S04]  /*3450*/  IMAD.HI.U32 R8, R7, R77, RZ ;  /* 0x0000004d07087227 */ /* 0x000fc800078e00ff */
[----:B------:R-:W-:-:S04]  /*3460*/  IMAD.HI.U32 R7, R7, R79, RZ ;  /* 0x0000004f07077227 */ /* 0x000fc800078e00ff */
[----:B------:R-:W-:Y:S02]  /*3470*/  IMAD.MOV R7, RZ, RZ, -R7 ;  /* 0x000000ffff077224 */ /* 0x000fe400078e0a07 */
[----:B------:R-:W-:Y:S01]  /*3480*/  @!P4 IMAD.MOV R55, RZ, RZ, -R55 ;  /* 0x000000ffff37c224 */ /* 0x000fe200078e0a37 */
[C---:B------:R-:W-:Y:S01]  /*3490*/  ISETP.GT.U32.AND P4, PT, R4.reuse, R63, PT ;  /* 0x0000003f0400720c */ /* 0x040fe20003f84070 */
[C---:B------:R-:W-:Y:S01]  /*34a0*/  IMAD R79, R4.reuse, R7, R79 ;  /* 0x00000007044f7224 */ /* 0x040fe200078e024f */
[----:B------:R-:W-:Y:S01]  /*34b0*/  LOP3.LUT R7, RZ, R25, RZ, 0x33, !PT ;  /* 0x00000019ff077212 */ /* 0x000fe200078e33ff */
[----:B------:R-:W-:Y:S01]  /*34c0*/  @!P0 IMAD.MOV R57, RZ, RZ, -R57 ;  /* 0x000000ffff398224 */ /* 0x000fe200078e0a39 */
[C---:B------:R-:W-:Y:S01]  /*34d0*/  ISETP.GT.U32.AND P0, PT, R4.reuse, R65, PT ;  /* 0x000000410400720c */ /* 0x040fe20003f04070 */
[----:B------:R-:W-:Y:S01]  /*34e0*/  @!P6 IMAD.IADD R67, R67, 0x1, -R4 ;  /* 0x000000014343e824 */ /* 0x000fe200078e0a04 */
[----:B------:R-:W-:Y:S01]  /*34f0*/  ISETP.GT.U32.AND P6, PT, R4, R79, PT ;  /* 0x0000004f0400720c */ /* 0x000fe20003fc4070 */
[----:B------:R-:W-:-:S02]  /*3500*/  IMAD.MOV R26, RZ, RZ, -R26 ;  /* 0x000000ffff1a7224 */ /* 0x000fc400078e0a1a */
[----:B------:R-:W-:Y:S02]  /*3510*/  IMAD.MOV R24, RZ, RZ, -R24 ;  /* 0x000000ffff187224 */ /* 0x000fe400078e0a18 */
[----:B------:R-:W-:Y:S02]  /*3520*/  IMAD.MOV R8, RZ, RZ, -R8 ;  /* 0x000000ffff087224 */ /* 0x000fe400078e0a08 */
[C---:B------:R-:W-:Y:S02]  /*3530*/  IMAD R75, R4.reuse, R26, R75 ;  /* 0x0000001a044b7224 */ /* 0x040fe400078e024b */
[C---:B------:R-:W-:Y:S02]  /*3540*/  IMAD R73, R4.reuse, R24, R73 ;  /* 0x0000001804497224 */ /* 0x040fe400078e0249 */
[C---:B------:R-:W-:Y:S02]  /*3550*/  IMAD R77, R4.reuse, R8, R77 ;  /* 0x00000008044d7224 */ /* 0x040fe400078e024d */
[--C-:B------:R-:W-:Y:S01]  /*3560*/  @!P4 IMAD.IADD R63, R63, 0x1, -R4.reuse ;  /* 0x000000013f3fc824 */ /* 0x100fe200078e0a04 */
[C---:B------:R-:W-:Y:S01]  /*3570*/  ISETP.GT.U32.AND P4, PT, R4.reuse, R75, PT ;  /* 0x0000004b0400720c */ /* 0x040fe20003f84070 */
[----:B------:R-:W-:Y:S01]  /*3580*/  @!P2 IMAD.MOV R59, RZ, RZ, -R59 ;  /* 0x000000ffff3ba224 */ /* 0x000fe200078e0a3b */
[C---:B------:R-:W-:Y:S01]  /*3590*/  ISETP.GT.U32.AND P2, PT, R4.reuse, R69, PT ;  /* 0x000000450400720c */ /* 0x040fe20003f44070 */
[----:B------:R-:W-:Y:S01]  /*35a0*/  @!P1 IMAD.MOV R61, RZ, RZ, -R61 ;  /* 0x000000ffff3d9224 */ /* 0x000fe200078e0a3d */
[C---:B------:R-:W-:Y:S01]  /*35b0*/  ISETP.GT.U32.AND P1, PT, R4.reuse, R73, PT ;  /* 0x000000490400720c */ /* 0x040fe20003f24070 */
[--C-:B------:R-:W-:Y:S01]  /*35c0*/  @!P0 IMAD.IADD R65, R65, 0x1, -R4.reuse ;  /* 0x0000000141418824 */ /* 0x100fe200078e0a04 */
[----:B------:R-:W-:Y:S01]  /*35d0*/  ISETP.GT.U32.AND P0, PT, R4, R77, PT ;  /* 0x0000004d0400720c */ /* 0x000fe20003f04070 */
[----:B------:R-:W-:-:S02]  /*35e0*/  @!P6 IMAD.IADD R79, R79, 0x1, -R4 ;  /* 0x000000014f4fe824 */ /* 0x000fc400078e0a04 */
[----:B------:R-:W-:Y:S02]  /*35f0*/  @!P5 IMAD.MOV R65, RZ, RZ, -R65 ;  /* 0x000000ffff41d224 */ /* 0x000fe400078e0a41 */
[----:B------:R-:W-:Y:S01]  /*3600*/  @!P3 IMAD.MOV R63, RZ, RZ, -R63 ;  /* 0x000000ffff3fb224 */ /* 0x000fe200078e0a3f */
[----:B------:R-:W-:Y:S01]  /*3610*/  ISETP.GT.U32.AND P5, PT, R4, R79, PT ;  /* 0x0000004f0400720c */ /* 0x000fe20003fa4070 */
[--C-:B------:R-:W-:Y:S02]  /*3620*/  @!P4 IMAD.IADD R75, R75, 0x1, -R4.reuse ;  /* 0x000000014b4bc824 */ /* 0x100fe400078e0a04 */
[--C-:B------:R-:W-:Y:S01]  /*3630*/  @!P2 IMAD.IADD R69, R69, 0x1, -R4.reuse ;  /* 0x000000014545a824 */ /* 0x100fe200078e0a04 */
[----:B------:R-:W-:Y:S01]  /*3640*/  ISETP.GE.AND P2, PT, R32, RZ, PT ;  /* 0x000000ff2000720c */ /* 0x000fe20003f46270 */
[--C-:B------:R-:W-:Y:S01]  /*3650*/  @!P1 IMAD.IADD R73, R73, 0x1, -R4.reuse ;  /* 0x0000000149499824 */ /* 0x100fe200078e0a04 */
[C---:B------:R-:W-:Y:S01]  /*3660*/  ISETP.GT.U32.AND P1, PT, R4.reuse, R67, PT ;  /* 0x000000430400720c */ /* 0x040fe20003f24070 */
[----:B------:R-:W-:Y:S01]  /*3670*/  @!P0 IMAD.IADD R77, R77, 0x1, -R4 ;  /* 0x000000014d4d8824 */ /* 0x000fe200078e0a04 */
[----:B------:R-:W-:-:S02]  /*3680*/  ISETP.GT.U32.AND P0, PT, R4, R75, PT ;  /* 0x0000004b0400720c */ /* 0x000fc40003f04070 */
[C---:B------:R-:W-:Y:S02]  /*3690*/  ISETP.GT.U32.AND P3, PT, R4.reuse, R69, PT ;  /* 0x000000450400720c */ /* 0x040fe40003f64070 */
[C---:B------:R-:W-:Y:S01]  /*36a0*/  ISETP.GT.U32.AND P4, PT, R4.reuse, R73, PT ;  /* 0x000000490400720c */ /* 0x040fe20003f84070 */
[--C-:B------:R-:W-:Y:S01]  /*36b0*/  @!P5 IMAD.IADD R79, R79, 0x1, -R4.reuse ;  /* 0x000000014f4fd824 */ /* 0x100fe200078e0a04 */
[----:B------:R-:W-:Y:S02]  /*36c0*/  ISETP.GT.U32.AND P6, PT, R4, R77, PT ;  /* 0x0000004d0400720c */ /* 0x000fe40003fc4070 */
[----:B------:R-:W-:Y:S01]  /*36d0*/  ISETP.NE.AND P5, PT, R25, RZ, PT ;  /* 0x000000ff1900720c */ /* 0x000fe20003fa5270 */
[C---:B------:R-:W-:Y:S02]  /*36e0*/  IMAD R25, R122.reuse, 0x2, R93 ;  /* 0x000000027a197824 */ /* 0x040fe400078e025d */
[--C-:B------:R-:W-:Y:S01]  /*36f0*/  @!P1 IMAD.IADD R67, R67, 0x1, -R4.reuse ;  /* 0x0000000143439824 */ /* 0x100fe200078e0a04 */
[----:B------:R-:W-:Y:S01]  /*3700*/  SEL R44, R7, R11, !P5 ;  /* 0x0000000b072c7207 */ /* 0x000fe20006800000 */
[----:B------:R-:W-:Y:S01]  /*3710*/  IMAD R95, R122, 0x2, R25 ;  /* 0x000000027a5f7824 */ /* 0x000fe200078e0219 */
[----:B------:R-:W-:Y:S01]  /*3720*/  ISETP.GE.AND P1, PT, R30, RZ, PT ;  /* 0x000000ff1e00720c */ /* 0x000fe20003f26270 */
[--C-:B------:R-:W-:Y:S01]  /*3730*/  @!P0 IMAD.IADD R75, R75, 0x1, -R4.reuse ;  /* 0x000000014b4b8824 */ /* 0x100fe200078e0a04 */
[----:B------:R-:W-:Y:S01]  /*3740*/  ISETP.GE.AND P0, PT, R38, RZ, PT ;  /* 0x000000ff2600720c */ /* 0x000fe20003f06270 */
[----:B------:R-:W-:Y:S01]  /*3750*/  IMAD R11, R122, 0x4, R95 ;  /* 0x000000047a0b7824 */ /* 0x000fe200078e025f */
[----:B------:R-:W-:Y:S01]  /*3760*/  SEL R60, R7, R19, !P5 ;  /* 0x00000013073c7207 */ /* 0x000fe20006800000 */
[--C-:B------:R-:W-:Y:S01]  /*3770*/  @!P3 IMAD.IADD R69, R69, 0x1, -R4.reuse ;  /* 0x000000014545b824 */ /* 0x100fe200078e0a04 */
[----:B------:R-:W-:Y:S01]  /*3780*/  ISETP.GE.AND P3, PT, R34, RZ, PT ;  /* 0x000000ff2200720c */ /* 0x000fe20003f66270 */
[--C-:B------:R-:W-:Y:S01]  /*3790*/  @!P4 IMAD.IADD R73, R73, 0x1, -R4.reuse ;  /* 0x000000014949c824 */ /* 0x100fe200078e0a04 */
[----:B------:R-:W-:Y:S01]  /*37a0*/  ISETP.GE.AND P4, PT, R36, RZ, PT ;  /* 0x000000ff2400720c */ /* 0x000fe20003f86270 */
[----:B------:R-:W-:Y:S01]  /*37b0*/  @!P6 IMAD.IADD R77, R77, 0x1, -R4 ;  /* 0x000000014d4de824 */ /* 0x000fe200078e0a04 */
[----:B------:R-:W-:Y:S01]  /*37c0*/  ISETP.GE.AND P6, PT, R28, RZ, PT ;  /* 0x000000ff1c00720c */ /* 0x000fe20003fc6270 */
[C---:B------:R-:W-:Y:S01]  /*37d0*/  IMAD R19, R122.reuse, 0x2, R11 ;  /* 0x000000027a137824 */ /* 0x040fe200078e020b */
[----:B------:R-:W-:Y:S01]  /*37e0*/  LOP3.LUT R4, R3, 0x1f, RZ, 0xc0, !PT ;  /* 0x0000001f03047812 */ /* 0x000fe200078ec0ff */
[----:B------:R-:W-:Y:S01]  /*37f0*/  @!P1 IMAD.MOV R69, RZ, RZ, -R69 ;  /* 0x000000ffff459224 */ /* 0x000fe200078e0a45 */
[C---:B------:R-:W-:Y:S01]  /*3800*/  SEL R156, R7.reuse, R27, !P5 ;  /* 0x0000001b079c7207 */ /* 0x040fe20006800000 */
[----:B------:R-:W-:Y:S01]  /*3810*/  IMAD R27, R122, 0x2, R19 ;  /* 0x000000027a1b7824 */ /* 0x000fe200078e0213 */
[C---:B------:R-:W-:Y:S01]  /*3820*/  SEL R158, R7.reuse, R35, !P5 ;  /* 0x00000023079e7207 */ /* 0x040fe20006800000 */
[----:B------:R-:W-:Y:S01]  /*3830*/  IMAD R187, R4, R123, RZ ;  /* 0x0000007b04bb7224 */ /* 0x000fe200078e02ff */
[C---:B------:R-:W-:Y:S01]  /*3840*/  SEL R48, R7.reuse, R13, !P5 ;  /* 0x0000000d07307207 */ /* 0x040fe20006800000 */
[C---:B------:R-:W-:Y:S01]  /*3850*/  IMAD R35, R122.reuse, 0x2, R27 ;  /* 0x000000027a237824 */ /* 0x040fe200078e021b */
[----:B------:R-:W-:Y:S01]  /*3860*/  SEL R64, R7, R21, !P5 ;  /* 0x0000001507407207 */ /* 0x000fe20006800000 */
[----:B------:R-:W-:Y:S01]  /*3870*/  @!P0 IMAD.MOV R77, RZ, RZ, -R77 ;  /* 0x000000ffff4d8224 */ /* 0x000fe200078e0a4d */
[----:B---3--:R-:W-:Y:S01]  /*3880*/  IADD3 R36, P0, PT, R5, UR8, RZ ;  /* 0x0000000805247c10 */ /* 0x008fe2000ff1e0ff */
[----:B------:R-:W-:Y:S01]  /*3890*/  @!P2 IMAD.MOV R67, RZ, RZ, -R67 ;  /* 0x000000ffff43a224 */ /* 0x000fe200078e0a43 */
[----:B------:R-:W-:Y:S01]  /*38a0*/  IADD3 R180, P1, PT, R187, UR10, RZ ;  /* 0x0000000abbb47c10 */ /* 0x000fe2000ff3e0ff */
[----:B------:R-:W-:Y:S01]  /*38b0*/  @!P3 IMAD.MOV R73, RZ, RZ, -R73 ;  /* 0x000000ffff49b224 */ /* 0x000fe200078e0a49 */
[C---:B------:R-:W-:Y:S01]  /*38c0*/  SEL R157, R7.reuse, R31, !P5 ;  /* 0x0000001f079d7207 */ /* 0x040fe20006800000 */
[----:B------:R-:W-:Y:S01]  /*38d0*/  @!P4 IMAD.MOV R75, RZ, RZ, -R75 ;  /* 0x000000ffff4bc224 */ /* 0x000fe200078e0a4b */
[C---:B------:R-:W-:Y:S01]  /*38e0*/  SEL R94, R7.reuse, R37, !P5 ;  /* 0x00000025075e7207 */ /* 0x040fe20006800000 */
[----:B------:R-:W-:Y:S01]  /*38f0*/  @!P6 IMAD.MOV R79, RZ, RZ, -R79 ;  /* 0x000000ffff4fe224 */ /* 0x000fe200078e0a4f */
[----:B------:R-:W-:Y:S01]  /*3900*/  SEL R159, R7, R39, !P5 ;  /* 0x00000027079f7207 */ /* 0x000fe20006800000 */
[----:B------:R-:W-:Y:S01]  /*3910*/  IMAD R13, R122, 0x2, R35 ;  /* 0x000000027a0d7824 */ /* 0x000fe200078e0223 */
[----:B------:R-:W-:Y:S01]  /*3920*/  LEA.HI.X.SX32 R38, R5, UR9, 0x1, P0 ;  /* 0x0000000905267c11 */ /* 0x000fe200080f0eff */
[-C--:B------:R-:W-:Y:S01]  /*3930*/  IMAD R31, R135, R122.reuse, RZ ;  /* 0x0000007a871f7224 */ /* 0x080fe200078e02ff */
[----:B------:R-:W-:Y:S01]  /*3940*/  LEA.HI.X.SX32 R187, R187, UR11, 0x1, P1 ;  /* 0x0000000bbbbb7c11 */ /* 0x000fe200088f0eff */
[----:B------:R-:W-:Y:S01]  /*3950*/  IMAD R37, R137, R122, RZ ;  /* 0x0000007a89257224 */ /* 0x000fe200078e02ff */
[C---:B------:R-:W-:Y:S01]  /*3960*/  SEL R40, R7.reuse, R9, !P5 ;  /* 0x0000000907287207 */ /* 0x040fe20006800000 */
[----:B0-----:R-:W-:Y:S01]  /*3970*/  VIADD R5, R190, 0x1f ;  /* 0x0000001fbe057836 */ /* 0x001fe20000000000 */
[C---:B------:R-:W-:Y:S01]  /*3980*/  SEL R117, R7.reuse, R117, !P5 ;  /* 0x0000007507757207 */ /* 0x040fe20006800000 */
[----:B------:R-:W-:Y:S01]  /*3990*/  IMAD R21, R122, 0x2, R13 ;  /* 0x000000027a157824 */ /* 0x000fe200078e020d */
[----:B------:R-:W-:-:S02]  /*39a0*/  SEL R42, R7, R10, !P5 ;  /* 0x0000000a072a7207 */ /* 0x000fc40006800000 */
[C---:B------:R-:W-:Y:S02]  /*39b0*/  SEL R116, R7.reuse, R116, !P5 ;  /* 0x0000007407747207 */ /* 0x040fe40006800000 */
[C---:B------:R-:W-:Y:S02]  /*39c0*/  SEL R121, R7.reuse, R121, !P5 ;  /* 0x0000007907797207 */ /* 0x040fe40006800000 */
[C---:B------:R-:W-:Y:S02]  /*39d0*/  SEL R46, R7.reuse, R12, !P5 ;  /* 0x0000000c072e7207 */ /* 0x040fe40006800000 */
[C---:B------:R-:W-:Y:S02]  /*39e0*/  SEL R120, R7.reuse, R120, !P5 ;  /* 0x0000007807787207 */ /* 0x040fe40006800000 */
[C---:B------:R-:W-:Y:S02]  /*39f0*/  SEL R127, R7.reuse, R127, !P5 ;  /* 0x0000007f077f7207 */ /* 0x040fe40006800000 */
        /* <DEDUP_REMOVED lines=46> */
[----:B------:R-:W-:Y:S02]  /*3ce0*/  SEL R39, R7, R6, !P5 ;  /* 0x0000000607277207 */ /* 0x000fe40006800000 */
[----:B------:R-:W-:Y:S01]  /*3cf0*/  ISETP.NE.U32.AND P1, PT, R132, RZ, PT ;  /* 0x000000ff8400720c */ /* 0x000fe20003f25070 */
[----:B------:R-:W-:-:S12]  /*3d00*/  BRA.U UP0, `(.L_x_5) ;  /* 0x0000000100187547 */ /* 0x000fd8000b800000 */
[----:B------:R-:W-:Y:S01]  /*3d10*/  ELECT P0, URZ, PT ;  /* 0x0000000000ff782f */ /* 0x000fe20003800000 */
[----:B------:R-:W-:Y:S01]  /*3d20*/  IMAD.MOV.U32 R6, RZ, RZ, 0x1 ;  /* 0x00000001ff067424 */ /* 0x000fe200078e00ff */
[----:B------:R-:W-:Y:S01]  /*3d30*/  UMOV UR4, 0x40 ;  /* 0x0000004000047882 */ /* 0x000fe20000000000 */
[----:B------:R-:W-:Y:S01]  /*3d40*/  UVIRTCOUNT.DEALLOC.SMPOOL 0x80 ;  /* 0x000000800000784c */ /* 0x000fe20000000000 */
[----:B------:R-:W-:-:S09]  /*3d50*/  ULEA UR4, UR5, UR4, 0x18 ;  /* 0x0000000405047291 */ /* 0x000fd2000f8ec0ff */
[----:B------:R0:W-:Y:S03]  /*3d60*/  @P0 STS.U8 [UR4], R6 ;  /* 0x00000006ff000988 */ /* 0x0001e60008000004 */
.L_x_5:
[-C--:B0-----:R-:W-:Y:S01]  /*3d70*/  IADD3 R6, P3, PT, R81, R36.reuse, RZ ;  /* 0x0000002451067210 */ /* 0x081fe20007f7e0ff */
[----:B------:R-:W-:Y:S01]  /*3d80*/  IMAD R29, R122, 0x2, R21 ;  /* 0x000000027a1d7824 */ /* 0x000fe200078e0215 */
[-C--:B------:R-:W-:Y:S01]  /*3d90*/  IADD3 R10, P0, PT, R11, R36.reuse, RZ ;  /* 0x000000240b0a7210 */ /* 0x080fe20007f1e0ff */
[----:B------:R-:W-:Y:S01]  /*3da0*/  IMAD R40, R40, UR7, RZ ;  /* 0x0000000728287c24 */ /* 0x000fe2000f8e02ff */
[-C--:B------:R-:W-:Y:S01]  /*3db0*/  IADD3 R12, P2, PT, R13, R36.reuse, RZ ;  /* 0x000000240d0c7210 */ /* 0x080fe20007f5e0ff */
[----:B------:R-:W-:Y:S01]  /*3dc0*/  IMAD R41, R39, UR7, RZ ;  /* 0x0000000727297c24 */ /* 0x000fe2000f8e02ff */
[-C--:B------:R-:W-:Y:S01]  /*3dd0*/  IADD3 R14, P4, PT, R85, R36.reuse, RZ ;  /* 0x00000024550e7210 */ /* 0x080fe20007f9e0ff */
[----:B------:R-:W-:Y:S01]  /*3de0*/  STTM.16dp32bit_t0_t15.x128 tmem[UR12], RZ ;  /* 0x000000ff000079ed */ /* 0x000fe20008b8000c */
[----:B------:R-:W-:Y:S01]  /*3df0*/  STTM.16dp32bit_t16_t31.x128 tmem[UR12+0x80], RZ ;  /* 0x000080ff000079ed */ /* 0x000fe20008ba000c */
[----:B------:R-:W-:Y:S01]  /*3e00*/  IADD3 R16, P5, PT, R25, R36, RZ ;  /* 0x0000002419107210 */ /* 0x000fe20007fbe0ff */
[----:B------:R-:W0:Y:S01]  /*3e10*/  FENCE.VIEW.ASYNC.T ;  /* 0x00000000000073c6 */ /* 0x000e220000000200 */
[-C--:B------:R-:W-:Y:S01]  /*3e20*/  LEA.HI.X.SX32 R7, R81, R38.reuse, 0x1, P3 ;  /* 0x0000002651077211 */ /* 0x080fe200018f0eff */
[----:B------:R-:W-:Y:S01]  /*3e30*/  IMAD R43, R42, UR7, RZ ;  /* 0x000000072a2b7c24 */ /* 0x000fe2000f8e02ff */
[-C--:B------:R-:W-:Y:S01]  /*3e40*/  LEA.HI.X.SX32 R11, R11, R38.reuse, 0x1, P0 ;  /* 0x000000260b0b7211 */ /* 0x080fe200000f0eff */
[----:B0-----:R-:W-:Y:S01]  /*3e50*/  VOTEU.ALL UP1, P1 ;  /* 0x0000000000ff7886 */ /* 0x001fe20000820000 */
[-C--:B------:R-:W-:Y:S01]  /*3e60*/  LEA.HI.X.SX32 R13, R13, R38.reuse, 0x1, P2 ;  /* 0x000000260d0d7211 */ /* 0x080fe200010f0eff */
[----:B------:R-:W-:Y:S01]  /*3e70*/  UMOV UR4, 0x1 ;  /* 0x0000000100047882 */ /* 0x000fe20000000000 */
[----:B------:R-:W-:Y:S01]  /*3e80*/  LEA.HI.X.SX32 R15, R85, R38, 0x1, P4 ;  /* 0x00000026550f7211 */ /* 0x000fe200020f0eff */
[----:B------:R-:W-:Y:S01]  /*3e90*/  UIADD3 UR10, UPT, UPT, UR15, 0x5000, URZ ;  /* 0x000050000f0a7890 */ /* 0x000fe2000fffe0ff */
[-C--:B------:R-:W-:Y:S01]  /*3ea0*/  IADD3 R18, P3, PT, R19, R36.reuse, RZ ;  /* 0x0000002413127210 */ /* 0x080fe20007f7e0ff */
[----:B------:R-:W-:Y:S01]  /*3eb0*/  VOTEU.ALL UP2, P1 ;  /* 0x0000000000ff7886 */ /* 0x000fe20000840000 */
[----:B------:R-:W-:-:S02]  /*3ec0*/  IADD3 R20, P0, PT, R21, R36, RZ ;  /* 0x0000002415147210 */ /* 0x000fc40007f1e0ff */
[-C--:B------:R-:W-:Y:S02]  /*3ed0*/  IADD3 R22, P2, PT, R87, R36.reuse, RZ ;  /* 0x0000002457167210 */ /* 0x080fe40007f5e0ff */
[-C--:B------:R-:W-:Y:S02]  /*3ee0*/  IADD3 R24, P4, PT, R95, R36.reuse, RZ ;  /* 0x000000245f187210 */ /* 0x080fe40007f9e0ff */
[----:B------:R-:W-:Y:S01]  /*3ef0*/  IADD3 R8, P6, PT, R93, R36, RZ ;  /* 0x000000245d087210 */ /* 0x000fe20007fde0ff */
[----:B------:R-:W-:Y:S01]  /*3f00*/  IMAD R47, R46, UR7, RZ ;  /* 0x000000072e2f7c24 */ /* 0x000fe2000f8e02ff */
[----:B------:R-:W-:Y:S01]  /*3f10*/  LEA.HI.X.SX32 R17, R25, R38, 0x1, P5 ;  /* 0x0000002619117211 */ /* 0x000fe200028f0eff */
[----:B------:R-:W-:Y:S01]  /*3f20*/  IMAD R51, R50, UR7, RZ ;  /* 0x0000000732337c24 */ /* 0x000fe2000f8e02ff */
[----:B------:R-:W-:Y:S01]  /*3f30*/  IADD3 R26, P5, PT, R27, R36, RZ ;  /* 0x000000241b1a7210 */ /* 0x000fe20007fbe0ff */
[----:B------:R-:W-:Y:S01]  /*3f40*/  IMAD R45, R44, UR7, RZ ;  /* 0x000000072c2d7c24 */ /* 0x000fe2000f8e02ff */
[-C--:B------:R-:W-:Y:S01]  /*3f50*/  LEA.HI.X.SX32 R19, R19, R38.reuse, 0x1, P3 ;  /* 0x0000002613137211 */ /* 0x080fe200018f0eff */
[----:B------:R-:W-:Y:S01]  /*3f60*/  IMAD R55, R54, UR7, RZ ;  /* 0x0000000736377c24 */ /* 0x000fe2000f8e02ff */
[-C--:B------:R-:W-:Y:S01]  /*3f70*/  LEA.HI.X.SX32 R21, R21, R38.reuse, 0x1, P0 ;  /* 0x0000002615157211 */ /* 0x080fe200000f0eff */
[----:B------:R-:W-:Y:S01]  /*3f80*/  IMAD R49, R48, UR7, RZ ;  /* 0x0000000730317c24 */ /* 0x000fe2000f8e02ff */
[-C--:B------:R-:W-:Y:S01]  /*3f90*/  LEA.HI.X.SX32 R23, R87, R38.reuse, 0x1, P2 ;  /* 0x0000002657177211 */ /* 0x080fe200010f0eff */
[----:B------:R-:W-:Y:S01]  /*3fa0*/  IMAD R59, R58, UR7, RZ ;  /* 0x000000073a3b7c24 */ /* 0x000fe2000f8e02ff */
[----:B------:R-:W-:Y:S01]  /*3fb0*/  LEA.HI.X.SX32 R25, R95, R38, 0x1, P4 ;  /* 0x000000265f197211 */ /* 0x000fe200020f0eff */
[----:B------:R-:W-:Y:S01]  /*3fc0*/  UMOV UR13, UR10 ;  /* 0x0000000a000d7c82 */ /* 0x000fe20008000000 */
[----:B------:R-:W-:-:S02]  /*3fd0*/  IADD3 R28, P3, PT, R29, R36, RZ ;  /* 0x000000241d1c7210 */ /* 0x000fc40007f7e0ff */
[-C--:B------:R-:W-:Y:S02]  /*3fe0*/  IADD3 R30, P0, PT, R31, R36.reuse, RZ ;  /* 0x000000241f1e7210 */ /* 0x080fe40007f1e0ff */
[-C--:B------:R-:W-:Y:S02]  /*3ff0*/  IADD3 R32, P2, PT, R91, R36.reuse, RZ ;  /* 0x000000245b207210 */ /* 0x080fe40007f5e0ff */
[----:B------:R-:W-:Y:S02]  /*4000*/  IADD3 R34, P4, PT, R35, R36, RZ ;  /* 0x0000002423227210 */ /* 0x000fe40007f9e0ff */
[----:B------:R-:W-:Y:S02]  /*4010*/  LEA.HI.X.SX32 R27, R27, R38, 0x1, P5 ;  /* 0x000000261b1b7211 */ /* 0x000fe400028f0eff */
[----:B------:R-:W-:Y:S02]  /*4020*/  IADD3 R36, P5, PT, R37, R36, RZ ;  /* 0x0000002425247210 */ /* 0x000fe40007fbe0ff */
[----:B------:R-:W-:-:S02]  /*4030*/  LEA.HI.X.SX32 R9, R93, R38, 0x1, P6 ;  /* 0x000000265d097211 */ /* 0x000fc400030f0eff */
[-C--:B------:R-:W-:Y:S02]  /*4040*/  LEA.HI.X.SX32 R29, R29, R38.reuse, 0x1, P3 ;  /* 0x000000261d1d7211 */ /* 0x080fe400018f0eff */
[-C--:B------:R-:W-:Y:S02]  /*4050*/  LEA.HI.X.SX32 R31, R31, R38.reuse, 0x1, P0 ;  /* 0x000000261f1f7211 */ /* 0x080fe400000f0eff */
[-C--:B------:R-:W-:Y:S02]  /*4060*/  LEA.HI.X.SX32 R33, R91, R38.reuse, 0x1, P2 ;  /* 0x000000265b217211 */ /* 0x080fe400010f0eff */
[-C--:B------:R-:W-:Y:S02]  /*4070*/  LEA.HI.X.SX32 R35, R35, R38.reuse, 0x1, P4 ;  /* 0x0000002623237211 */ /* 0x080fe400020f0eff */
[----:B------:R-:W-:Y:S02]  /*4080*/  LEA.HI.X.SX32 R37, R37, R38, 0x1, P5 ;  /* 0x0000002625257211 */ /* 0x000fe400028f0eff */
[----:B------:R-:W-:Y:S01]  /*4090*/  IADD3 R38, P3, PT, R40, R180, RZ ;  /* 0x000000b428267210 */ /* 0x000fe20007f7e0ff */
[----:B------:R-:W-:-:S04]  /*40a0*/  @!UP1 UIADD3 UR8, UPT, UPT, -UR4, 0x100000, URZ ;  /* 0x0010000004089890 */ /* 0x000fc8000fffe1ff */
[----:B------:R-:W-:Y:S02]  /*40b0*/  @!UP1 USHF.L.U32 UR9, UR8, 0xb, URZ ;  /* 0x0000000b08099899 */ /* 0x000fe400080006ff */
[----:B------:R-:W-:Y:S01]  /*40c0*/  @!UP1 USHF.L.U32 UR8, UR8, 0x1, URZ ;  /* 0x0000000108089899 */ /* 0x000fe200080006ff */
[----:B------:R-:W-:Y:S01]  /*40d0*/  BAR.SYNC.DEFER_BLOCKING 0x0 ;  /* 0x0000000000007b1d */ /* 0x000fe20000010000 */
[-C--:B------:R-:W-:Y:S02]  /*40e0*/  LEA.HI.X.SX32 R39, R40, R187.reuse, 0x1, P3 ;  /* 0x000000bb28277211 */ /* 0x080fe400018f0eff */
[----:B------:R-:W-:Y:S01]  /*40f0*/  IADD3 R40, P4, PT, R41, R180, RZ ;  /* 0x000000b429287210 */ /* 0x000fe20007f9e0ff */
[----:B------:R-:W-:Y:S01]  /*4100*/  IMAD R53, R52, UR7, RZ ;  /* 0x0000000734357c24 */ /* 0x000fe2000f8e02ff */
[----:B------:R-:W-:Y:S02]  /*4110*/  ISETP.GT.AND P0, PT, R5, 0x1f, PT ;  /* 0x0000001f0500780c */ /* 0x000fe40003f04270 */
[----:B------:R-:W-:-:S02]  /*4120*/  LEA.HI.X.SX32 R41, R41, R187, 0x1, P4 ;  /* 0x000000bb29297211 */ /* 0x000fc400020f0eff */
[-C--:B------:R-:W-:Y:S02]  /*4130*/  IADD3 R46, P4, PT, R47, R180.reuse, RZ ;  /* 0x000000b42f2e7210 */ /* 0x080fe40007f9e0ff */
[-C--:B------:R-:W-:Y:S02]  /*4140*/  IADD3 R42, P3, PT, R43, R180.reuse, RZ ;  /* 0x000000b42b2a7210 */ /* 0x080fe40007f7e0ff */
[-C--:B------:R-:W-:Y:S02]  /*4150*/  LEA.HI.X.SX32 R47, R47, R187.reuse, 0x1, P4 ;  /* 0x000000bb2f2f7211 */ /* 0x080fe400020f0eff */
[-C--:B------:R-:W-:Y:S02]  /*4160*/  IADD3 R50, P4, PT, R51, R180.reuse, RZ ;  /* 0x000000b433327210 */ /* 0x080fe40007f9e0ff */
[----:B------:R-:W-:Y:S02]  /*4170*/  LEA.HI.X.SX32 R43, R43, R187, 0x1, P3 ;  /* 0x000000bb2b2b7211 */ /* 0x000fe400018f0eff */
[----:B------:R-:W-:-:S02]  /*4180*/  IADD3 R44, P3, PT, R45, R180, RZ ;  /* 0x000000b42d2c7210 */ /* 0x000fc40007f7e0ff */
[-C--:B------:R-:W-:Y:S02]  /*4190*/  LEA.HI.X.SX32 R51, R51, R187.reuse, 0x1, P4 ;  /* 0x000000bb33337211 */ /* 0x080fe400020f0eff */
[-C--:B------:R-:W-:Y:S01]  /*41a0*/  IADD3 R54, P4, PT, R55, R180.reuse, RZ ;  /* 0x000000b437367210 */ /* 0x080fe20007f9e0ff */
[----:B------:R-:W-:Y:S01]  /*41b0*/  IMAD R63, R62, UR7, RZ ;  /* 0x000000073e3f7c24 */ /* 0x000fe2000f8e02ff */
[-C--:B------:R-:W-:Y:S01]  /*41c0*/  LEA.HI.X.SX32 R45, R45, R187.reuse, 0x1, P3 ;  /* 0x000000bb2d2d7211 */ /* 0x080fe200018f0eff */
[----:B------:R-:W0:Y:S02]  /*41d0*/  FENCE.VIEW.ASYNC.S ;  /* 0x00000000000073c6 */ /* 0x000e240000000000 */
[----:B0-----:R0:W1:Y:S01]  /*41e0*/  @!UP2 SYNCS.EXCH.64 URZ, [UR13], UR8 ;  /* 0x000000080dffa5b2 */ /* 0x0010620008000100 */
[----:B------:R-:W-:Y:S02]  /*41f0*/  IADD3 R48, P3, PT, R49, R180, RZ ;  /* 0x000000b431307210 */ /* 0x000fe40007f7e0ff */
[----:B------:R-:W-:-:S02]  /*4200*/  LEA.HI.X.SX32 R55, R55, R187, 0x1, P4 ;  /* 0x000000bb37377211 */ /* 0x000fc400020f0eff */
[-C--:B------:R-:W-:Y:S01]  /*4210*/  IADD3 R58, P4, PT, R59, R180.reuse, RZ ;  /* 0x000000b43b3a7210 */ /* 0x080fe20007f9e0ff */
[----:B------:R-:W-:Y:S01]  /*4220*/  IMAD R57, R56, UR7, RZ ;  /* 0x0000000738397c24 */ /* 0x000fe2000f8e02ff */
[-C--:B------:R-:W-:Y:S01]  /*4230*/  LEA.HI.X.SX32 R49, R49, R187.reuse, 0x1, P3 ;  /* 0x000000bb31317211 */ /* 0x080fe200018f0eff */
[----:B------:R-:W-:Y:S01]  /*4240*/  IMAD R67, R66, UR7, RZ ;  /* 0x0000000742437c24 */ /* 0x000fe2000f8e02ff */
[-C--:B------:R-:W-:Y:S02]  /*4250*/  IADD3 R52, P3, PT, R53, R180.reuse, RZ ;  /* 0x000000b435347210 */ /* 0x080fe40007f7e0ff */
[-C--:B------:R-:W-:Y:S02]  /*4260*/  LEA.HI.X.SX32 R59, R59, R187.reuse, 0x1, P4 ;  /* 0x000000bb3b3b7211 */ /* 0x080fe400020f0eff */
[-C--:B------:R-:W-:Y:S01]  /*4270*/  IADD3 R62, P4, PT, R63, R180.reuse, RZ ;  /* 0x000000b43f3e7210 */ /* 0x080fe20007f9e0ff */
[----:B------:R-:W-:Y:S01]  /*4280*/  IMAD R61, R60, UR7, RZ ;  /* 0x000000073c3d7c24 */ /* 0x000fe2000f8e02ff */
[----:B------:R-:W-:Y:S01]  /*4290*/  LEA.HI.X.SX32 R53, R53, R187, 0x1, P3 ;  /* 0x000000bb35357211 */ /* 0x000fe200018f0eff */
[----:B------:R-:W-:Y:S01]  /*42a0*/  IMAD R73, R71, UR7, RZ ;  /* 0x0000000747497c24 */ /* 0x000fe2000f8e02ff */
[----:B------:R-:W-:-:S02]  /*42b0*/  IADD3 R56, P3, PT, R57, R180, RZ ;  /* 0x000000b439387210 */ /* 0x000fc40007f7e0ff */
[-C--:B------:R-:W-:Y:S02]  /*42c0*/  LEA.HI.X.SX32 R63, R63, R187.reuse, 0x1, P4 ;  /* 0x000000bb3f3f7211 */ /* 0x080fe400020f0eff */
[----:B------:R-:W-:Y:S02]  /*42d0*/  IADD3 R66, P4, PT, R67, R180, RZ ;  /* 0x000000b443427210 */ /* 0x000fe40007f9e0ff */
[----:B------:R-:W-:Y:S01]  /*42e0*/  ISETP.LT.AND P2, PT, R4, R190, P0 ;  /* 0x000000be0400720c */ /* 0x000fe20000741270 */
[----:B------:R-:W-:Y:S01]  /*42f0*/  IMAD R65, R64, UR7, RZ ;  /* 0x0000000740417c24 */ /* 0x000fe2000f8e02ff */
[-C--:B------:R-:W-:Y:S01]  /*4300*/  LEA.HI.X.SX32 R57, R57, R187.reuse, 0x1, P3 ;  /* 0x000000bb39397211 */ /* 0x080fe200018f0eff */
[----:B------:R-:W-:Y:S01]  /*4310*/  IMAD R75, R70, UR7, RZ ;  /* 0x00000007464b7c24 */ /* 0x000fe2000f8e02ff */
[----:B------:R-:W-:Y:S02]  /*4320*/  IADD3 R60, P3, PT, R61, R180, RZ ;  /* 0x000000b43d3c7210 */ /* 0x000fe40007f7e0ff */
[----:B------:R-:W-:-:S02]  /*4330*/  LEA.HI.X.SX32 R67, R67, R187, 0x1, P4 ;  /* 0x000000bb43437211 */ /* 0x000fc400020f0eff */
[-C--:B------:R-:W-:Y:S02]  /*4340*/  IADD3 R70, P4, PT, R73, R180.reuse, RZ ;  /* 0x000000b449467210 */ /* 0x080fe40007f9e0ff */
[----:B------:R-:W-:Y:S01]  /*4350*/  LOP3.LUT R71, R133, 0x8, RZ, 0xfc, !PT ;  /* 0x0000000885477812 */ /* 0x000fe200078efcff */
[----:B------:R-:W-:Y:S01]  /*4360*/  IMAD R69, R68, UR7, RZ ;  /* 0x0000000744457c24 */ /* 0x000fe2000f8e02ff */
[-C--:B------:R-:W-:Y:S02]  /*4370*/  LEA.HI.X.SX32 R61, R61, R187.reuse, 0x1, P3 ;  /* 0x000000bb3d3d7211 */ /* 0x080fe400018f0eff */
[-C--:B------:R-:W-:Y:S02]  /*4380*/  IADD3 R64, P3, PT, R65, R180.reuse, RZ ;  /* 0x000000b441407210 */ /* 0x080fe40007f7e0ff */
[----:B------:R-:W-:Y:S02]  /*4390*/  LEA.HI.X.SX32 R73, R73, R187, 0x1, P4 ;  /* 0x000000bb49497211 */ /* 0x000fe400020f0eff */
[----:B------:R-:W-:-:S02]  /*43a0*/  IADD3 R72, P5, PT, R75, R180, RZ ;  /* 0x000000b44b487210 */ /* 0x000fc40007fbe0ff */
[----:B------:R-:W-:Y:S02]  /*43b0*/  ISETP.LT.AND P4, PT, R71, R190, P0 ;  /* 0x000000be4700720c */ /* 0x000fe40000781270 */
[----:B------:R-:W-:Y:S01]  /*43c0*/  LOP3.LUT R74, R133, 0x10, RZ, 0xfc, !PT ;  /* 0x00000010854a7812 */ /* 0x000fe200078efcff */
[----:B------:R-:W-:Y:S01]  /*43d0*/  @P2 IMAD.MOV.U32 R78, RZ, RZ, R70 ;  /* 0x000000ffff4e2224 */ /* 0x000fe200078e0046 */
[-C--:B------:R-:W-:Y:S01]  /*43e0*/  LEA.HI.X.SX32 R65, R65, R187.reuse, 0x1, P3 ;  /* 0x000000bb41417211 */ /* 0x080fe200018f0eff */
[----:B------:R-:W-:Y:S01]  /*43f0*/  @P2 IMAD.MOV.U32 R79, RZ, RZ, R73 ;  /* 0x000000ffff4f2224 */ /* 0x000fe200078e0049 */
[----:B------:R-:W-:Y:S01]  /*4400*/  PRMT R213, RZ, 0x7610, R213 ;  /* 0x00007610ffd57816 */ /* 0x000fe200000000d5 */
[----:B-1----:R-:W-:Y:S01]  /*4410*/  BAR.SYNC.DEFER_BLOCKING 0x0 ;  /* 0x0000000000007b1d */ /* 0x002fe20000010000 */
[----:B------:R-:W-:Y:S02]  /*4420*/  IADD3 R68, P3, PT, R69, R180, RZ ;  /* 0x000000b445447210 */ /* 0x000fe40007f7e0ff */
[----:B------:R-:W-:-:S02]  /*4430*/  LEA.HI.X.SX32 R75, R75, R187, 0x1, P5 ;  /* 0x000000bb4b4b7211 */ /* 0x000fc400028f0eff */
[-C--:B------:R-:W-:Y:S02]  /*4440*/  ISETP.LT.AND P5, PT, R74, R190.reuse, P0 ;  /* 0x000000be4a00720c */ /* 0x080fe400007a1270 */
[----:B------:R-:W-:Y:S02]  /*4450*/  LEA.HI.X.SX32 R69, R69, R187, 0x1, P3 ;  /* 0x000000bb45457211 */ /* 0x000fe400018f0eff */
[----:B------:R-:W-:Y:S02]  /*4460*/  PRMT R218, RZ, 0x7610, R218 ;  /* 0x00007610ffda7816 */ /* 0x000fe400000000da */
[C---:B------:R-:W-:Y:S02]  /*4470*/  ISETP.LT.AND P3, PT, R133.reuse, R190, P0 ;  /* 0x000000be8500720c */ /* 0x040fe40000761270 */
[----:B------:R-:W-:Y:S02]  /*4480*/  PRMT R215, RZ, 0x7610, R215 ;  /* 0x00007610ffd77816 */ /* 0x000fe400000000d7 */
[----:B------:R-:W-:-:S02]  /*4490*/  LOP3.LUT R76, R133, 0x18, RZ, 0xfc, !PT ;  /* 0x00000018854c7812 */ /* 0x000fc400078efcff */
[----:B------:R-:W-:Y:S02]  /*44a0*/  PRMT R220, RZ, 0x7610, R220 ;  /* 0x00007610ffdc7816 */ /* 0x000fe400000000dc */
[----:B------:R-:W-:Y:S01]  /*44b0*/  PRMT R252, RZ, 0x7610, R252 ;  /* 0x00007610fffc7816 */ /* 0x000fe200000000fc */
[----:B------:R1:W2:Y:S01]  /*44c0*/  @P2 LDG.E.U8 R213, desc[UR16][R78.64] ;  /* 0x000000104ed52981 */ /* 0x0002a2000c1e1100 */
[----:B------:R-:W-:-:S03]  /*44d0*/  PRMT R182, RZ, 0x7610, R182 ;  /* 0x00007610ffb67816 */ /* 0x000fc600000000b6 */
[----:B------:R-:W3:Y:S01]  /*44e0*/  @P4 LDG.E.U8 R218, desc[UR16][R8.64] ;  /* 0x0000001008da4981 */ /* 0x000ee2000c1e1100 */
[----:B------:R-:W-:Y:S02]  /*44f0*/  ISETP.LT.AND P4, PT, R76, R190, P0 ;  /* 0x000000be4c00720c */ /* 0x000fe40000781270 */
[----:B------:R-:W-:Y:S01]  /*4500*/  LOP3.LUT R77, R133, 0x2, RZ, 0xfc, !PT ;  /* 0x00000002854d7812 */ /* 0x000fe200078efcff */
[----:B------:R-:W4:Y:S01]  /*4510*/  @P5 LDG.E.U8 R220, desc[UR16][R10.64] ;  /* 0x000000100adc5981 */ /* 0x000f22000c1e1100 */
[----:B-1----:R-:W-:Y:S02]  /*4520*/  @P2 IMAD.MOV.U32 R78, RZ, RZ, R72 ;  /* 0x000000ffff4e2224 */ /* 0x002fe400078e0048 */
[----:B------:R-:W-:Y:S01]  /*4530*/  @P2 IMAD.MOV.U32 R79, RZ, RZ, R75 ;  /* 0x000000ffff4f2224 */ /* 0x000fe200078e004b */
[----:B------:R-:W5:Y:S04]  /*4540*/  @P3 LDG.E.U8 R182, desc[UR16][R6.64] ;  /* 0x0000001006b63981 */ /* 0x000f68000c1e1100 */
[----:B------:R1:W2:Y:S01]  /*4550*/  @P2 LDG.E.U8 R215, desc[UR16][R78.64] ;  /* 0x000000104ed72981 */ /* 0x0002a2000c1e1100 */
[----:B------:R-:W-:-:S02]  /*4560*/  PRMT R222, RZ, 0x7610, R222 ;  /* 0x00007610ffde7816 */ /* 0x000fc400000000de */
[----:B------:R-:W-:Y:S02]  /*4570*/  ISETP.LT.AND P3, PT, R77, R190, P0 ;  /* 0x000000be4d00720c */ /* 0x000fe40000761270 */
[----:B------:R-:W-:Y:S01]  /*4580*/  PRMT R224, RZ, 0x7610, R224 ;  /* 0x00007610ffe07816 */ /* 0x000fe200000000e0 */
[----:B------:R-:W-:Y:S01]  /*4590*/  IMAD R87, R83, UR7, RZ ;  /* 0x0000000753577c24 */ /* 0x000fe2000f8e02ff */
[----:B------:R-:W2:Y:S01]  /*45a0*/  @P4 LDG.E.U8 R222, desc[UR16][R12.64] ;  /* 0x000000100cde4981 */ /* 0x000ea2000c1e1100 */
[C---:B-1----:R-:W-:Y:S02]  /*45b0*/  LOP3.LUT R78, R133.reuse, 0xa, RZ, 0xfc, !PT ;  /* 0x0000000a854e7812 */ /* 0x042fe400078efcff */
[----:B------:R-:W-:Y:S02]  /*45c0*/  PRMT R184, RZ, 0x7610, R184 ;  /* 0x00007610ffb87816 */ /* 0x000fe400000000b8 */
[----:B------:R-:W-:Y:S02]  /*45d0*/  LOP3.LUT R82, R133, 0x1a, RZ, 0xfc, !PT ;  /* 0x0000001a85527812 */ /* 0x000fe400078efcff */
[----:B------:R-:W-:-:S02]  /*45e0*/  PRMT R226, RZ, 0x7610, R226 ;  /* 0x00007610ffe27816 */ /* 0x000fc400000000e2 */
[----:B------:R-:W-:Y:S01]  /*45f0*/  PRMT R219, RZ, 0x7610, R219 ;  /* 0x00007610ffdb7816 */ /* 0x000fe200000000db */
[----:B------:R-:W2:Y:S01]  /*4600*/  @P3 LDG.E.U8 R184, desc[UR16][R14.64] ;  /* 0x000000100eb83981 */ /* 0x000ea2000c1e1100 */
[----:B------:R-:W-:Y:S02]  /*4610*/  ISETP.LT.AND P5, PT, R78, R190, P0 ;  /* 0x000000be4e00720c */ /* 0x000fe400007a1270 */
[C---:B------:R-:W-:Y:S01]  /*4620*/  LOP3.LUT R79, R133.reuse, 0x12, RZ, 0xfc, !PT ;  /* 0x00000012854f7812 */ /* 0x040fe200078efcff */
[----:B------:R-:W-:Y:S01]  /*4630*/  IMAD R81, R80, UR7, RZ ;  /* 0x0000000750517c24 */ /* 0x000fe2000f8e02ff */
[----:B------:R-:W-:Y:S02]  /*4640*/  LOP3.LUT R85, R133, 0xc, RZ, 0xfc, !PT ;  /* 0x0000000c85557812 */ /* 0x000fe400078efcff */
[----:B------:R-:W-:Y:S02]  /*4650*/  PRMT R228, RZ, 0x7610, R228 ;  /* 0x00007610ffe47816 */ /* 0x000fe400000000e4 */
[----:B------:R-:W-:-:S02]  /*4660*/  PRMT R230, RZ, 0x7610, R230 ;  /* 0x00007610ffe67816 */ /* 0x000fc400000000e6 */
[----:B------:R-:W-:Y:S02]  /*4670*/  LOP3.LUT R88, R133, 0x1c, RZ, 0xfc, !PT ;  /* 0x0000001c85587812 */ /* 0x000fe400078efcff */
[----:B------:R-:W-:Y:S01]  /*4680*/  PRMT R186, RZ, 0x7610, R186 ;  /* 0x00007610ffba7816 */ /* 0x000fe200000000ba */
[----:B------:R-:W2:Y:S01]  /*4690*/  @P5 LDG.E.U8 R224, desc[UR16][R16.64] ;  /* 0x0000001010e05981 */ /* 0x000ea2000c1e1100 */
[----:B------:R-:W-:Y:S02]  /*46a0*/  ISETP.LT.AND P4, PT, R79, R190, P0 ;  /* 0x000000be4f00720c */ /* 0x000fe40000781270 */
[----:B------:R-:W-:Y:S01]  /*46b0*/  IADD3 R84, P5, PT, R87, R180, RZ ;  /* 0x000000b457547210 */ /* 0x000fe20007fbe0ff */
[----:B------:R-:W-:Y:S01]  /*46c0*/  IMAD R89, R89, UR7, RZ ;  /* 0x0000000759597c24 */ /* 0x000fe2000f8e02ff */
[----:B------:R-:W-:Y:S01]  /*46d0*/  ISETP.LT.AND P3, PT, R82, R190, P0 ;  /* 0x000000be5200720c */ /* 0x000fe20000761270 */
[----:B------:R-:W2:Y:S01]  /*46e0*/  @P2 LDG.E.U8 R252, desc[UR16][R38.64] ;  /* 0x0000001026fc2981 */ /* 0x000ea2000c1e1100 */
[----:B------:R-:W-:Y:S01]  /*46f0*/  LEA.HI.X.SX32 R87, R87, R187, 0x1, P5 ;  /* 0x000000bb57577211 */ /* 0x000fe200028f0eff */
[----:B------:R-:W-:Y:S01]  /*4700*/  @P2 IMAD.MOV.U32 R86, RZ, RZ, R84 ;  /* 0x000000ffff562224 */ /* 0x000fe200078e0054 */
[----:B------:R-:W-:-:S02]  /*4710*/  IADD3 R80, P6, PT, R81, R180, RZ ;  /* 0x000000b451507210 */ /* 0x000fc40007fde0ff */
[----:B------:R-:W-:Y:S02]  /*4720*/  LOP3.LUT R83, R133, 0x4, RZ, 0xfc, !PT ;  /* 0x0000000485537812 */ /* 0x000fe400078efcff */
[----:B------:R1:W2:Y:S01]  /*4730*/  @P2 LDG.E.U8 R219, desc[UR16][R86.64] ;  /* 0x0000001056db2981 */ /* 0x0002a2000c1e1100 */
[----:B------:R-:W-:Y:S02]  /*4740*/  PRMT R250, RZ, 0x7610, R250 ;  /* 0x00007610fffa7816 */ /* 0x000fe400000000fa */
[----:B------:R-:W-:Y:S01]  /*4750*/  PRMT R191, RZ, 0x7610, R191 ;  /* 0x00007610ffbf7816 */ /* 0x000fe200000000bf */
[----:B------:R-:W2:Y:S01]  /*4760*/  @P4 LDG.E.U8 R226, desc[UR16][R18.64] ;  /* 0x0000001012e24981 */ /* 0x000ea2000c1e1100 */
[----:B------:R-:W-:Y:S02]  /*4770*/  ISETP.LT.AND P4, PT, R85, R190, P0 ;  /* 0x000000be5500720c */ /* 0x000fe40000781270 */
[----:B------:R-:W-:Y:S01]  /*4780*/  LEA.HI.X.SX32 R81, R81, R187, 0x1, P6 ;  /* 0x000000bb51517211 */ /* 0x000fe200030f0eff */
[----:B------:R-:W2:Y:S01]  /*4790*/  @P3 LDG.E.U8 R228, desc[UR16][R20.64] ;  /* 0x0000001014e43981 */ /* 0x000ea2000c1e1100 */
[----:B-1----:R-:W-:-:S02]  /*47a0*/  LOP3.LUT R86, R133, 0x14, RZ, 0xfc, !PT ;  /* 0x0000001485567812 */ /* 0x002fc400078efcff */
[-C--:B------:R-:W-:Y:S01]  /*47b0*/  ISETP.LT.AND P6, PT, R83, R190.reuse, P0 ;  /* 0x000000be5300720c */ /* 0x080fe200007c1270 */
[----:B------:R-:W2:Y:S01]  /*47c0*/  @P2 LDG.E.U8 R250, desc[UR16][R42.64] ;  /* 0x000000102afa2981 */ /* 0x000ea2000c1e1100 */
[-C--:B------:R-:W-:Y:S02]  /*47d0*/  ISETP.LT.AND P5, PT, R86, R190.reuse, P0 ;  /* 0x000000be5600720c */ /* 0x080fe400007a1270 */
[-C--:B------:R-:W-:Y:S02]  /*47e0*/  ISETP.LT.AND P3, PT, R88, R190.reuse, P0 ;  /* 0x000000be5800720c */ /* 0x080fe40000761270 */
[----:B------:R-:W-:Y:S01]  /*47f0*/  PRMT R232, RZ, 0x7610, R232 ;  /* 0x00007610ffe87816 */ /* 0x000fe200000000e8 */
[----:B------:R-:W2:Y:S01]  /*4800*/  @P4 LDG.E.U8 R230, desc[UR16][R24.64] ;  /* 0x0000001018e64981 */ /* 0x000ea2000c1e1100 */
[----:B------:R-:W-:Y:S02]  /*4810*/  ISETP.LT.AND P4, PT, R135, R190, P0 ;  /* 0x000000be8700720c */ /* 0x000fe40000781270 */
[----:B------:R-:W-:-:S02]  /*4820*/  PRMT R234, RZ, 0x7610, R234 ;  /* 0x00007610ffea7816 */ /* 0x000fc400000000ea */
[----:B------:R-:W-:Y:S01]  /*4830*/  PRMT R236, RZ, 0x7610, R236 ;  /* 0x00007610ffec7816 */ /* 0x000fe200000000ec */
[----:B------:R-:W2:Y:S01]  /*4840*/  @P6 LDG.E.U8 R186, desc[UR16][R22.64] ;  /* 0x0000001016ba6981 */ /* 0x000ea2000c1e1100 */
[----:B------:R-:W-:-:S03]  /*4850*/  IADD3 R90, P6, PT, R89, R180, RZ ;  /* 0x000000b4595a7210 */ /* 0x000fc60007fde0ff */
[----:B------:R-:W2:Y:S01]  /*4860*/  @P5 LDG.E.U8 R232, desc[UR16][R26.64] ;  /* 0x000000101ae85981 */ /* 0x000ea2000c1e1100 */
[-C--:B------:R-:W-:Y:S02]  /*4870*/  ISETP.LT.AND P5, PT, R137, R190.reuse, P0 ;  /* 0x000000be8900720c */ /* 0x080fe400007a1270 */
[----:B------:R-:W-:Y:S01]  /*4880*/  LEA.HI.X.SX32 R91, R89, R187, 0x1, P6 ;  /* 0x000000bb595b7211 */ /* 0x000fe200030f0eff */
[----:B------:R-:W2:Y:S01]  /*4890*/  @P3 LDG.E.U8 R234, desc[UR16][R28.64] ;  /* 0x000000101cea3981 */ /* 0x000ea2000c1e1100 */
[----:B------:R-:W-:Y:S02]  /*48a0*/  LOP3.LUT R89, R133, 0x6, RZ, 0xfc, !PT ;  /* 0x0000000685597812 */ /* 0x000fe400078efcff */
[----:B------:R-:W-:Y:S01]  /*48b0*/  PRMT R238, RZ, 0x7610, R238 ;  /* 0x00007610ffee7816 */ /* 0x000fe200000000ee */
[----:B------:R-:W2:Y:S01]  /*48c0*/  @P4 LDG.E.U8 R236, desc[UR16][R30.64] ;  /* 0x000000101eec4981 */ /* 0x000ea2000c1e1100 */
[----:B------:R-:W-:Y:S02]  /*48d0*/  ISETP.LT.AND P3, PT, R89, R190, P0 ;  /* 0x000000be5900720c */ /* 0x000fe40000761270 */
[----:B------:R-:W-:-:S02]  /*48e0*/  LOP3.LUT R93, R133, 0x16, RZ, 0xfc, !PT ;  /* 0x00000016855d7812 */ /* 0x000fc400078efcff */
[----:B------:R-:W-:Y:S01]  /*48f0*/  PRMT R240, RZ, 0x7610, R240 ;  /* 0x00007610fff07816 */ /* 0x000fe200000000f0 */
[----:B------:R-:W2:Y:S01]  /*4900*/  @P5 LDG.E.U8 R238, desc[UR16][R36.64] ;  /* 0x0000001024ee5981 */ /* 0x000ea2000c1e1100 */
[----:B------:R-:W-:Y:S02]  /*4910*/  ISETP.LT.AND P0, PT, R93, R190, P0 ;  /* 0x000000be5d00720c */ /* 0x000fe40000701270 */
[----:B------:R-:W-:Y:S01]  /*4920*/  PRMT R244, RZ, 0x7610, R244 ;  /* 0x00007610fff47816 */ /* 0x000fe200000000f4 */
[----:B------:R-:W-:Y:S02]  /*4930*/  IMAD R95, R92, UR7, RZ ;  /* 0x000000075c5f7c24 */ /* 0x000fe4000f8e02ff */
[----:B------:R-:W-:Y:S01]  /*4940*/  IMAD R97, R94, UR7, RZ ;  /* 0x000000075e617c24 */ /* 0x000fe2000f8e02ff */
[----:B------:R-:W-:Y:S01]  /*4950*/  PRMT R225, RZ, 0x7610, R225 ;  /* 0x00007610ffe17816 */ /* 0x000fe200000000e1 */
[----:B------:R-:W2:Y:S01]  /*4960*/  @P3 LDG.E.U8 R240, desc[UR16][R32.64] ;  /* 0x0000001020f03981 */ /* 0x000ea2000c1e1100 */
[----:B------:R-:W-:Y:S01]  /*4970*/  IMAD R103, R96, UR7, RZ ;  /* 0x0000000760677c24 */ /* 0x000fe2000f8e02ff */
[----:B------:R-:W-:Y:S01]  /*4980*/  PRMT R223, RZ, 0x7610, R223 ;  /* 0x00007610ffdf7816 */ /* 0x000fe200000000df */
[----:B------:R-:W-:Y:S01]  /*4990*/  IMAD R102, R102, UR7, RZ ;  /* 0x0000000766667c24 */ /* 0x000fe2000f8e02ff */
[----:B------:R-:W-:Y:S01]  /*49a0*/  PRMT R227, RZ, 0x7610, R227 ;  /* 0x00007610ffe37816 */ /* 0x000fe200000000e3 */
[----:B------:R-:W-:Y:S01]  /*49b0*/  IMAD R105, R100, UR7, RZ ;  /* 0x0000000764697c24 */ /* 0x000fe2000f8e02ff */
[----:B------:R-:W2:Y:S01]  /*49c0*/  @P0 LDG.E.U8 R244, desc[UR16][R34.64] ;  /* 0x0000001022f40981 */ /* 0x000ea2000c1e1100 */
[C---:B------:R-:W-:Y:S01]  /*49d0*/  IADD3 R92, P4, PT, R95.reuse, R180, RZ ;  /* 0x000000b45f5c7210 */ /* 0x040fe20007f9e0ff */
[----:B------:R-:W-:Y:S01]  /*49e0*/  IMAD R114, R104, UR7, RZ ;  /* 0x0000000768727c24 */ /* 0x000fe2000f8e02ff */
[----:B------:R-:W-:Y:S01]  /*49f0*/  PRMT R229, RZ, 0x7610, R229 ;  /* 0x00007610ffe57816 */ /* 0x000fe200000000e5 */
[----:B------:R-:W-:Y:S01]  /*4a00*/  IMAD R115, R110, UR7, RZ ;  /* 0x000000076e737c24 */ /* 0x000fe2000f8e02ff */
[----:B------:R-:W-:-:S02]  /*4a10*/  LEA.HI.X.SX32 R95, R95, R187, 0x1, P4 ;  /* 0x000000bb5f5f7211 */ /* 0x000fc400020f0eff */
[----:B------:R-:W-:Y:S01]  /*4a20*/  PRMT R231, RZ, 0x7610, R231 ;  /* 0x00007610ffe77816 */ /* 0x000fe200000000e7 */
[----:B------:R-:W-:Y:S01]  /*4a30*/  IMAD R118, R109, UR7, RZ ;  /* 0x000000076d767c24 */ /* 0x000fe2000f8e02ff */
[CC--:B------:R-:W-:Y:S02]  /*4a40*/  IADD3 R94, P4, PT, R97.reuse, R180.reuse, RZ ;  /* 0x000000b4615e7210 */ /* 0x0c0fe40007f9e0ff */
[----:B------:R-:W-:Y:S01]  /*4a50*/  PRMT R233, RZ, 0x7610, R233 ;  /* 0x00007610ffe97816 */ /* 0x000fe200000000e9 */
[----:B------:R-:W-:Y:S01]  /*4a60*/  IMAD R119, R108, UR7, RZ ;  /* 0x000000076c777c24 */ /* 0x000fe2000f8e02ff */
[----:B------:R-:W-:Y:S01]  /*4a70*/  LEA.HI.X.SX32 R97, R97, R187, 0x1, P4 ;  /* 0x000000bb61617211 */ /* 0x000fe200020f0eff */
[----:B------:R-:W-:Y:S01]  /*4a80*/  @P2 IMAD.MOV.U32 R96, RZ, RZ, R94 ;  /* 0x000000ffff602224 */ /* 0x000fe200078e005e */
[----:B------:R-:W-:Y:S01]  /*4a90*/  PRMT R235, RZ, 0x7610, R235 ;  /* 0x00007610ffeb7816 */ /* 0x000fe200000000eb */
[----:B------:R-:W-:Y:S02]  /*4aa0*/  @P2 IMAD.MOV.U32 R98, RZ, RZ, R92 ;  /* 0x000000ffff622224 */ /* 0x000fe400078e005c */
[----:B------:R-:W-:Y:S01]  /*4ab0*/  IMAD R124, R113, UR7, RZ ;  /* 0x00000007717c7c24 */ /* 0x000fe2000f8e02ff */
[----:B------:R1:W2:Y:S01]  /*4ac0*/  @P2 LDG.E.U8 R225, desc[UR16][R96.64] ;  /* 0x0000001060e12981 */ /* 0x0002a2000c1e1100 */
[----:B------:R-:W-:Y:S01]  /*4ad0*/  @P2 IMAD.MOV.U32 R99, RZ, RZ, R95 ;  /* 0x000000ffff632224 */ /* 0x000fe200078e005f */
[----:B------:R-:W-:Y:S01]  /*4ae0*/  PRMT R237, RZ, 0x7610, R237 ;  /* 0x00007610ffed7816 */ /* 0x000fe200000000ed */
[----:B------:R-:W-:Y:S01]  /*4af0*/  IMAD R125, R112, UR7, RZ ;  /* 0x00000007707d7c24 */ /* 0x000fe2000f8e02ff */
[----:B------:R-:W-:Y:S01]  /*4b00*/  PRMT R239, RZ, 0x7610, R239 ;  /* 0x00007610ffef7816 */ /* 0x000fe200000000ef */
[----:B------:R-:W-:Y:S01]  /*4b10*/  IMAD R128, R117, UR7, RZ ;  /* 0x0000000775807c24 */ /* 0x000fe2000f8e02ff */
[----:B------:R0:W2:Y:S01]  /*4b20*/  @P2 LDG.E.U8 R223, desc[UR16][R98.64] ;  /* 0x0000001062df2981 */ /* 0x0000a2000c1e1100 */
[----:B-1----:R-:W-:-:S02]  /*4b30*/  IADD3 R96, P3, PT, R103, R180, RZ ;  /* 0x000000b467607210 */ /* 0x002fc40007f7e0ff */
[----:B------:R-:W-:Y:S01]  /*4b40*/  PRMT R241, RZ, 0x7610, R241 ;  /* 0x00007610fff17816 */ /* 0x000fe200000000f1 */
[----:B------:R-:W-:Y:S01]  /*4b50*/  IMAD R129, R116, UR7, RZ ;  /* 0x0000000774817c24 */ /* 0x000fe2000f8e02ff */
[----:B------:R-:W-:Y:S01]  /*4b60*/  PRMT R243, RZ, 0x7610, R243 ;  /* 0x00007610fff37816 */ /* 0x000fe200000000f3 */
[----:B------:R-:W-:Y:S01]  /*4b70*/  IMAD R134, R121, UR7, RZ ;  /* 0x0000000779867c24 */ /* 0x000fe2000f8e02ff */
[-C--:B0-----:R-:W-:Y:S01]  /*4b80*/  LEA.HI.X.SX32 R99, R103, R187.reuse, 0x1, P3 ;  /* 0x000000bb67637211 */ /* 0x081fe200018f0eff */
[----:B------:R-:W-:Y:S01]  /*4b90*/  IMAD R103, R101, UR7, RZ ;  /* 0x0000000765677c24 */ /* 0x000fe2000f8e02ff */
[CC--:B------:R-:W-:Y:S01]  /*4ba0*/  IADD3 R98, P0, PT, R102.reuse, R180.reuse, RZ ;  /* 0x000000b466627210 */ /* 0x0c0fe20007f1e0ff */
[----:B------:R-:W-:Y:S01]  /*4bb0*/  @P2 IMAD.MOV.U32 R106, RZ, RZ, R96 ;  /* 0x000000ffff6a2224 */ /* 0x000fe200078e0060 */
[----:B------:R-:W-:Y:S01]  /*4bc0*/  PRMT R245, RZ, 0x7610, R245 ;  /* 0x00007610fff57816 */ /* 0x000fe200000000f5 */
[----:B------:R-:W-:Y:S01]  /*4bd0*/  @P2 IMAD.MOV.U32 R107, RZ, RZ, R99 ;  /* 0x000000ffff6b2224 */ /* 0x000fe200078e0063 */
[----:B------:R-:W-:Y:S01]  /*4be0*/  LEA.HI.X.SX32 R101, R102, R187, 0x1, P0 ;  /* 0x000000bb66657211 */ /* 0x000fe200000f0eff */
[----:B------:R-:W-:Y:S01]  /*4bf0*/  IMAD R138, R120, UR7, RZ ;  /* 0x00000007788a7c24 */ /* 0x000fe2000f8e02ff */
[----:B------:R-:W-:-:S02]  /*4c00*/  IADD3 R100, P0, PT, R103, R180, RZ ;  /* 0x000000b467647210 */ /* 0x000fc40007f1e0ff */
[----:B------:R-:W-:Y:S01]  /*4c10*/  PRMT R247, RZ, 0x7610, R247 ;  /* 0x00007610fff77816 */ /* 0x000fe200000000f7 */
[----:B------:R0:W2:Y:S01]  /*4c20*/  @P2 LDG.E.U8 R227, desc[UR16][R106.64] ;  /* 0x000000106ae32981 */ /* 0x0000a2000c1e1100 */
[----:B------:R-:W-:Y:S02]  /*4c30*/  LEA.HI.X.SX32 R103, R103, R187, 0x1, P0 ;  /* 0x000000bb67677211 */ /* 0x000fe400000f0eff */
[-C--:B------:R-:W-:Y:S02]  /*4c40*/  IADD3 R102, P3, PT, R105, R180.reuse, RZ ;  /* 0x000000b469667210 */ /* 0x080fe40007f7e0ff */
[----:B------:R-:W-:Y:S01]  /*4c50*/  PRMT R249, RZ, 0x7610, R249 ;  /* 0x00007610fff97816 */ /* 0x000fe200000000f9 */
[----:B------:R-:W-:Y:S01]  /*4c60*/  IMAD R140, R126, UR7, RZ ;  /* 0x000000077e8c7c24 */ /* 0x000fe2000f8e02ff */
[----:B------:R-:W-:Y:S02]  /*4c70*/  IADD3 R104, P0, PT, R114, R180, RZ ;  /* 0x000000b472687210 */ /* 0x000fe40007f1e0ff */
[----:B------:R-:W-:Y:S01]  /*4c80*/  PRMT R251, RZ, 0x7610, R251 ;  /* 0x00007610fffb7816 */ /* 0x000fe200000000fb */
[----:B0-----:R-:W-:-:S02]  /*4c90*/  @P2 IMAD.MOV.U32 R106, RZ, RZ, R98 ;  /* 0x000000ffff6a2224 */ /* 0x001fc400078e0062 */
[----:B------:R-:W-:Y:S01]  /*4ca0*/  IMAD R141, R131, UR7, RZ ;  /* 0x00000007838d7c24 */ /* 0x000fe2000f8e02ff */
[----:B------:R-:W-:Y:S01]  /*4cb0*/  PRMT R194, RZ, 0x7610, R194 ;  /* 0x00007610ffc27816 */ /* 0x000fe200000000c2 */
[----:B------:R-:W-:Y:S01]  /*4cc0*/  @P2 IMAD.MOV.U32 R107, RZ, RZ, R101 ;  /* 0x000000ffff6b2224 */ /* 0x000fe200078e0065 */
[----:B------:R-:W-:Y:S01]  /*4cd0*/  LEA.HI.X.SX32 R105, R105, R187, 0x1, P3 ;  /* 0x000000bb69697211 */ /* 0x000fe200018f0eff */
[----:B------:R-:W-:Y:S01]  /*4ce0*/  @P2 IMAD.MOV.U32 R110, RZ, RZ, R100 ;  /* 0x000000ffff6e2224 */ /* 0x000fe200078e0064 */
[----:B------:R-:W-:Y:S01]  /*4cf0*/  PRMT R192, RZ, 0x7610, R192 ;  /* 0x00007610ffc07816 */ /* 0x000fe200000000c0 */
[----:B------:R-:W-:Y:S01]  /*4d00*/  @P2 IMAD.MOV.U32 R111, RZ, RZ, R103 ;  /* 0x000000ffff6f2224 */ /* 0x000fe200078e0067 */
[----:B------:R0:W2:Y:S04]  /*4d10*/  @P2 LDG.E.U8 R229, desc[UR16][R106.64] ;  /* 0x000000106ae52981 */ /* 0x0000a8000c1e1100 */
[----:B------:R1:W2:Y:S01]  /*4d20*/  @P2 LDG.E.U8 R231, desc[UR16][R110.64] ;  /* 0x000000106ee72981 */ /* 0x0002a2000c1e1100 */
[----:B------:R-:W-:Y:S01]  /*4d30*/  IMAD R147, R136, UR7, RZ ;  /* 0x0000000788937c24 */ /* 0x000fe2000f8e02ff */
[----:B------:R-:W-:-:S02]  /*4d40*/  PRMT R196, RZ, 0x7610, R196 ;  /* 0x00007610ffc47816 */ /* 0x000fc400000000c4 */
[----:B------:R-:W-:Y:S01]  /*4d50*/  PRMT R198, RZ, 0x7610, R198 ;  /* 0x00007610ffc67816 */ /* 0x000fe200000000c6 */
[----:B------:R-:W-:Y:S01]  /*4d60*/  IMAD R144, R144, UR7, RZ ;  /* 0x0000000790907c24 */ /* 0x000fe2000f8e02ff */
[CC--:B0-----:R-:W-:Y:S02]  /*4d70*/  IADD3 R106, P3, PT, R115.reuse, R180.reuse, RZ ;  /* 0x000000b4736a7210 */ /* 0x0c1fe40007f7e0ff */
[----:B------:R-:W-:Y:S02]  /*4d80*/  PRMT R200, RZ, 0x7610, R200 ;  /* 0x00007610ffc87816 */ /* 0x000fe400000000c8 */
[----:B------:R-:W-:Y:S01]  /*4d90*/  PRMT R202, RZ, 0x7610, R202 ;  /* 0x00007610ffca7816 */ /* 0x000fe200000000ca */
[----:B------:R-:W-:Y:S01]  /*4da0*/  IMAD R146, R146, UR7, RZ ;  /* 0x0000000792927c24 */ /* 0x000fe2000f8e02ff */
[-C--:B------:R-:W-:Y:S01]  /*4db0*/  LEA.HI.X.SX32 R107, R114, R187.reuse, 0x1, P0 ;  /* 0x000000bb726b7211 */ /* 0x080fe200000f0eff */
[----:B-1----:R-:W-:Y:S01]  /*4dc0*/  @P2 IMAD.MOV.U32 R110, RZ, RZ, R102 ;  /* 0x000000ffff6e2224 */ /* 0x002fe200078e0066 */
[----:B------:R-:W-:Y:S01]  /*4dd0*/  LEA.HI.X.SX32 R109, R115, R187, 0x1, P3 ;  /* 0x000000bb736d7211 */ /* 0x000fe200018f0eff */
[----:B------:R-:W-:Y:S01]  /*4de0*/  @P2 IMAD.MOV.U32 R111, RZ, RZ, R105 ;  /* 0x000000ffff6f2224 */ /* 0x000fe200078e0069 */
[----:B------:R-:W-:Y:S01]  /*4df0*/  IADD3 R108, P0, PT, R118, R180, RZ ;  /* 0x000000b4766c7210 */ /* 0x000fe20007f1e0ff */
[----:B------:R-:W-:-:S02]  /*4e00*/  @P2 IMAD.MOV.U32 R114, RZ, RZ, R104 ;  /* 0x000000ffff722224 */ /* 0x000fc400078e0068 */
        /* <DEDUP_REMOVED lines=8> */
[----:B0-----:R-:W-:Y:S02]  /*4e90*/  IADD3 R110, P3, PT, R119, R180, RZ ;  /* 0x000000b4776e7210 */ /* 0x001fe40007f7e0ff */
[----:B------:R-:W-:Y:S01]  /*4ea0*/  PRMT R208, RZ, 0x7610, R208 ;  /* 0x00007610ffd07816 */ /* 0x000fe200000000d0 */
[----:B------:R-:W-:Y:S01]  /*4eb0*/  IMAD R189, R151, UR7, RZ ;  /* 0x0000000797bd7c24 */ /* 0x000fe2000f8e02ff */
[----:B------:R-:W-:Y:S01]  /*4ec0*/  LEA.HI.X.SX32 R111, R118, R187, 0x1, P0 ;  /* 0x000000bb766f7211 */ /* 0x000fe200000f0eff */
[----:B------:R-:W-:-:S02]  /*4ed0*/  IMAD R210, R152, UR7, RZ ;  /* 0x0000000798d27c24 */ /* 0x000fc4000f8e02ff */
[----:B------:R-:W-:Y:S02]  /*4ee0*/  IMAD R172, R155, UR7, RZ ;  /* 0x000000079bac7c24 */ /* 0x000fe4000f8e02ff */
[----:B------:R-:W-:Y:S02]  /*4ef0*/  IMAD R174, R156, UR7, RZ ;  /* 0x000000079cae7c24 */ /* 0x000fe4000f8e02ff */
[----:B------:R-:W-:Y:S02]  /*4f00*/  IMAD R176, R157, UR7, RZ ;  /* 0x000000079db07c24 */ /* 0x000fe4000f8e02ff */
[----:B------:R-:W-:Y:S02]  /*4f10*/  IMAD R170, R159, UR7, RZ ;  /* 0x000000079faa7c24 */ /* 0x000fe4000f8e02ff */
[----:B------:R-:W-:Y:S02]  /*4f20*/  IMAD R212, R153, UR7, RZ ;  /* 0x0000000799d47c24 */ /* 0x000fe4000f8e02ff */
        /* <DEDUP_REMOVED lines=9> */
[----:B------:R-:W-:Y:S01]  /*4fc0*/  IMAD R188, R168, UR7, RZ ;  /* 0x00000007a8bc7c24 */ /* 0x000fe2000f8e02ff */
[----:B------:R-:W-:-:S04]  /*4fd0*/  @!UP1 UIADD3 UR4, UPT, UPT, -UR4, 0x100000, URZ ;  /* 0x0010000004049890 */ /* 0x000fc8000fffe1ff */
[----:B------:R-:W-:Y:S02]  /*4fe0*/  @!UP1 USHF.L.U32 UR5, UR4, 0xb, URZ ;  /* 0x0000000b04059899 */ /* 0x000fe400080006ff */
[----:B------:R-:W-:Y:S01]  /*4ff0*/  @!UP1 USHF.L.U32 UR4, UR4, 0x1, URZ ;  /* 0x0000000104049899 */ /* 0x000fe200080006ff */
[----:B-1----:R-:W-:Y:S01]  /*5000*/  @P2 IMAD.MOV.U32 R114, RZ, RZ, R106 ;  /* 0x000000ffff722224 */ /* 0x002fe200078e006a */
[----:B------:R-:W-:Y:S01]  /*5010*/  PRMT R214, RZ, 0x7610, R214 ;  /* 0x00007610ffd67816 */ /* 0x000fe200000000d6 */
[----:B------:R-:W-:Y:S01]  /*5020*/  @P2 IMAD.MOV.U32 R115, RZ, RZ, R109 ;  /* 0x000000ffff732224 */ /* 0x000fe200078e006d */
[----:B------:R-:W-:Y:S01]  /*5030*/  IADD3 R112, P0, PT, R124, R180, RZ ;  /* 0x000000b47c707210 */ /* 0x000fe20007f1e0ff */
[----:B------:R-:W-:Y:S01]  /*5040*/  @P2 IMAD.MOV.U32 R118, RZ, RZ, R108 ;  /* 0x000000ffff762224 */ /* 0x000fe200078e006c */
[----:B------:R-:W-:Y:S01]  /*5050*/  LEA.HI.X.SX32 R113, R119, R187, 0x1, P3 ;  /* 0x000000bb77717211 */ /* 0x000fe200018f0eff */
[----:B------:R-:W-:Y:S01]  /*5060*/  @P2 IMAD.MOV.U32 R119, RZ, RZ, R111 ;  /* 0x000000ffff772224 */ /* 0x000fe200078e006f */
[----:B------:R0:W2:Y:S04]  /*5070*/  @P2 LDG.E.U8 R237, desc[UR16][R114.64] ;  /* 0x0000001072ed2981 */ /* 0x0000a8000c1e1100 */
[----:B------:R1:W2:Y:S01]  /*5080*/  @P2 LDG.E.U8 R239, desc[UR16][R118.64] ;  /* 0x0000001076ef2981 */ /* 0x0002a2000c1e1100 */
[----:B------:R-:W-:-:S02]  /*5090*/  PRMT R216, RZ, 0x7610, R216 ;  /* 0x00007610ffd87816 */ /* 0x000fc400000000d8 */
[----:B------:R-:W-:Y:S01]  /*50a0*/  PRMT R248, RZ, 0x7610, R248 ;  /* 0x00007610fff87816 */ /* 0x000fe200000000f8 */
[----:B------:R-:W2:Y:S01]  /*50b0*/  @P2 LDG.E.U8 R191, desc[UR16][R40.64] ;  /* 0x0000001028bf2981 */ /* 0x000ea2000c1e1100 */
[CC--:B0-----:R-:W-:Y:S02]  /*50c0*/  IADD3 R114, P3, PT, R125.reuse, R180.reuse, RZ ;  /* 0x000000b47d727210 */ /* 0x0c1fe40007f7e0ff */
[-C--:B------:R-:W-:Y:S01]  /*50d0*/  LEA.HI.X.SX32 R115, R124, R187.reuse, 0x1, P0 ;  /* 0x000000bb7c737211 */ /* 0x080fe200000f0eff */
[----:B------:R-:W-:Y:S01]  /*50e0*/  @P2 IMAD.MOV.U32 R124, RZ, RZ, R112 ;  /* 0x000000ffff7c2224 */ /* 0x000fe200078e0070 */
[-C--:B------:R-:W-:Y:S01]  /*50f0*/  LEA.HI.X.SX32 R117, R125, R187.reuse, 0x1, P3 ;  /* 0x000000bb7d757211 */ /* 0x080fe200018f0eff */
[----:B-1----:R-:W-:Y:S02]  /*5100*/  @P2 IMAD.MOV.U32 R118, RZ, RZ, R110 ;  /* 0x000000ffff762224 */ /* 0x002fe400078e006e */
[----:B------:R-:W-:Y:S01]  /*5110*/  @P2 IMAD.MOV.U32 R119, RZ, RZ, R113 ;  /* 0x000000ffff772224 */ /* 0x000fe200078e0071 */
[-C--:B------:R-:W-:Y:S01]  /*5120*/  IADD3 R116, P0, PT, R128, R180.reuse, RZ ;  /* 0x000000b480747210 */ /* 0x080fe20007f1e0ff */
[----:B------:R-:W-:Y:S01]  /*5130*/  @P2 IMAD.MOV.U32 R125, RZ, RZ, R115 ;  /* 0x000000ffff7d2224 */ /* 0x000fe200078e0073 */
[CC--:B------:R-:W-:Y:S01]  /*5140*/  IADD3 R150, P5, PT, R212.reuse, R180.reuse, RZ ;  /* 0x000000b4d4967210 */ /* 0x0c0fe20007fbe0ff */
[----:B------:R-:W-:Y:S01]  /*5150*/  VOTEU.ALL UP1, P1 ;  /* 0x0000000000ff7886 */ /* 0x000fe20000820000 */
[----:B------:R0:W2:Y:S04]  /*5160*/  @P2 LDG.E.U8 R241, desc[UR16][R118.64] ;  /* 0x0000001076f12981 */ /* 0x0000a8000c1e1100 */
[----:B------:R1:W2:Y:S01]  /*5170*/  @P2 LDG.E.U8 R243, desc[UR16][R124.64] ;  /* 0x000000107cf32981 */ /* 0x0002a2000c1e1100 */
[----:B------:R-:W-:Y:S01]  /*5180*/  LEA.HI.X.SX32 R157, R212, R187, 0x1, P5 ;  /* 0x000000bbd49d7211 */ /* 0x000fe200028f0eff */
[----:B------:R0:W2:Y:S01]  /*5190*/  @!UP1 SYNCS.EXCH.64 URZ, [UR15+0x5008], UR4 ;  /* 0x005008040fff95b2 */ /* 0x0000a20008000100 */
[----:B------:R-:W-:Y:S01]  /*51a0*/  PRMT R246, RZ, 0x7610, R246 ;  /* 0x00007610fff67816 */ /* 0x000fe200000000f6 */
[----:B------:R-:W2:Y:S01]  /*51b0*/  @P2 LDG.E.U8 R248, desc[UR16][R44.64] ;  /* 0x000000102cf82981 */ /* 0x000ea2000c1e1100 */
[----:B0-----:R-:W-:-:S02]  /*51c0*/  IADD3 R118, P3, PT, R129, R180, RZ ;  /* 0x000000b481767210 */ /* 0x001fc40007f7e0ff */
[-C--:B------:R-:W-:Y:S02]  /*51d0*/  LEA.HI.X.SX32 R119, R128, R187.reuse, 0x1, P0 ;  /* 0x000000bb80777211 */ /* 0x080fe400000f0eff */
[----:B------:R-:W2:Y:S01]  /*51e0*/  @P2 LDG.E.U8 R246, desc[UR16][R46.64] ;  /* 0x000000102ef62981 */ /* 0x000ea2000c1e1100 */
[----:B-1----:R-:W-:Y:S02]  /*51f0*/  @P2 IMAD.MOV.U32 R124, RZ, RZ, R114 ;  /* 0x000000ffff7c2224 */ /* 0x002fe400078e0072 */
[----:B------:R-:W-:Y:S01]  /*5200*/  @P2 IMAD.MOV.U32 R125, RZ, RZ, R117 ;  /* 0x000000ffff7d2224 */ /* 0x000fe200078e0075 */
[CC--:B------:R-:W-:Y:S01]  /*5210*/  IADD3 R120, P0, PT, R134.reuse, R180.reuse, RZ ;  /* 0x000000b486787210 */ /* 0x0c0fe20007f1e0ff */
[----:B------:R-:W-:Y:S01]  /*5220*/  @P2 IMAD.MOV.U32 R128, RZ, RZ, R116 ;  /* 0x000000ffff802224 */ /* 0x000fe200078e0074 */
[-C--:B------:R-:W-:Y:S01]  /*5230*/  LEA.HI.X.SX32 R121, R129, R187.reuse, 0x1, P3 ;  /* 0x000000bb81797211 */ /* 0x080fe200018f0eff */
[----:B------:R-:W-:Y:S01]  /*5240*/  @P2 IMAD.MOV.U32 R129, RZ, RZ, R119 ;  /* 0x000000ffff812224 */ /* 0x000fe200078e0077 */
[----:B------:R0:W2:Y:S04]  /*5250*/  @P2 LDG.E.U8 R245, desc[UR16][R124.64] ;  /* 0x000000107cf52981 */ /* 0x0000a8000c1e1100 */
[----:B------:R1:W2:Y:S01]  /*5260*/  @P2 LDG.E.U8 R247, desc[UR16][R128.64] ;  /* 0x0000001080f72981 */ /* 0x0002a2000c1e1100 */
[----:B0-----:R-:W-:Y:S01]  /*5270*/  LEA.HI.X.SX32 R125, R134, R187, 0x1, P0 ;  /* 0x000000bb867d7211 */ /* 0x001fe200000f0eff */
[----:B------:R-:W-:Y:S01]  /*5280*/  IMAD R134, R127, UR7, RZ ;  /* 0x000000077f867c24 */ /* 0x000fe2000f8e02ff */
[----:B------:R-:W-:Y:S01]  /*5290*/  IADD3 R124, P3, PT, R138, R180, RZ ;  /* 0x000000b48a7c7210 */ /* 0x000fe20007f7e0ff */
[----:B-1----:R-:W-:-:S02]  /*52a0*/  @P2 IMAD.MOV.U32 R128, RZ, RZ, R118 ;  /* 0x000000ffff802224 */ /* 0x002fc400078e0076 */
[----:B------:R-:W-:Y:S01]  /*52b0*/  @P2 IMAD.MOV.U32 R129, RZ, RZ, R121 ;  /* 0x000000ffff812224 */ /* 0x000fe200078e0079 */
[----:B------:R-:W-:Y:S01]  /*52c0*/  IADD3 R126, P0, PT, R134, R180, RZ ;  /* 0x000000b4867e7210 */ /* 0x000fe20007f1e0ff */
[----:B------:R-:W-:Y:S01]  /*52d0*/  @P2 IMAD.MOV.U32 R139, RZ, RZ, R125 ;  /* 0x000000ffff8b2224 */ /* 0x000fe200078e007d */
[----:B------:R-:W-:Y:S01]  /*52e0*/  LEA.HI.X.SX32 R127, R138, R187, 0x1, P3 ;  /* 0x000000bb8a7f7211 */ /* 0x000fe200018f0eff */
[----:B------:R-:W-:Y:S01]  /*52f0*/  @P2 IMAD.MOV.U32 R138, RZ, RZ, R120 ;  /* 0x000000ffff8a2224 */ /* 0x000fe200078e0078 */
[----:B------:R0:W2:Y:S01]  /*5300*/  @P2 LDG.E.U8 R249, desc[UR16][R128.64] ;  /* 0x0000001080f92981 */ /* 0x0000a2000c1e1100 */
[----:B------:R-:W-:-:S03]  /*5310*/  @P2 IMAD.MOV.U32 R142, RZ, RZ, R126 ;  /* 0x000000ffff8e2224 */ /* 0x000fc600078e007e */
[----:B------:R1:W2:Y:S01]  /*5320*/  @P2 LDG.E.U8 R251, desc[UR16][R138.64] ;  /* 0x000000108afb2981 */ /* 0x0002a2000c1e1100 */
[----:B0-----:R-:W-:Y:S02]  /*5330*/  LEA.HI.X.SX32 R129, R134, R187, 0x1, P0 ;  /* 0x000000bb86817211 */ /* 0x001fe400000f0eff */
[----:B------:R-:W-:Y:S01]  /*5340*/  IADD3 R128, P3, PT, R140, R180, RZ ;  /* 0x000000b48c807210 */ /* 0x000fe20007f7e0ff */
[----:B-1----:R-:W-:-:S03]  /*5350*/  @P2 IMAD.MOV.U32 R138, RZ, RZ, R124 ;  /* 0x000000ffff8a2224 */ /* 0x002fc600078e007c */
[----:B------:R-:W-:Y:S01]  /*5360*/  LEA.HI.X.SX32 R131, R140, R187, 0x1, P3 ;  /* 0x000000bb8c837211 */ /* 0x000fe200018f0eff */
[----:B------:R-:W-:Y:S02]  /*5370*/  @P2 IMAD.MOV.U32 R143, RZ, RZ, R129 ;  /* 0x000000ffff8f2224 */ /* 0x000fe400078e0081 */
[----:B------:R-:W-:Y:S02]  /*5380*/  @P2 IMAD.MOV.U32 R139, RZ, RZ, R127 ;  /* 0x000000ffff8b2224 */ /* 0x000fe400078e007f */
[----:B------:R-:W-:Y:S01]  /*5390*/  IMAD R140, R130, UR7, RZ ;  /* 0x00000007828c7c24 */ /* 0x000fe2000f8e02ff */
[-C--:B------:R-:W-:Y:S01]  /*53a0*/  IADD3 R130, P0, PT, R141, R180.reuse, RZ ;  /* 0x000000b48d827210 */ /* 0x080fe20007f1e0ff */
[----:B------:R0:W2:Y:S04]  /*53b0*/  @P2 LDG.E.U8 R194, desc[UR16][R142.64] ;  /* 0x000000108ec22981 */ /* 0x0000a8000c1e1100 */
[----:B------:R1:W2:Y:S01]  /*53c0*/  @P2 LDG.E.U8 R192, desc[UR16][R138.64] ;  /* 0x000000108ac02981 */ /* 0x0002a2000c1e1100 */
[----:B------:R-:W-:Y:S01]  /*53d0*/  IADD3 R134, P3, PT, R140, R180, RZ ;  /* 0x000000b48c867210 */ /* 0x000fe20007f7e0ff */
[----:B0-----:R-:W-:-:S02]  /*53e0*/  @P2 IMAD.MOV.U32 R142, RZ, RZ, R128 ;  /* 0x000000ffff8e2224 */ /* 0x001fc400078e0080 */
[----:B------:R-:W-:Y:S01]  /*53f0*/  @P2 IMAD.MOV.U32 R143, RZ, RZ, R131 ;  /* 0x000000ffff8f2224 */ /* 0x000fe200078e0083 */
[-C--:B-1----:R-:W-:Y:S01]  /*5400*/  LEA.HI.X.SX32 R139, R141, R187.reuse, 0x1, P0 ;  /* 0x000000bb8d8b7211 */ /* 0x082fe200000f0eff */
[----:B------:R-:W-:Y:S01]  /*5410*/  @P2 IMAD.MOV.U32 R138, RZ, RZ, R130 ;  /* 0x000000ffff8a2224 */ /* 0x000fe200078e0082 */
[CC--:B------:R-:W-:Y:S02]  /*5420*/  IADD3 R136, P0, PT, R147.reuse, R180.reuse, RZ ;  /* 0x000000b493887210 */ /* 0x0c0fe40007f1e0ff */
[----:B------:R0:W2:Y:S01]  /*5430*/  @P2 LDG.E.U8 R196, desc[UR16][R142.64] ;  /* 0x000000108ec42981 */ /* 0x0000a2000c1e1100 */
[-C--:B------:R-:W-:Y:S01]  /*5440*/  LEA.HI.X.SX32 R141, R140, R187.reuse, 0x1, P3 ;  /* 0x000000bb8c8d7211 */ /* 0x080fe200018f0eff */
[----:B------:R-:W-:Y:S02]  /*5450*/  @P2 IMAD.MOV.U32 R140, RZ, RZ, R134 ;  /* 0x000000ffff8c2224 */ /* 0x000fe400078e0086 */
[----:B------:R1:W2:Y:S04]  /*5460*/  @P2 LDG.E.U8 R198, desc[UR16][R138.64] ;  /* 0x000000108ac62981 */ /* 0x0002a8000c1e1100 */
[----:B------:R3:W2:Y:S01]  /*5470*/  @P2 LDG.E.U8 R200, desc[UR16][R140.64] ;  /* 0x000000108cc82981 */ /* 0x0006a2000c1e1100 */
[----:B0-----:R-:W-:Y:S01]  /*5480*/  LEA.HI.X.SX32 R143, R147, R187, 0x1, P0 ;  /* 0x000000bb938f7211 */ /* 0x001fe200000f0eff */
[----:B------:R-:W-:Y:S01]  /*5490*/  @P2 IMAD.MOV.U32 R142, RZ, RZ, R136 ;  /* 0x000000ffff8e2224 */ /* 0x000fe200078e0088 */
[----:B-1----:R-:W-:-:S04]  /*54a0*/  IADD3 R138, P0, PT, R144, R180, RZ ;  /* 0x000000b4908a7210 */ /* 0x002fc80007f1e0ff */
[----:B------:R0:W2:Y:S01]  /*54b0*/  @P2 LDG.E.U8 R202, desc[UR16][R142.64] ;  /* 0x000000108eca2981 */ /* 0x0000a2000c1e1100 */
[-C--:B------:R-:W-:Y:S01]  /*54c0*/  LEA.HI.X.SX32 R145, R144, R187.reuse, 0x1, P0 ;  /* 0x000000bb90917211 */ /* 0x080fe200000f0eff */
[----:B------:R-:W-:Y:S01]  /*54d0*/  @P2 IMAD.MOV.U32 R144, RZ, RZ, R138 ;  /* 0x000000ffff902224 */ /* 0x000fe200078e008a */
[CC--:B---3--:R-:W-:Y:S02]  /*54e0*/  IADD3 R140, P3, PT, R146.reuse, R180.reuse, RZ ;  /* 0x000000b4928c7210 */ /* 0x0c8fe40007f7e0ff */
[C---:B0-----:R-:W-:Y:S02]  /*54f0*/  IADD3 R142, P4, PT, R149.reuse, R180, RZ ;  /* 0x000000b4958e7210 */ /* 0x041fe40007f9e0ff */
[----:B------:R0:W3:Y:S01]  /*5500*/  @P2 LDG.E.U8 R204, desc[UR16][R144.64] ;  /* 0x0000001090cc2981 */ /* 0x0000e2000c1e1100 */
[-C--:B------:R-:W-:Y:S01]  /*5510*/  LEA.HI.X.SX32 R147, R146, R187.reuse, 0x1, P3 ;  /* 0x000000bb92937211 */ /* 0x080fe200018f0eff */
[----:B------:R-:W-:Y:S01]  /*5520*/  @P2 IMAD.MOV.U32 R146, RZ, RZ, R140 ;  /* 0x000000ffff922224 */ /* 0x000fe200078e008c */
[----:B------:R-:W-:Y:S01]  /*5530*/  LEA.HI.X.SX32 R149, R149, R187, 0x1, P4 ;  /* 0x000000bb95957211 */ /* 0x000fe200020f0eff */
[----:B------:R-:W-:-:S03]  /*5540*/  @P2 IMAD.MOV.U32 R148, RZ, RZ, R142 ;  /* 0x000000ffff942224 */ /* 0x000fc600078e008e */
[----:B------:R1:W3:Y:S01]  /*5550*/  @P2 LDG.E.U8 R206, desc[UR16][R146.64] ;  /* 0x0000001092ce2981 */ /* 0x0002e2000c1e1100 */
[----:B0-----:R-:W-:-:S03]  /*5560*/  IADD3 R144, P0, PT, R178, R180, RZ ;  /* 0x000000b4b2907210 */ /* 0x001fc60007f1e0ff */
[----:B------:R0:W3:Y:S01]  /*5570*/  @P2 LDG.E.U8 R208, desc[UR16][R148.64] ;  /* 0x0000001094d02981 */ /* 0x0000e2000c1e1100 */
[-C--:B------:R-:W-:Y:S02]  /*5580*/  LEA.HI.X.SX32 R151, R178, R187.reuse, 0x1, P0 ;  /* 0x000000bbb2977211 */ /* 0x080fe400000f0eff */
[-C--:B------:R-:W-:Y:S02]  /*5590*/  IADD3 R152, P0, PT, R154, R180.reuse, RZ ;  /* 0x000000b49a987210 */ /* 0x080fe40007f1e0ff */
[CC--:B-1----:R-:W-:Y:S02]  /*55a0*/  IADD3 R146, P3, PT, R189.reuse, R180.reuse, RZ ;  /* 0x000000b4bd927210 */ /* 0x0c2fe40007f7e0ff */
[----:B0-----:R-:W-:Y:S02]  /*55b0*/  IADD3 R148, P4, PT, R210, R180, RZ ;  /* 0x000000b4d2947210 */ /* 0x001fe40007f9e0ff */
[-C--:B------:R-:W-:Y:S02]  /*55c0*/  LEA.HI.X.SX32 R159, R154, R187.reuse, 0x1, P0 ;  /* 0x000000bb9a9f7211 */ /* 0x080fe400000f0eff */
[----:B------:R-:W-:-:S02]  /*55d0*/  LEA.HI.X.SX32 R153, R189, R187, 0x1, P3 ;  /* 0x000000bbbd997211 */ /* 0x000fc400018f0eff */
[-C--:B------:R-:W-:Y:S02]  /*55e0*/  LEA.HI.X.SX32 R155, R210, R187.reuse, 0x1, P4 ;  /* 0x000000bbd29b7211 */ /* 0x080fe400020f0eff */
[-C--:B------:R-:W-:Y:S02]  /*55f0*/  IADD3 R154, P0, PT, R172, R180.reuse, RZ ;  /* 0x000000b4ac9a7210 */ /* 0x080fe40007f1e0ff */
[-C--:B------:R-:W-:Y:S02]  /*5600*/  IADD3 R156, P3, PT, R174, R180.reuse, RZ ;  /* 0x000000b4ae9c7210 */ /* 0x080fe40007f7e0ff */
[----:B------:R-:W-:Y:S02]  /*5610*/  IADD3 R158, P4, PT, R176, R180, RZ ;  /* 0x000000b4b09e7210 */ /* 0x000fe40007f9e0ff */
[-C--:B------:R-:W-:Y:S02]  /*5620*/  LEA.HI.X.SX32 R161, R172, R187.reuse, 0x1, P0 ;  /* 0x000000bbaca17211 */ /* 0x080fe400000f0eff */
[----:B------:R-:W-:-:S02]  /*5630*/  LEA.HI.X.SX32 R163, R174, R187, 0x1, P3 ;  /* 0x000000bbaea37211 */ /* 0x000fc400018f0eff */
[-C--:B------:R-:W-:Y:S02]  /*5640*/  LEA.HI.X.SX32 R165, R176, R187.reuse, 0x1, P4 ;  /* 0x000000bbb0a57211 */ /* 0x080fe400020f0eff */
[-C--:B------:R-:W-:Y:S02]  /*5650*/  IADD3 R160, P0, PT, R169, R180.reuse, RZ ;  /* 0x000000b4a9a07210 */ /* 0x080fe40007f1e0ff */
[CC--:B------:R-:W-:Y:S02]  /*5660*/  IADD3 R162, P3, PT, R170.reuse, R180.reuse, RZ ;  /* 0x000000b4aaa27210 */ /* 0x0c0fe40007f7e0ff */
[----:B------:R-:W-:Y:S02]  /*5670*/  IADD3 R164, P4, PT, R171, R180, RZ ;  /* 0x000000b4aba47210 */ /* 0x000fe40007f9e0ff */
        /* <DEDUP_REMOVED lines=8> */
[----:B------:R-:W-:Y:S02]  /*5700*/  LEA.HI.X.SX32 R177, R177, R187, 0x1, P4 ;  /* 0x000000bbb1b17211 */ /* 0x000fe400020f0eff */
[-C--:B------:R-:W-:Y:S02]  /*5710*/  IADD3 R172, P0, PT, R179, R180.reuse, RZ ;  /* 0x000000b4b3ac7210 */ /* 0x080fe40007f1e0ff */
[-C--:B------:R-:W-:Y:S02]  /*5720*/  IADD3 R174, P3, PT, R181, R180.reuse, RZ ;  /* 0x000000b4b5ae7210 */ /* 0x080fe40007f7e0ff */
[-C--:B------:R-:W-:Y:S02]  /*5730*/  IADD3 R176, P4, PT, R183, R180.reuse, RZ ;  /* 0x000000b4b7b07210 */ /* 0x080fe40007f9e0ff */
[-C--:B------:R-:W-:Y:S02]  /*5740*/  IADD3 R178, P5, PT, R185, R180.reuse, RZ ;  /* 0x000000b4b9b27210 */ /* 0x080fe40007fbe0ff */
[----:B------:R-:W-:-:S02]  /*5750*/  IADD3 R180, P6, PT, R188, R180, RZ ;  /* 0x000000b4bcb47210 */ /* 0x000fc40007fde0ff */
[-C--:B------:R-:W-:Y:S02]  /*5760*/  LEA.HI.X.SX32 R179, R179, R187.reuse, 0x1, P0 ;  /* 0x000000bbb3b37211 */ /* 0x080fe400000f0eff */
[-C--:B------:R-:W-:Y:S02]  /*5770*/  LEA.HI.X.SX32 R181, R181, R187.reuse, 0x1, P3 ;  /* 0x000000bbb5b57211 */ /* 0x080fe400018f0eff */
[-C--:B------:R-:W-:Y:S02]  /*5780*/  LEA.HI.X.SX32 R183, R183, R187.reuse, 0x1, P4 ;  /* 0x000000bbb7b77211 */ /* 0x080fe400020f0eff */
[-C--:B------:R-:W-:Y:S01]  /*5790*/  LEA.HI.X.SX32 R185, R185, R187.reuse, 0x1, P5 ;  /* 0x000000bbb9b97211 */ /* 0x080fe200028f0eff */
[----:B------:R-:W-:Y:S01]  /*57a0*/  @P2 IMAD.MOV.U32 R189, RZ, RZ, R151 ;  /* 0x000000ffffbd2224 */ /* 0x000fe200078e0097 */
[----:B------:R-:W-:Y:S01]  /*57b0*/  LEA.HI.X.SX32 R187, R188, R187, 0x1, P6 ;  /* 0x000000bbbcbb7211 */ /* 0x000fe200030f0eff */
[----:B------:R-:W-:Y:S01]  /*57c0*/  @P2 IMAD.MOV.U32 R188, RZ, RZ, R144 ;  /* 0x000000ffffbc2224 */ /* 0x000fe200078e0090 */
[----:B------:R-:W-:-:S02]  /*57d0*/  PRMT R210, RZ, 0x7610, R210 ;  /* 0x00007610ffd27816 */ /* 0x000fc400000000d2 */
[----:B------:R-:W-:-:S04]  /*57e0*/  PRMT R212, RZ, 0x7610, R212 ;  /* 0x00007610ffd47816 */ /* 0x000fc800000000d4 */
[----:B------:R0:W3:Y:S02]  /*57f0*/  @P2 LDG.E.U8 R210, desc[UR16][R188.64] ;  /* 0x00000010bcd22981 */ /* 0x0000e4000c1e1100 */
[----:B0-----:R-:W-:Y:S02]  /*5800*/  @P2 IMAD.MOV.U32 R188, RZ, RZ, R146 ;  /* 0x000000ffffbc2224 */ /* 0x001fe400078e0092 */
[----:B------:R-:W-:-:S05]  /*5810*/  @P2 IMAD.MOV.U32 R189, RZ, RZ, R153 ;  /* 0x000000ffffbd2224 */ /* 0x000fca00078e0099 */
[----:B------:R0:W3:Y:S02]  /*5820*/  @P2 LDG.E.U8 R212, desc[UR16][R188.64] ;  /* 0x00000010bcd42981 */ /* 0x0000e4000c1e1100 */
[----:B0-----:R-:W-:Y:S02]  /*5830*/  @P2 IMAD.MOV.U32 R188, RZ, RZ, R148 ;  /* 0x000000ffffbc2224 */ /* 0x001fe400078e0094 */
[----:B------:R-:W-:-:S05]  /*5840*/  @P2 IMAD.MOV.U32 R189, RZ, RZ, R155 ;  /* 0x000000ffffbd2224 */ /* 0x000fca00078e009b */
[----:B------:R0:W3:Y:S04]  /*5850*/  @P2 LDG.E.U8 R214, desc[UR16][R188.64] ;  /* 0x00000010bcd62981 */ /* 0x0000e8000c1e1100 */
[----:B------:R1:W-:Y:S01]  /*5860*/  STS.U8 [R132+UR15+0x4200], R218 ;  /* 0x004200da84007988 */ /* 0x0003e2000800000f */
[----:B0-----:R-:W-:Y:S02]  /*5870*/  @P2 IMAD.MOV.U32 R188, RZ, RZ, R150 ;  /* 0x000000ffffbc2224 */ /* 0x001fe400078e0096 */
[----:B------:R-:W-:Y:S01]  /*5880*/  @P2 IMAD.MOV.U32 R189, RZ, RZ, R157 ;  /* 0x000000ffffbd2224 */ /* 0x000fe200078e009d */
[----:B-1----:R-:W-:-:S04]  /*5890*/  PRMT R218, RZ, 0x7610, R218 ;  /* 0x00007610ffda7816 */ /* 0x002fc800000000da */
[----:B------:R0:W3:Y:S04]  /*58a0*/  @P2 LDG.E.U8 R216, desc[UR16][R188.64] ;  /* 0x00000010bcd82981 */ /* 0x0000e8000c1e1100 */
[----:B----4-:R1:W-:Y:S01]  /*58b0*/  STS.U8 [R132+UR15+0x4400], R220 ;  /* 0x004400dc84007988 */ /* 0x0103e2000800000f */
[----:B0-----:R-:W-:Y:S02]  /*58c0*/  @P2 IMAD.MOV.U32 R188, RZ, RZ, R152 ;  /* 0x000000ffffbc2224 */ /* 0x001fe400078e0098 */
[----:B------:R-:W-:Y:S01]  /*58d0*/  @P2 IMAD.MOV.U32 R189, RZ, RZ, R159 ;  /* 0x000000ffffbd2224 */ /* 0x000fe200078e009f */
[----:B-1----:R-:W-:-:S04]  /*58e0*/  PRMT R220, RZ, 0x7610, R220 ;  /* 0x00007610ffdc7816 */ /* 0x002fc800000000dc */
[----:B------:R0:W4:Y:S04]  /*58f0*/  @P2 LDG.E.U8 R218, desc[UR16][R188.64] ;  /* 0x00000010bcda2981 */ /* 0x000128000c1e1100 */
[----:B-----5:R1:W-:Y:S01]  /*5900*/  STS.U8 [R132+UR15+0x4000], R182 ;  /* 0x004000b684007988 */ /* 0x0203e2000800000f */
[----:B0-----:R-:W-:Y:S02]  /*5910*/  @P2 IMAD.MOV.U32 R188, RZ, RZ, R154 ;  /* 0x000000ffffbc2224 */ /* 0x001fe400078e009a */
[----:B------:R-:W-:Y:S01]  /*5920*/  @P2 IMAD.MOV.U32 R189, RZ, RZ, R161 ;  /* 0x000000ffffbd2224 */ /* 0x000fe200078e00a1 */
[----:B--2---:R0:W-:Y:S01]  /*5930*/  STS.U8 [R132+UR15+0x4600], R222 ;  /* 0x004600de84007988 */ /* 0x0041e2000800000f */
[----:B-1----:R-:W-:-:S03]  /*5940*/  LOP3.LUT R182, R132, 0x10, RZ, 0x3c, !PT ;  /* 0x0000001084b67812 */ /* 0x002fc600078e3cff */
[----:B------:R1:W2:Y:S01]  /*5950*/  @P2 LDG.E.U8 R220, desc[UR16][R188.64] ;  /* 0x00000010bcdc2981 */ /* 0x0002a2000c1e1100 */
[----:B0-----:R-:W-:Y:S01]  /*5960*/  PRMT R222, RZ, 0x7610, R222 ;  /* 0x00007610ffde7816 */ /* 0x001fe200000000de */
[----:B-1----:R-:W-:Y:S02]  /*5970*/  @P2 IMAD.MOV.U32 R188, RZ, RZ, R156 ;  /* 0x000000ffffbc2224 */ /* 0x002fe400078e009c */
[----:B------:R-:W-:Y:S01]  /*5980*/  @P2 IMAD.MOV.U32 R189, RZ, RZ, R163 ;  /* 0x000000ffffbd2224 */ /* 0x000fe200078e00a3 */
[----:B------:R0:W-:Y:S04]  /*5990*/  STS.U8 [R182+UR15+0x4280], R224 ;  /* 0x004280e0b6007988 */ /* 0x0001e8000800000f */
[----:B------:R1:W5:Y:S01]  /*59a0*/  @P2 LDG.E.U8 R222, desc[UR16][R188.64] ;  /* 0x00000010bcde2981 */ /* 0x000362000c1e1100 */
[----:B0-----:R-:W-:Y:S01]  /*59b0*/  PRMT R224, RZ, 0x7610, R224 ;  /* 0x00007610ffe07816 */ /* 0x001fe200000000e0 */
[----:B-1----:R-:W-:-:S02]  /*59c0*/  @P2 IMAD.MOV.U32 R188, RZ, RZ, R158 ;  /* 0x000000ffffbc2224 */ /* 0x002fc400078e009e */
[----:B------:R-:W-:Y:S01]  /*59d0*/  @P2 IMAD.MOV.U32 R189, RZ, RZ, R165 ;  /* 0x000000ffffbd2224 */ /* 0x000fe200078e00a5 */
[----:B------:R0:W-:Y:S04]  /*59e0*/  STS.U8 [R182+UR15+0x4480], R226 ;  /* 0x004480e2b6007988 */ /* 0x0001e8000800000f */
[----:B------:R1:W2:Y:S01]  /*59f0*/  @P2 LDG.E.U8 R224, desc[UR16][R188.64] ;  /* 0x00000010bce02981 */ /* 0x0002a2000c1e1100 */
[----:B0-----:R-:W-:Y:S01]  /*5a00*/  PRMT R226, RZ, 0x7610, R226 ;  /* 0x00007610ffe27816 */ /* 0x001fe200000000e2 */
[----:B-1----:R-:W-:Y:S02]  /*5a10*/  @P2 IMAD.MOV.U32 R188, RZ, RZ, R160 ;  /* 0x000000ffffbc2224 */ /* 0x002fe400078e00a0 */
[----:B------:R-:W-:Y:S01]  /*5a20*/  @P2 IMAD.MOV.U32 R189, RZ, RZ, R167 ;  /* 0x000000ffffbd2224 */ /* 0x000fe200078e00a7 */
[----:B------:R0:W-:Y:S04]  /*5a30*/  STS.U8 [R182+UR15+0x4080], R184 ;  /* 0x004080b8b6007988 */ /* 0x0001e8000800000f */
[----:B------:R1:W-:Y:S04]  /*5a40*/  STS.U8 [R182+UR15+0x4680], R228 ;  /* 0x004680e4b6007988 */ /* 0x0003e8000800000f */
[----:B------:R1:W2:Y:S01]  /*5a50*/  @P2 LDG.E.U8 R226, desc[UR16][R188.64] ;  /* 0x00000010bce22981 */ /* 0x0002a2000c1e1100 */
[----:B0-----:R-:W-:-:S02]  /*5a60*/  LOP3.LUT R184, R132, 0x20, RZ, 0x3c, !PT ;  /* 0x0000002084b87812 */ /* 0x001fc400078e3cff */
[----:B-1----:R-:W-:Y:S01]  /*5a70*/  PRMT R228, RZ, 0x7610, R228 ;  /* 0x00007610ffe47816 */ /* 0x002fe200000000e4 */
[----:B------:R-:W-:Y:S02]  /*5a80*/  @P2 IMAD.MOV.U32 R188, RZ, RZ, R162 ;  /* 0x000000ffffbc2224 */ /* 0x000fe400078e00a2 */
[----:B------:R-:W-:Y:S01]  /*5a90*/  @P2 IMAD.MOV.U32 R189, RZ, RZ, R169 ;  /* 0x000000ffffbd2224 */ /* 0x000fe200078e00a9 */
[----:B------:R0:W-:Y:S04]  /*5aa0*/  STS.U8 [R184+UR15+0x4300], R230 ;  /* 0x004300e6b8007988 */ /* 0x0001e8000800000f */
[----:B------:R1:W2:Y:S01]  /*5ab0*/  @P2 LDG.E.U8 R228, desc[UR16][R188.64] ;  /* 0x00000010bce42981 */ /* 0x0002a2000c1e1100 */
        /* <DEDUP_REMOVED lines=35> */
[----:B------:R0:W-:Y:S04]  /*5cf0*/  STS.U8 [R132+UR15], R252 ;  /* 0x000000fc84007988 */ /* 0x0001e8000800000f */
[----:B------:R1:W2:Y:S01]  /*5d00*/  @P2 LDG.E.U8 R244, desc[UR16][R188.64] ;  /* 0x00000010bcf42981 */ /* 0x0002a2000c1e1100 */
[----:B------:R-:W-:-:S02]  /*5d10*/  PRMT R242, RZ, 0x7610, R242 ;  /* 0x00007610fff27816 */ /* 0x000fc400000000f2 */
[----:B0-----:R-:W-:Y:S01]  /*5d20*/  PRMT R252, RZ, 0x7610, R252 ;  /* 0x00007610fffc7816 */ /* 0x001fe200000000fc */
[----:B------:R0:W-:Y:S01]  /*5d30*/  STS.U8 [R132+UR15+0x100], R250 ;  /* 0x000100fa84007988 */ /* 0x0001e2000800000f */
[----:B-1----:R-:W-:Y:S01]  /*5d40*/  @P2 IMAD.MOV.U32 R188, RZ, RZ, R178 ;  /* 0x000000ffffbc2224 */ /* 0x002fe200078e00b2 */
[----:B------:R-:W-:Y:S01]  /*5d50*/  PRMT R193, RZ, 0x7610, R193 ;  /* 0x00007610ffc17816 */ /* 0x000fe200000000c1 */
[----:B------:R-:W-:Y:S01]  /*5d60*/  @P2 IMAD.MOV.U32 R189, RZ, RZ, R185 ;  /* 0x000000ffffbd2224 */ /* 0x000fe200078e00b9 */
[----:B------:R-:W-:Y:S01]  /*5d70*/  PRMT R195, RZ, 0x7610, R195 ;  /* 0x00007610ffc37816 */ /* 0x000fe200000000c3 */
[----:B------:R-:W2:Y:S01]  /*5d80*/  @P2 LDG.E.U8 R242, desc[UR16][R48.64] ;  /* 0x0000001030f22981 */ /* 0x000ea2000c1e1100 */
[----:B------:R-:W-:Y:S02]  /*5d90*/  PRMT R197, RZ, 0x7610, R197 ;  /* 0x00007610ffc57816 */ /* 0x000fe400000000c5 */
[----:B------:R-:W-:Y:S01]  /*5da0*/  PRMT R199, RZ, 0x7610, R199 ;  /* 0x00007610ffc77816 */ /* 0x000fe200000000c7 */
[----:B------:R1:W3:Y:S01]  /*5db0*/  @P2 LDG.E.U8 R252, desc[UR16][R188.64] ;  /* 0x00000010bcfc2981 */ /* 0x0002e2000c1e1100 */
[----:B------:R-:W-:-:S02]  /*5dc0*/  PRMT R201, RZ, 0x7610, R201 ;  /* 0x00007610ffc97816 */ /* 0x000fc400000000c9 */
[----:B------:R-:W-:Y:S01]  /*5dd0*/  PRMT R203, RZ, 0x7610, R203 ;  /* 0x00007610ffcb7816 */ /* 0x000fe200000000cb */
[----:B------:R-:W3:Y:S01]  /*5de0*/  @P2 LDG.E.U8 R193, desc[UR16][R50.64] ;  /* 0x0000001032c12981 */ /* 0x000ee2000c1e1100 */
[----:B------:R-:W-:Y:S02]  /*5df0*/  PRMT R205, RZ, 0x7610, R205 ;  /* 0x00007610ffcd7816 */ /* 0x000fe400000000cd */
[----:B------:R-:W-:Y:S01]  /*5e00*/  PRMT R207, RZ, 0x7610, R207 ;  /* 0x00007610ffcf7816 */ /* 0x000fe200000000cf */
[----:B------:R-:W4:Y:S01]  /*5e10*/  @P2 LDG.E.U8 R195, desc[UR16][R52.64] ;  /* 0x0000001034c32981 */ /* 0x000f22000c1e1100 */
[----:B------:R-:W-:Y:S02]  /*5e20*/  PRMT R209, RZ, 0x7610, R209 ;  /* 0x00007610ffd17816 */ /* 0x000fe400000000d1 */
[----:B------:R-:W-:Y:S02]  /*5e30*/  PRMT R211, RZ, 0x7610, R211 ;  /* 0x00007610ffd37816 */ /* 0x000fe400000000d3 */
[----:B------:R-:W-:-:S02]  /*5e40*/  PRMT R217, RZ, 0x7610, R217 ;  /* 0x00007610ffd97816 */ /* 0x000fc400000000d9 */
[----:B------:R-:W-:Y:S01]  /*5e50*/  PRMT R221, RZ, 0x7610, R221 ;  /* 0x00007610ffdd7816 */ /* 0x000fe200000000dd */
[----:B-1----:R-:W-:Y:S01]  /*5e60*/  @P2 IMAD.MOV.U32 R188, RZ, RZ, R180 ;  /* 0x000000ffffbc2224 */ /* 0x002fe200078e00b4 */
[----:B0-----:R-:W-:Y:S01]  /*5e70*/  PRMT R250, RZ, 0x7610, R250 ;  /* 0x00007610fffa7816 */ /* 0x001fe200000000fa */
[----:B------:R-:W-:Y:S01]  /*5e80*/  @P2 IMAD.MOV.U32 R189, RZ, RZ, R187 ;  /* 0x000000ffffbd2224 */ /* 0x000fe200078e00bb */
[----:B------:R-:W5:Y:S04]  /*5e90*/  @P2 LDG.E.U8 R197, desc[UR16][R54.64] ;  /* 0x0000001036c52981 */ /* 0x000f68000c1e1100 */
        /* <DEDUP_REMOVED lines=10> */
[----:B------:R0:W-:Y:S04]  /*5f40*/  STS.U8 [R132+UR15+0x200], R248 ;  /* 0x000200f884007988 */ /* 0x0001e8000800000f */
        /* <DEDUP_REMOVED lines=15> */
[----:B------:R0:W-:Y:S01]  /*6040*/  STS.U8 [R132+UR15+0x1f00], R245 ;  /* 0x001f00f584007988 */ /* 0x0001e2000800000f */
[----:B------:R-:W-:-:S04]  /*6050*/  ISETP.NE.U32.AND P0, PT, RZ, UR6, PT ;  /* 0x00000006ff007c0c */ /* 0x000fc8000bf05070 */
[C---:B------:R-:W-:Y:S02]  /*6060*/  ISETP.LT.OR P2, PT, R5.reuse, 0x20, P0 ;  /* 0x000000200500780c */ /* 0x040fe40000741670 */
[----:B------:R-:W-:Y:S01]  /*6070*/  ISETP.GE.AND P3, PT, R5, 0x40, PT ;  /* 0x000000400500780c */ /* 0x000fe20003f66270 */
[----:B--2---:R0:W-:Y:S04]  /*6080*/  STS.U8 [R132+UR15+0x400], R242 ;  /* 0x000400f284007988 */ /* 0x0041e8000800000f */
[----:B---3--:R0:W-:Y:S04]  /*6090*/  STS.U8 [R132+UR15+0x500], R193 ;  /* 0x000500c184007988 */ /* 0x0081e8000800000f */
[----:B----4-:R0:W-:Y:S04]  /*60a0*/  STS.U8 [R132+UR15+0x600], R195 ;  /* 0x000600c384007988 */ /* 0x0101e8000800000f */
[----:B-----5:R0:W-:Y:S04]  /*60b0*/  STS.U8 [R132+UR15+0x700], R197 ;  /* 0x000700c584007988 */ /* 0x0201e8000800000f */
        /* <DEDUP_REMOVED lines=41> */
[----:B------:R1:W-:Y:S06]  /*6350*/  MEMBAR.ALL.CTA ;  /* 0x0000000000007992 */ /* 0x0003ec0000008000 */
[----:B-1----:R-:W1:Y:S02]  /*6360*/  FENCE.VIEW.ASYNC.S ;  /* 0x00000000000073c6 */ /* 0x002e640000000000 */
[----:B-1----:R-:W-:Y:S06]  /*6370*/  BAR.SYNC.DEFER_BLOCKING 0x0 ;  /* 0x0000000000007b1d */ /* 0x002fec0000010000 */
[----:B------:R-:W-:Y:S05]  /*6380*/  @P2 BRA `(.L_x_6) ;  /* 0x00000000003c2947 */ /* 0x000fea0003800000 */
[----:B------:R-:W-:Y:S02]  /*6390*/  UIADD3 UR4, UPT, UPT, UR15, 0x4000, URZ ;  /* 0x000040000f047890 */ /* 0x000fe4000fffe0ff */
[----:B------:R-:W-:Y:S02]  /*63a0*/  USHF.R.U32.HI UR8, URZ, 0x4, UR15 ;  /* 0x00000004ff087899 */ /* 0x000fe4000801160f */
[----:B------:R-:W-:Y:S02]  /*63b0*/  USHF.R.U32.HI UR4, URZ, 0x4, UR4 ;  /* 0x00000004ff047899 */ /* 0x000fe40008011604 */
[----:B------:R-:W-:Y:S02]  /*63c0*/  USGXT.U32 UR8, UR8, 0xe ;  /* 0x0000000e0808789a */ /* 0x000fe40008000000 */
[----:B------:R-:W-:Y:S01]  /*63d0*/  USGXT.U32 UR6, UR4, 0xe ;  /* 0x0000000e0406789a */ /* 0x000fe20008000000 */
[----:B------:R-:W-:Y:S02]  /*63e0*/  UMOV UR5, URZ ;  /* 0x000000ff00057c82 */ /* 0x000fe40008000000 */
[----:B------:R-:W-:Y:S01]  /*63f0*/  UMOV UR4, UR10 ;  /* 0x0000000a00047c82 */ /* 0x000fe20008000000 */
[----:B------:R-:W-:Y:S01]  /*6400*/  UMOV UR20, 0x0 ;  /* 0x0000000000147882 */ /* 0x000fe20000000000 */
[----:B------:R-:W-:Y:S01]  /*6410*/  UMOV UR21, 0x4408010 ;  /* 0x0440801000157882 */ /* 0x000fe20000000000 */
[----:B------:R-:W-:Y:S01]  /*6420*/  UMOV UR9, 0xc0004010 ;  /* 0xc000401000097882 */ /* 0x000fe20000000000 */
[----:B------:R-:W-:Y:S01]  /*6430*/  UMOV UR7, 0x80004020 ;  /* 0x8000402000077882 */ /* 0x000fe20000000000 */
[----:B------:R-:W-:Y:S01]  /*6440*/  UMOV UR4, UR4 ;  /* 0x0000000400047c82 */ /* 0x000fe20008000000 */
[----:B------:R1:W-:Y:S01]  /*6450*/  UTCQMMA gdesc[UR6], gdesc[UR8], tmem[UR18], tmem[UR20], idesc[UR21], !UPT ;  /* 0x00ff1408060075ea */ /* 0x0003e2000f800312 */
[----:B------:R1:W-:Y:S01]  /*6460*/  UTCBAR [UR4], URZ ;  /* 0x000000ff040073e9 */ /* 0x0003e200080000ff */
[----:B------:R-:W-:-:S02]  /*6470*/  NOP ;  /* 0x0000000000007918 */ /* 0x000fc40000000000 */
.L_x_6:
[----:B-1----:R-:W-:Y:S01]  /*6480*/  UMOV UR4, URZ ;  /* 0x000000ff00047c82 */ /* 0x002fe20008000000 */
[----:B------:R-:W-:Y:S05]  /*6490*/  @!P3 BRA `(.L_x_7) ;  /* 0x0000002000c0b947 */ /* 0x000fea0003800000 */
[----:B------:R-:W-:Y:S01]  /*64a0*/  SHF.R.S32.HI R188, RZ, 0x1f, R5 ;  /* 0x0000001fffbc7819 */ /* 0x000fe20000011405 */
[----:B------:R-:W-:Y:S01]  /*64b0*/  IMAD.SHL.U32 R189, R122, 0x20, RZ ;  /* 0x000000207abd7824 */ /* 0x000fe200078e00ff */
[----:B------:R-:W-:Y:S01]  /*64c0*/  UIADD3 UR5, UPT, UPT, UR15, 0x2000, URZ ;  /* 0x000020000f057890 */ /* 0x000fe2000fffe0ff */
[----:B0-----:R-:W-:Y:S01]  /*64d0*/  IMAD.SHL.U32 R191, R123, 0x20, RZ ;  /* 0x000000207bbf7824 */ /* 0x001fe200078e00ff */
[----:B------:R-:W-:Y:S01]  /*64e0*/  LEA.HI R188, R188, R5, RZ, 0x5 ;  /* 0x00000005bcbc7211 */ /* 0x000fe200078f28ff */
[----:B------:R-:W-:Y:S01]  /*64f0*/  UIADD3 UR4, UPT, UPT, UR15, 0x4800, URZ ;  /* 0x000048000f047890 */ /* 0x000fe2000fffe0ff */
[----:B------:R-:W-:Y:S01]  /*6500*/  IMAD.MOV.U32 R123, RZ, RZ, RZ ;  /* 0x000000ffff7b7224 */ /* 0x000fe200078e00ff */
[----:B------:R-:W-:Y:S01]  /*6510*/  USHF.R.U32.HI UR5, URZ, 0x4, UR5 ;  /* 0x00000004ff057899 */ /* 0x000fe20008011605 */
[----:B------:R-:W-:Y:S01]  /*6520*/  SHF.R.S32.HI R122, RZ, 0x5, R188 ;  /* 0x00000005ff7a7819 */ /* 0x000fe200000114bc */
[----:B------:R-:W-:Y:S01]  /*6530*/  USHF.R.U32.HI UR4, URZ, 0x4, UR4 ;  /* 0x00000004ff047899 */ /* 0x000fe20008011604 */
[----:B------:R-:W-:Y:S01]  /*6540*/  VIADD R188, R190, 0xffffffe0 ;  /* 0xffffffe0bebc7836 */ /* 0x000fe20000000000 */
[----:B------:R-:W-:Y:S01]  /*6550*/  SHF.R.S32.HI R190, RZ, 0x1f, R189 ;  /* 0x0000001fffbe7819 */ /* 0x000fe200000114bd */
[----:B------:R-:W-:Y:S01]  /*6560*/  UMOV UR13, UR10 ;  /* 0x0000000a000d7c82 */ /* 0x000fe20008000000 */
[----:B------:R-:W-:Y:S01]  /*6570*/  VIMNMX R122, PT, PT, R122, 0x2, !PT ;  /* 0x000000027a7a7848 */ /* 0x000fe20007fe0100 */
[----:B------:R-:W-:Y:S01]  /*6580*/  USGXT.U32 UR10, UR5, 0xe ;  /* 0x0000000e050a789a */ /* 0x000fe20008000000 */
[----:B------:R-:W-:Y:S01]  /*6590*/  SHF.R.S32.HI R192, RZ, 0x1f, R191 ;  /* 0x0000001fffc07819 */ /* 0x000fe200000114bf */
[----:B------:R-:W-:-:S02]  /*65a0*/  USGXT.U32 UR8, UR4, 0xe ;  /* 0x0000000e0408789a */ /* 0x000fc40008000000 */
[----:B------:R-:W-:Y:S01]  /*65b0*/  VIADD R193, R122, 0xffffffff ;  /* 0xffffffff7ac17836 */ /* 0x000fe20000000000 */
[----:B------:R-:W-:Y:S01]  /*65c0*/  UMOV UR14, 0x1 ;  /* 0x00000001000e7882 */ /* 0x000fe20000000000 */
[----:B------:R-:W-:-:S08]  /*65d0*/  UMOV UR5, URZ ;  /* 0x000000ff00057c82 */ /* 0x000fd00008000000 */
.L_x_10:
[----:B------:R-:W-:Y:S01]  /*65e0*/  IADD3 R180, P4, PT, R191, R180, RZ ;  /* 0x000000b4bfb47210 */ /* 0x000fe20007f9e0ff */
[----:B------:R-:W-:Y:S01]  /*65f0*/  IMAD.U32 R123, R123, -0x80000000, RZ ;  /* 0x800000007b7b7824 */ /* 0x000fe200078e00ff */
[C---:B------:R-:W-:Y:S02]  /*6600*/  IADD3 R40, P5, PT, R191.reuse, R40, RZ ;  /* 0x00000028bf287210 */ /* 0x040fe40007fbe0ff */
[C---:B------:R-:W-:Y:S01]  /*6610*/  IADD3 R114, P2, PT, R191.reuse, R114, RZ ;  /* 0x00000072bf727210 */ /* 0x040fe20007f5e0ff */
[C---:B------:R-:W-:Y:S01]  /*6620*/  IMAD.X R187, R192.reuse, 0x1, R187, P4 ;  /* 0x00000001c0bb7824 */ /* 0x040fe200020e06bb */
        /* <DEDUP_REMOVED lines=102> */
[----:B0-----:R-:W0:Y:S01]  /*6c90*/  SYNCS.PHASECHK.TRANS64.TRYWAIT P4, [UR13], R123 ;  /* 0x0000007bff0075a7 */ /* 0x001e22000808110d */
        /* <DEDUP_REMOVED lines=16> */
[----:B------:R-:W-:Y:S01]  /*6da0*/  IADD3 R42, P2, PT, R191, R42, RZ ;  /* 0x0000002abf2a7210 */ /* 0x000fe20007f5e0ff */
[C---:B------:R-:W-:Y:S01]  /*6db0*/  IMAD.X R125, R192.reuse, 0x1, R125, P3 ;  /* 0x00000001c07d7824 */ /* 0x040fe200018e067d */
[----:B------:R-:W-:Y:S01]  /*6dc0*/  IADD3 R28, P5, PT, R189, R28, RZ ;  /* 0x0000001cbd1c7210 */ /* 0x000fe20007fbe0ff */
[C---:B------:R-:W-:Y:S01]  /*6dd0*/  IMAD.X R45, R192.reuse, 0x1, R45, P6 ;  /* 0x00000001c02d7824 */ /* 0x040fe200030e062d */
[----:B------:R-:W-:Y:S01]  /*6de0*/  IADD3 R38, P3, PT, R191, R38, RZ ;  /* 0x00000026bf267210 */ /* 0x000fe20007f7e0ff */
[----:B------:R-:W-:Y:S01]  /*6df0*/  IMAD.X R43, R192, 0x1, R43, P2 ;  /* 0x00000001c02b7824 */ /* 0x000fe200010e062b */
[C---:B------:R-:W-:Y:S01]  /*6e00*/  IADD3 R36, P6, PT, R189.reuse, R36, RZ ;  /* 0x00000024bd247210 */ /* 0x040fe20007fde0ff */
[----:B------:R-:W-:Y:S01]  /*6e10*/  IMAD.X R29, R190, 0x1, R29, P5 ;  /* 0x00000001be1d7824 */ /* 0x000fe200028e061d */
[C---:B------:R-:W-:Y:S01]  /*6e20*/  IADD3 R20, P2, PT, R189.reuse, R20, RZ ;  /* 0x00000014bd147210 */ /* 0x040fe20007f5e0ff */
[----:B------:R-:W-:Y:S01]  /*6e30*/  IMAD.X R39, R192, 0x1, R39, P3 ;  /* 0x00000001c0277824 */ /* 0x000fe200018e0627 */
        /* <DEDUP_REMOVED lines=26> */
[-C--:B------:R-:W-:Y:S01]  /*6fe0*/  ISETP.GE.AND P3, PT, R133, R188.reuse, PT ;  /* 0x000000bc8500720c */ /* 0x080fe20003f66270 */
[C---:B------:R-:W-:Y:S01]  /*6ff0*/  IMAD.X R15, R190.reuse, 0x1, R15, P2 ;  /* 0x00000001be0f7824 */ /* 0x040fe200010e060f */
[----:B------:R-:W-:Y:S01]  /*7000*/  ISETP.GE.AND P6, PT, R71, R188, PT ;  /* 0x000000bc4700720c */ /* 0x000fe20003fc6270 */
[----:B------:R-:W-:Y:S01]  /*7010*/  IMAD.X R7, R190, 0x1, R7, P5 ;  /* 0x00000001be077824 */ /* 0x000fe200028e0607 */
[----:B------:R-:W-:Y:S01]  /*7020*/  PRMT R206, RZ, 0x7610, R206 ;  /* 0x00007610ffce7816 */ /* 0x000fe200000000ce */
[----:B0-----:R-:W-:Y:S10]  /*7030*/  @!P4 BRA `(.L_x_8) ;  /* 0x000000700090c947 */ /* 0x001ff40003800000 */
.L_x_16:
[----:B------:R-:W2:Y:S01]  /*7040*/  @!P3 LDG.E.U8 R206, desc[UR16][R6.64] ;  /* 0x0000001006ceb981 */ /* 0x000ea2000c1e1100 */
[-C--:B------:R-:W-:Y:S02]  /*7050*/  ISETP.GE.AND P3, PT, R74, R188.reuse, PT ;  /* 0x000000bc4a00720c */ /* 0x080fe40003f66270 */
[----:B------:R-:W-:Y:S02]  /*7060*/  PRMT R208, RZ, 0x7610, R208 ;  /* 0x00007610ffd07816 */ /* 0x000fe400000000d0 */
[-C--:B------:R-:W-:Y:S02]  /*7070*/  ISETP.GE.AND P4, PT, R76, R188.reuse, PT ;  /* 0x000000bc4c00720c */ /* 0x080fe40003f86270 */
[----:B------:R-:W-:Y:S02]  /*7080*/  PRMT R210, RZ, 0x7610, R210 ;  /* 0x00007610ffd27816 */ /* 0x000fe400000000d2 */
[----:B------:R-:W3:Y:S01]  /*7090*/  @!P6 LDG.E.U8 R208, desc[UR16][R8.64] ;  /* 0x0000001008d0e981 */ /* 0x000ee2000c1e1100 */
[----:B------:R-:W-:-:S02]  /*70a0*/  ISETP.GE.AND P2, PT, R77, R188, PT ;  /* 0x000000bc4d00720c */ /* 0x000fc40003f46270 */
[----:B------:R-:W-:Y:S02]  /*70b0*/  PRMT R212, RZ, 0x7610, R212 ;  /* 0x00007610ffd47816 */ /* 0x000fe400000000d4 */
[----:B------:R-:W4:Y:S01]  /*70c0*/  @!P3 LDG.E.U8 R210, desc[UR16][R10.64] ;  /* 0x000000100ad2b981 */ /* 0x000f22000c1e1100 */
[-C--:B------:R-:W-:Y:S02]  /*70d0*/  ISETP.GE.AND P3, PT, R78, R188.reuse, PT ;  /* 0x000000bc4e00720c */ /* 0x080fe40003f66270 */
[----:B------:R-:W-:Y:S01]  /*70e0*/  PRMT R214, RZ, 0x7610, R214 ;  /* 0x00007610ffd67816 */ /* 0x000fe200000000d6 */
[----:B------:R-:W5:Y:S01]  /*70f0*/  @!P4 LDG.E.U8 R212, desc[UR16][R12.64] ;  /* 0x000000100cd4c981 */ /* 0x000f62000c1e1100 */
[-C--:B------:R-:W-:Y:S02]  /*7100*/  ISETP.GE.AND P4, PT, R79, R188.reuse, PT ;  /* 0x000000bc4f00720c */ /* 0x080fe40003f86270 */
[----:B------:R-:W-:Y:S02]  /*7110*/  PRMT R216, RZ, 0x7610, R216 ;  /* 0x00007610ffd87816 */ /* 0x000fe400000000d8 */
[----:B------:R-:W2:Y:S01]  /*7120*/  @!P2 LDG.E.U8 R214, desc[UR16][R14.64] ;  /* 0x000000100ed6a981 */ /* 0x000ea2000c1e1100 */
[----:B------:R-:W-:-:S02]  /*7130*/  ISETP.GE.AND P5, PT, R82, R188, PT ;  /* 0x000000bc5200720c */ /* 0x000fc40003fa6270 */
[----:B------:R-:W-:Y:S02]  /*7140*/  PRMT R218, RZ, 0x7610, R218 ;  /* 0x00007610ffda7816 */ /* 0x000fe400000000da */
[----:B------:R-:W2:Y:S01]  /*7150*/  @!P3 LDG.E.U8 R216, desc[UR16][R16.64] ;  /* 0x0000001010d8b981 */ /* 0x000ea2000c1e1100 */
[-C--:B------:R-:W-:Y:S02]  /*7160*/  ISETP.GE.AND P2, PT, R83, R188.reuse, PT ;  /* 0x000000bc5300720c */ /* 0x080fe40003f46270 */
[----:B------:R-:W-:Y:S01]  /*7170*/  ISETP.GE.AND P3, PT, R85, R188, PT ;  /* 0x000000bc5500720c */ /* 0x000fe20003f66270 */
[----:B------:R-:W2:Y:S01]  /*7180*/  @!P4 LDG.E.U8 R218, desc[UR16][R18.64] ;  /* 0x0000001012dac981 */ /* 0x000ea2000c1e1100 */
[----:B------:R-:W-:Y:S02]  /*7190*/  PRMT R220, RZ, 0x7610, R220 ;  /* 0x00007610ffdc7816 */ /* 0x000fe400000000dc */
[----:B------:R-:W-:Y:S02]  /*71a0*/  PRMT R222, RZ, 0x7610, R222 ;  /* 0x00007610ffde7816 */ /* 0x000fe400000000de */
[----:B------:R-:W-:-:S02]  /*71b0*/  PRMT R224, RZ, 0x7610, R224 ;  /* 0x00007610ffe07816 */ /* 0x000fc400000000e0 */
[----:B------:R-:W2:Y:S04]  /*71c0*/  @!P5 LDG.E.U8 R220, desc[UR16][R20.64] ;  /* 0x0000001014dcd981 */ /* 0x000ea8000c1e1100 */
[----:B------:R-:W2:Y:S01]  /*71d0*/  @!P2 LDG.E.U8 R222, desc[UR16][R22.64] ;  /* 0x0000001016dea981 */ /* 0x000ea2000c1e1100 */
[-C--:B------:R-:W-:Y:S02]  /*71e0*/  ISETP.GE.AND P2, PT, R89, R188.reuse, PT ;  /* 0x000000bc5900720c */ /* 0x080fe40003f46270 */
[-C--:B------:R-:W-:Y:S01]  /*71f0*/  ISETP.GE.AND P4, PT, R86, R188.reuse, PT ;  /* 0x000000bc5600720c */ /* 0x080fe20003f86270 */
[----:B------:R-:W2:Y:S01]  /*7200*/  @!P3 LDG.E.U8 R224, desc[UR16][R24.64] ;  /* 0x0000001018e0b981 */ /* 0x000ea2000c1e1100 */
[----:B------:R-:W-:Y:S02]  /*7210*/  ISETP.GE.AND P3, PT, R135, R188, PT ;  /* 0x000000bc8700720c */ /* 0x000fe40003f66270 */
[----:B------:R-:W-:-:S02]  /*7220*/  PRMT R230, RZ, 0x7610, R230 ;  /* 0x00007610ffe67816 */ /* 0x000fc400000000e6 */
[----:B------:R-:W-:Y:S02]  /*7230*/  PRMT R232, RZ, 0x7610, R232 ;  /* 0x00007610ffe87816 */ /* 0x000fe400000000e8 */
[-C--:B------:R-:W-:Y:S02]  /*7240*/  ISETP.GE.AND P5, PT, R88, R188.reuse, PT ;  /* 0x000000bc5800720c */ /* 0x080fe40003fa6270 */
[----:B------:R-:W-:Y:S01]  /*7250*/  PRMT R226, RZ, 0x7610, R226 ;  /* 0x00007610ffe27816 */ /* 0x000fe200000000e2 */
[----:B------:R-:W2:Y:S01]  /*7260*/  @!P2 LDG.E.U8 R230, desc[UR16][R32.64] ;  /* 0x0000001020e6a981 */ /* 0x000ea2000c1e1100 */
[----:B------:R-:W-:-:S03]  /*7270*/  ISETP.GE.AND P2, PT, R93, R188, PT ;  /* 0x000000bc5d00720c */ /* 0x000fc60003f46270 */
[----:B------:R-:W2:Y:S01]  /*7280*/  @!P3 LDG.E.U8 R232, desc[UR16][R30.64] ;  /* 0x000000101ee8b981 */ /* 0x000ea2000c1e1100 */
[-C--:B------:R-:W-:Y:S02]  /*7290*/  ISETP.GE.AND P3, PT, R137, R188.reuse, PT ;  /* 0x000000bc8900720c */ /* 0x080fe40003f66270 */
[----:B------:R-:W-:Y:S01]  /*72a0*/  PRMT R228, RZ, 0x7610, R228 ;  /* 0x00007610ffe47816 */ /* 0x000fe200000000e4 */
[----:B------:R-:W2:Y:S01]  /*72b0*/  @!P4 LDG.E.U8 R226, desc[UR16][R26.64] ;  /* 0x000000101ae2c981 */ /* 0x000ea2000c1e1100 */
[----:B------:R-:W-:Y:S02]  /*72c0*/  PRMT R234, RZ, 0x7610, R234 ;  /* 0x00007610ffea7816 */ /* 0x000fe400000000ea */
[----:B------:R-:W-:Y:S02]  /*72d0*/  PRMT R236, RZ, 0x7610, R236 ;  /* 0x00007610ffec7816 */ /* 0x000fe400000000ec */
[----:B------:R-:W2:Y:S04]  /*72e0*/  @!P5 LDG.E.U8 R228, desc[UR16][R28.64] ;  /* 0x000000101ce4d981 */ /* 0x000ea8000c1e1100 */
[----:B------:R-:W2:Y:S04]  /*72f0*/  @!P2 LDG.E.U8 R234, desc[UR16][R34.64] ;  /* 0x0000001022eaa981 */ /* 0x000ea8000c1e1100 */
[----:B------:R-:W2:Y:S01]  /*7300*/  @!P3 LDG.E.U8 R236, desc[UR16][R36.64] ;  /* 0x0000001024ecb981 */ /* 0x000ea2000c1e1100 */
[----:B------:R-:W-:Y:S01]  /*7310*/  BAR.SYNC.DEFER_BLOCKING 0x0 ;  /* 0x0000000000007b1d */ /* 0x000fe20000010000 */
[----:B------:R-:W-:-:S02]  /*7320*/  ISETP.GE.AND P4, PT, R4, R188, PT ;  /* 0x000000bc0400720c */ /* 0x000fc40003f86270 */
[----:B------:R-:W-:Y:S02]  /*7330*/  PRMT R238, RZ, 0x7610, R238 ;  /* 0x00007610ffee7816 */ /* 0x000fe400000000ee */
[----:B------:R-:W-:Y:S02]  /*7340*/  PRMT R240, RZ, 0x7610, R240 ;  /* 0x00007610fff07816 */ /* 0x000fe400000000f0 */
[----:B------:R-:W-:Y:S02]  /*7350*/  PRMT R244, RZ, 0x7610, R244 ;  /* 0x00007610fff47816 */ /* 0x000fe400000000f4 */
[----:B------:R-:W-:Y:S02]  /*7360*/  PRMT R252, RZ, 0x7610, R252 ;  /* 0x00007610fffc7816 */ /* 0x000fe400000000fc */
[----:B------:R-:W-:-:S03]  /*7370*/  PRMT R250, RZ, 0x7610, R250 ;  /* 0x00007610fffa7816 */ /* 0x000fc600000000fa */
[----:B------:R-:W2:Y:S04]  /*7380*/  @!P4 LDG.E.U8 R238, desc[UR16][R38.64] ;  /* 0x0000001026eec981 */ /* 0x000ea8000c1e1100 */
[----:B------:R-:W2:Y:S04]  /*7390*/  @!P4 LDG.E.U8 R240, desc[UR16][R42.64] ;  /* 0x000000102af0c981 */ /* 0x000ea8000c1e1100 */
[----:B------:R-:W2:Y:S04]  /*73a0*/  @!P4 LDG.E.U8 R244, desc[UR16][R44.64] ;  /* 0x000000102cf4c981 */ /* 0x000ea8000c1e1100 */
[----:B------:R-:W2:Y:S04]  /*73b0*/  @!P4 LDG.E.U8 R252, desc[UR16][R46.64] ;  /* 0x000000102efcc981 */ /* 0x000ea8000c1e1100 */
[----:B------:R-:W2:Y:S01]  /*73c0*/  @!P4 LDG.E.U8 R250, desc[UR16][R48.64] ;  /* 0x0000001030fac981 */ /* 0x000ea2000c1e1100 */
[----:B------:R-:W-:Y:S01]  /*73d0*/  PRMT R209, RZ, 0x7610, R209 ;  /* 0x00007610ffd17816 */ /* 0x000fe200000000d1 */
[----:B------:R-:W-:-:S02]  /*73e0*/  @!P4 IMAD.MOV.U32 R122, RZ, RZ, R70 ;  /* 0x000000ffff7ac224 */ /* 0x000fc400078e0046 */
[----:B------:R-:W-:Y:S01]  /*73f0*/  @!P4 IMAD.MOV.U32 R123, RZ, RZ, R73 ;  /* 0x000000ffff7bc224 */ /* 0x000fe200078e0049 */
[----:B------:R-:W-:-:S04]  /*7400*/  PRMT R211, RZ, 0x7610, R211 ;  /* 0x00007610ffd37816 */ /* 0x000fc800000000d3 */
[----:B------:R0:W2:Y:S01]  /*7410*/  @!P4 LDG.E.U8 R209, desc[UR16][R122.64] ;  /* 0x000000107ad1c981 */ /* 0x0000a2000c1e1100 */
[----:B------:R-:W-:Y:S01]  /*7420*/  PRMT R215, RZ, 0x7610, R215 ;  /* 0x00007610ffd77816 */ /* 0x000fe200000000d7 */
[----:B0-----:R-:W-:Y:S02]  /*7430*/  @!P4 IMAD.MOV.U32 R122, RZ, RZ, R72 ;  /* 0x000000ffff7ac224 */ /* 0x001fe400078e0048 */
[----:B------:R-:W-:-:S05]  /*7440*/  @!P4 IMAD.MOV.U32 R123, RZ, RZ, R75 ;  /* 0x000000ffff7bc224 */ /* 0x000fca00078e004b */
        /* <DEDUP_REMOVED lines=24> */
[----:B------:R0:W3:Y:S01]  /*75d0*/  @!P4 LDG.E.U8 R227, desc[UR16][R122.64] ;  /* 0x000000107ae3c981 */ /* 0x0000e2000c1e1100 */
[----:B------:R-:W-:Y:S01]  /*75e0*/  PRMT R231, RZ, 0x7610, R231 ;  /* 0x00007610ffe77816 */ /* 0x000fe200000000e7 */
[----:B0-----:R-:W-:Y:S02]  /*75f0*/  @!P4 IMAD.MOV.U32 R122, RZ, RZ, R102 ;  /* 0x000000ffff7ac224 */ /* 0x001fe400078e0066 */
[----:B------:R-:W-:-:S05]  /*7600*/  @!P4 IMAD.MOV.U32 R123, RZ, RZ, R105 ;  /* 0x000000ffff7bc224 */ /* 0x000fca00078e0069 */
[----:B------:R0:W4:Y:S01]  /*7610*/  @!P4 LDG.E.U8 R229, desc[UR16][R122.64] ;  /* 0x000000107ae5c981 */ /* 0x000122000c1e1100 */
[----:B------:R-:W-:Y:S01]  /*7620*/  PRMT R233, RZ, 0x7610, R233 ;  /* 0x00007610ffe97816 */ /* 0x000fe200000000e9 */
[----:B0-----:R-:W-:Y:S02]  /*7630*/  @!P4 IMAD.MOV.U32 R122, RZ, RZ, R104 ;  /* 0x000000ffff7ac224 */ /* 0x001fe400078e0068 */
[----:B------:R-:W-:-:S05]  /*7640*/  @!P4 IMAD.MOV.U32 R123, RZ, RZ, R107 ;  /* 0x000000ffff7bc224 */ /* 0x000fca00078e006b */
[----:B------:R0:W5:Y:S01]  /*7650*/  @!P4 LDG.E.U8 R231, desc[UR16][R122.64] ;  /* 0x000000107ae7c981 */ /* 0x000162000c1e1100 */
        /* <DEDUP_REMOVED lines=59> */
[----:B------:R0:W5:Y:S04]  /*7a10*/  @!P4 LDG.E.U8 R202, desc[UR16][R122.64] ;  /* 0x000000107acac981 */ /* 0x000168000c1e1100 */
[----:B--2---:R1:W-:Y:S01]  /*7a20*/  STS.U8 [R132+UR15+0x4800], R206 ;  /* 0x004800ce84007988 */ /* 0x0043e2000800000f */
[----:B0-----:R-:W-:Y:S02]  /*7a30*/  @!P4 IMAD.MOV.U32 R122, RZ, RZ, R140 ;  /* 0x000000ffff7ac224 */ /* 0x001fe400078e008c */
[----:B------:R-:W-:Y:S01]  /*7a40*/  @!P4 IMAD.MOV.U32 R123, RZ, RZ, R147 ;  /* 0x000000ffff7bc224 */ /* 0x000fe200078e0093 */
[----:B-1----:R-:W-:-:S04]  /*7a50*/  PRMT R206, RZ, 0x7610, R206 ;  /* 0x00007610ffce7816 */ /* 0x002fc800000000ce */
[----:B------:R0:W2:Y:S04]  /*7a60*/  @!P4 LDG.E.U8 R204, desc[UR16][R122.64] ;  /* 0x000000107accc981 */ /* 0x0000a8000c1e1100 */
[----:B---3--:R1:W-:Y:S01]  /*7a70*/  STS.U8 [R132+UR15+0x4a00], R208 ;  /* 0x004a00d084007988 */ /* 0x0083e2000800000f */
[----:B0-----:R-:W-:Y:S02]  /*7a80*/  @!P4 IMAD.MOV.U32 R122, RZ, RZ, R142 ;  /* 0x000000ffff7ac224 */ /* 0x001fe400078e008e */
[----:B------:R-:W-:Y:S01]  /*7a90*/  @!P4 IMAD.MOV.U32 R123, RZ, RZ, R149 ;  /* 0x000000ffff7bc224 */ /* 0x000fe200078e0095 */
[----:B-1----:R-:W-:-:S04]  /*7aa0*/  PRMT R208, RZ, 0x7610, R208 ;  /* 0x00007610ffd07816 */ /* 0x002fc800000000d0 */
[----:B------:R0:W3:Y:S04]  /*7ab0*/  @!P4 LDG.E.U8 R206, desc[UR16][R122.64] ;  /* 0x000000107acec981 */ /* 0x0000e8000c1e1100 */
[----:B----4-:R1:W-:Y:S01]  /*7ac0*/  STS.U8 [R132+UR15+0x4c00], R210 ;  /* 0x004c00d284007988 */ /* 0x0103e2000800000f */
[----:B0-----:R-:W-:Y:S02]  /*7ad0*/  @!P4 IMAD.MOV.U32 R122, RZ, RZ, R144 ;  /* 0x000000ffff7ac224 */ /* 0x001fe400078e0090 */
[----:B------:R-:W-:Y:S01]  /*7ae0*/  @!P4 IMAD.MOV.U32 R123, RZ, RZ, R151 ;  /* 0x000000ffff7bc224 */ /* 0x000fe200078e0097 */
[----:B-1----:R-:W-:-:S04]  /*7af0*/  PRMT R210, RZ, 0x7610, R210 ;  /* 0x00007610ffd27816 */ /* 0x002fc800000000d2 */
[----:B------:R0:W4:Y:S04]  /*7b00*/  @!P4 LDG.E.U8 R208, desc[UR16][R122.64] ;  /* 0x000000107ad0c981 */ /* 0x000128000c1e1100 */
[----:B-----5:R1:W-:Y:S01]  /*7b10*/  STS.U8 [R132+UR15+0x4e00], R212 ;  /* 0x004e00d484007988 */ /* 0x0203e2000800000f */
[----:B0-----:R-:W-:Y:S02]  /*7b20*/  @!P4 IMAD.MOV.U32 R122, RZ, RZ, R146 ;  /* 0x000000ffff7ac224 */ /* 0x001fe400078e0092 */
[----:B------:R-:W-:Y:S01]  /*7b30*/  @!P4 IMAD.MOV.U32 R123, RZ, RZ, R153 ;  /* 0x000000ffff7bc224 */ /* 0x000fe200078e0099 */
[----:B-1----:R-:W-:-:S04]  /*7b40*/  PRMT R212, RZ, 0x7610, R212 ;  /* 0x00007610ffd47816 */ /* 0x002fc800000000d4 */
[----:B------:R0:W5:Y:S04]  /*7b50*/  @!P4 LDG.E.U8 R210, desc[UR16][R122.64] ;  /* 0x000000107ad2c981 */ /* 0x000168000c1e1100 */
[----:B------:R1:W-:Y:S01]  /*7b60*/  STS.U8 [R182+UR15+0x4880], R214 ;  /* 0x004880d6b6007988 */ /* 0x0003e2000800000f */
[----:B0-----:R-:W-:Y:S02]  /*7b70*/  @!P4 IMAD.MOV.U32 R122, RZ, RZ, R148 ;  /* 0x000000ffff7ac224 */ /* 0x001fe400078e0094 */
[----:B------:R-:W-:Y:S01]  /*7b80*/  @!P4 IMAD.MOV.U32 R123, RZ, RZ, R155 ;  /* 0x000000ffff7bc224 */ /* 0x000fe200078e009b */
[----:B-1----:R-:W-:-:S04]  /*7b90*/  PRMT R214, RZ, 0x7610, R214 ;  /* 0x00007610ffd67816 */ /* 0x002fc800000000d6 */
[----:B------:R0:W2:Y:S04]  /*7ba0*/  @!P4 LDG.E.U8 R212, desc[UR16][R122.64] ;  /* 0x000000107ad4c981 */ /* 0x0000a8000c1e1100 */
        /* <DEDUP_REMOVED lines=69> */
[----:B------:R0:W2:Y:S01]  /*8000*/  @!P4 LDG.E.U8 R240, desc[UR16][R122.64] ;  /* 0x000000107af0c981 */ /* 0x0000a2000c1e1100 */
[----:B------:R-:W-:Y:S02]  /*8010*/  PRMT R248, RZ, 0x7610, R248 ;  /* 0x00007610fff87816 */ /* 0x000fe400000000f8 */
[----:B------:R-:W-:Y:S01]  /*8020*/  PRMT R246, RZ, 0x7610, R246 ;  /* 0x00007610fff67816 */ /* 0x000fe200000000f6 */
[----:B------:R1:W-:Y:S01]  /*8030*/  STS.U8 [R132+UR15+0x2300], R252 ;  /* 0x002300fc84007988 */ /* 0x0003e2000800000f */
[----:B------:R-:W-:Y:S02]  /*8040*/  PRMT R242, RZ, 0x7610, R242 ;  /* 0x00007610fff27816 */ /* 0x000fe400000000f2 */
[----:B------:R-:W-:Y:S01]  /*8050*/  PRMT R195, RZ, 0x7610, R195 ;  /* 0x00007610ffc37816 */ /* 0x000fe200000000c3 */
[----:B------:R1:W-:Y:S01]  /*8060*/  STS.U8 [R132+UR15+0x2400], R250 ;  /* 0x002400fa84007988 */ /* 0x0003e2000800000f */
[----:B0-----:R-:W-:Y:S02]  /*8070*/  @!P4 IMAD.MOV.U32 R122, RZ, RZ, R178 ;  /* 0x000000ffff7ac224 */ /* 0x001fe400078e00b2 */
[----:B------:R-:W-:Y:S01]  /*8080*/  @!P4 IMAD.MOV.U32 R123, RZ, RZ, R185 ;  /* 0x000000ffff7bc224 */ /* 0x000fe200078e00b9 */
[----:B------:R-:W-:Y:S01]  /*8090*/  PRMT R197, RZ, 0x7610, R197 ;  /* 0x00007610ffc57816 */ /* 0x000fe200000000c5 */
[----:B------:R-:W2:Y:S01]  /*80a0*/  @!P4 LDG.E.U8 R248, desc[UR16][R50.64] ;  /* 0x0000001032f8c981 */ /* 0x000ea2000c1e1100 */
[----:B------:R-:W-:-:S02]  /*80b0*/  PRMT R199, RZ, 0x7610, R199 ;  /* 0x00007610ffc77816 */ /* 0x000fc400000000c7 */
[----:B------:R-:W-:Y:S01]  /*80c0*/  PRMT R201, RZ, 0x7610, R201 ;  /* 0x00007610ffc97816 */ /* 0x000fe200000000c9 */
[----:B------:R0:W3:Y:S01]  /*80d0*/  @!P4 LDG.E.U8 R244, desc[UR16][R122.64] ;  /* 0x000000107af4c981 */ /* 0x0000e2000c1e1100 */
[----:B------:R-:W-:Y:S02]  /*80e0*/  PRMT R203, RZ, 0x7610, R203 ;  /* 0x00007610ffcb7816 */ /* 0x000fe400000000cb */
[----:B------:R-:W-:Y:S01]  /*80f0*/  PRMT R205, RZ, 0x7610, R205 ;  /* 0x00007610ffcd7816 */ /* 0x000fe200000000cd */
[----:B------:R-:W3:Y:S01]  /*8100*/  @!P4 LDG.E.U8 R246, desc[UR16][R52.64] ;  /* 0x0000001034f6c981 */ /* 0x000ee2000c1e1100 */
[----:B------:R-:W-:Y:S02]  /*8110*/  PRMT R207, RZ, 0x7610, R207 ;  /* 0x00007610ffcf7816 */ /* 0x000fe400000000cf */
[----:B------:R-:W-:Y:S01]  /*8120*/  PRMT R213, RZ, 0x7610, R213 ;  /* 0x00007610ffd57816 */ /* 0x000fe200000000d5 */
[----:B------:R-:W4:Y:S01]  /*8130*/  @!P4 LDG.E.U8 R242, desc[UR16][R54.64] ;  /* 0x0000001036f2c981 */ /* 0x000f22000c1e1100 */
[----:B------:R-:W-:Y:S01]  /*8140*/  PRMT R217, RZ, 0x7610, R217 ;  /* 0x00007610ffd97816 */ /* 0x000fe200000000d9 */
[----:B0-----:R-:W-:Y:S01]  /*8150*/  @!P4 IMAD.MOV.U32 R122, RZ, RZ, R180 ;  /* 0x000000ffff7ac224 */ /* 0x001fe200078e00b4 */
[----:B-1----:R-:W-:Y:S01]  /*8160*/  PRMT R252, RZ, 0x7610, R252 ;  /* 0x00007610fffc7816 */ /* 0x002fe200000000fc */
[----:B------:R-:W-:Y:S01]  /*8170*/  @!P4 IMAD.MOV.U32 R123, RZ, RZ, R187 ;  /* 0x000000ffff7bc224 */ /* 0x000fe200078e00bb */
[----:B------:R-:W-:Y:S01]  /*8180*/  PRMT R250, RZ, 0x7610, R250 ;  /* 0x00007610fffa7816 */ /* 0x000fe200000000fa */
[----:B------:R-:W5:Y:S04]  /*8190*/  @!P4 LDG.E.U8 R195, desc[UR16][R56.64] ;  /* 0x0000001038c3c981 */ /* 0x000f68000c1e1100 */
        /* <DEDUP_REMOVED lines=25> */
[----:B------:R-:W-:Y:S01]  /*8330*/  ULEA UR13, UR14, UR15, 0x3 ;  /* 0x0000000f0e0d7291 */ /* 0x000fe2000f8e18ff */
[----:B------:R-:W-:-:S03]  /*8340*/  UMOV UR4, UR5 ;  /* 0x0000000500047c82 */ /* 0x000fc60008000000 */
[----:B------:R-:W-:Y:S01]  /*8350*/  UIADD3 UR13, UPT, UPT, UR13, 0x5000, URZ ;  /* 0x000050000d0d7890 */ /* 0x000fe2000fffe0ff */
        /* <DEDUP_REMOVED lines=48> */
[----:B------:R-:W-:Y:S01]  /*8660*/  UMOV UR6, UR13 ;  /* 0x0000000d00067c82 */ /* 0x000fe20008000000 */
[----:B------:R-:W-:Y:S01]  /*8670*/  UMOV UR7, URZ ;  /* 0x000000ff00077c82 */ /* 0x000fe20008000000 */
[----:B------:R-:W-:Y:S01]  /*8680*/  UMOV UR9, 0x80004020 ;  /* 0x8000402000097882 */ /* 0x000fe20000000000 */
[----:B------:R-:W-:Y:S01]  /*8690*/  UMOV UR11, 0xc0004010 ;  /* 0xc0004010000b7882 */ /* 0x000fe20000000000 */
[----:B------:R-:W-:Y:S01]  /*86a0*/  UMOV UR20, 0x0 ;  /* 0x0000000000147882 */ /* 0x000fe20000000000 */
[----:B------:R-:W-:Y:S01]  /*86b0*/  UMOV UR21, 0x4408010 ;  /* 0x0440801000157882 */ /* 0x000fe20000000000 */
[----:B------:R-:W-:Y:S01]  /*86c0*/  UMOV UR5, UR6 ;  /* 0x0000000600057c82 */ /* 0x000fe20008000000 */
[----:B------:R1:W-:Y:S01]  /*86d0*/  UTCQMMA gdesc[UR8], gdesc[UR10], tmem[UR18], tmem[UR20], idesc[UR21], UPT ;  /* 0x00ff140a080075ea */ /* 0x0003e2000b800312 */
[----:B------:R1:W-:Y:S01]  /*86e0*/  UTCBAR [UR5], URZ ;  /* 0x000000ff050073e9 */ /* 0x0003e200080000ff */
[----:B------:R-:W-:Y:S02]  /*86f0*/  NOP ;  /* 0x0000000000007918 */ /* 0x000fe40000000000 */
.L_x_9:
[----:B------:R-:W-:Y:S01]  /*8700*/  VIADD R193, R193, 0xffffffff ;  /* 0xffffffffc1c17836 */ /* 0x000fe20000000000 */
[----:B------:R-:W-:Y:S01]  /*8710*/  UIADD3 UR14, UPT, UPT, UR14, 0x1, URZ ;  /* 0x000000010e0e7890 */ /* 0x000fe2000fffe0ff */
[----:B------:R-:W-:Y:S02]  /*8720*/  IMAD.U32 R123, RZ, RZ, UR4 ;  /* 0x00000004ff7b7e24 */ /* 0x000fe4000f8e00ff */
[----:B------:R-:W-:Y:S01]  /*8730*/  VIADD R188, R188, 0xffffffe0 ;  /* 0xffffffe0bcbc7836 */ /* 0x000fe20000000000 */
[----:B------:R-:W-:Y:S01]  /*8740*/  ISETP.NE.U32.AND P2, PT, R193, RZ, PT ;  /* 0x000000ffc100720c */ /* 0x000fe20003f45070 */
[----:B------:R-:W-:-:S04]  /*8750*/  UISETP.GT.AND UP1, UPT, UR14, 0x1, UPT ;  /* 0x000000010e00788c */ /* 0x000fc8000bf24270 */
[----:B-1----:R-:W-:Y:S02]  /*8760*/  USEL UR5, URZ, 0x1, !UP1 ;  /* 0x00000001ff057887 */ /* 0x002fe4000c800000 */
[----:B------:R-:W-:Y:S02]  /*8770*/  USEL UR14, UR14, URZ, !UP1 ;  /* 0x000000ff0e0e7287 */ /* 0x000fe4000c800000 */
[----:B------:R-:W-:-:S04]  /*8780*/  ULOP3.LUT UR5, UR4, UR5, URZ, 0x3c, !UPT ;  /* 0x0000000504057292 */ /* 0x000fc8000f8e3cff */
[----:B------:R-:W-:Y:S08]  /*8790*/  @P2 BRA `(.L_x_10) ;  /* 0xffffffdc00902947 */ /* 0x000ff0000383ffff */
.L_x_7:
[----:B------:R-:W-:Y:S01]  /*87a0*/  ISETP.GE.AND P0, PT, R5, 0x20, PT ;  /* 0x000000200500780c */ /* 0x000fe20003f06270 */
[C---:B------:R-:W-:Y:S01]  /*87b0*/  IMAD.SHL.U32 R4, R3.reuse, 0x10, RZ ;  /* 0x0000001003047824 */ /* 0x040fe200078e00ff */
[----:B------:R-:W1:Y:S01]  /*87c0*/  LDCU.128 UR8, c[0x0][0x390] ;  /* 0x00007200ff0877ac */ /* 0x000e620008000c00 */
[----:B------:R-:W-:-:S03]  /*87d0*/  IMAD.SHL.U32 R5, R3, 0x80, RZ ;  /* 0x0000008003057824 */ /* 0x000fc600078e00ff */
[----:B------:R-:W-:Y:S02]  /*87e0*/  LOP3.LUT R134, R4, 0xf0, RZ, 0xc0, !PT ;  /* 0x000000f004867812 */ /* 0x000fe400078ec0ff */
[----:B------:R-:W-:-:S05]  /*87f0*/  LOP3.LUT R139, R5, 0x800, RZ, 0xc0, !PT ;  /* 0x00000800058b7812 */ /* 0x000fca00078ec0ff */
[----:B------:R-:W-:Y:S05]  /*8800*/  @!P0 BRA `(.L_x_11) ;  /* 0x0000000000108947 */ /* 0x000fea0003800000 */
[----:B------:R-:W-:-:S06]  /*8810*/  USHF.L.U32 UR4, UR4, 0x1f, URZ ;  /* 0x0000001f04047899 */ /* 0x000fcc00080006ff */
[----:B------:R-:W-:-:S04]  /*8820*/  IMAD.U32 R4, RZ, RZ, UR4 ;  /* 0x00000004ff047e24 */ /* 0x000fc8000f8e00ff */
[----:B------:R-:W2:Y:S02]  /*8830*/  SYNCS.PHASECHK.TRANS64.TRYWAIT P0, [UR13], R4 ;  /* 0x00000004ff0075a7 */ /* 0x000ea4000800110d */
[----:B--2---:R-:W-:Y:S05]  /*8840*/  @!P0 BRA `(.L_x_12) ;  /* 0x0000005800988947 */ /* 0x004fea0003800000 */
.L_x_11:
[----:B------:R-:W-:Y:S01]  /*8850*/  BAR.SYNC.DEFER_BLOCKING 0x0 ;  /* 0x0000000000007b1d */ /* 0x000fe20000010000 */
[----:B------:R-:W-:Y:S01]  /*8860*/  IADD3 R148, PT, PT, R134, UR15, R139 ;  /* 0x0000000f86947c10 */ /* 0x000fe2000fffe08b */
[C---:B------:R-:W-:Y:S01]  /*8870*/  IMAD.IADD R137, R2.reuse, 0x1, R137 ;  /* 0x0000000102897824 */ /* 0x040fe200078e0289 */
[C---:B------:R-:W-:Y:S01]  /*8880*/  LOP3.LUT R134, R2.reuse, R133, RZ, 0xfc, !PT ;  /* 0x0000008502867212 */ /* 0x040fe200078efcff */
[----:B------:R-:W-:Y:S01]  /*8890*/  IMAD.IADD R135, R2, 0x1, R135 ;  /* 0x0000000102877824 */ /* 0x000fe200078e0287 */
[----:B-1----:R-:W-:Y:S01]  /*88a0*/  ISETP.GE.AND P0, PT, R0, UR10, PT ;  /* 0x0000000a00007c0c */ /* 0x002fe2000bf06270 */
[----:B------:R-:W1:Y:S01]  /*88b0*/  LDCU UR4, c[0x0][0x3b4] ;  /* 0x00007680ff0477ac */ /* 0x000e620008000800 */
[----:B------:R-:W-:Y:S02]  /*88c0*/  LOP3.LUT R150, R134, 0x20, RZ, 0xfc, !PT ;  /* 0x0000002086967812 */ /* 0x000fe400078efcff */
[----:B------:R-:W-:Y:S01]  /*88d0*/  LOP3.LUT R151, R3, 0x60, RZ, 0xc0, !PT ;  /* 0x0000006003977812 */ /* 0x000fe200078ec0ff */
[----:B------:R-:W2:Y:S01]  /*88e0*/  LDCU UR5, c[0x0][0x39c] ;  /* 0x00007380ff0577ac */ /* 0x000ea20008000800 */
[----:B------:R-:W-:-:S02]  /*88f0*/  ISETP.LT.AND P5, PT, R150, UR11, !P0 ;  /* 0x0000000b96007c0c */ /* 0x000fc4000c7a1270 */
[C-C-:B------:R-:W-:Y:S01]  /*8900*/  LOP3.LUT R139, R2.reuse, 0x1c, R133.reuse, 0xfe, !PT ;  /* 0x0000001c028b7812 */ /* 0x140fe200078efe85 */
[----:B------:R-:W-:Y:S01]  /*8910*/  IMAD R148, R151, 0x8, R148 ;  /* 0x0000000897947824 */ /* 0x000fe200078e0294 */
[C-C-:B------:R-:W-:Y:S01]  /*8920*/  LOP3.LUT R136, R2.reuse, 0x1a, R133.reuse, 0xfe, !PT ;  /* 0x0000001a02887812 */ /* 0x140fe200078efe85 */
[----:B------:R-:W3:Y:S01]  /*8930*/  LDCU UR6, c[0x0][0x39c] ;  /* 0x00007380ff0677ac */ /* 0x000ee20008000800 */
[C-C-:B------:R-:W-:Y:S02]  /*8940*/  LOP3.LUT R140, R2.reuse, 0x18, R133.reuse, 0xfe, !PT ;  /* 0x00000018028c7812 */ /* 0x140fe400078efe85 */
[C-C-:B------:R-:W-:Y:S01]  /*8950*/  LOP3.LUT R143, R2.reuse, 0x16, R133.reuse, 0xfe, !PT ;  /* 0x00000016028f7812 */ /* 0x140fe200078efe85 */
[----:B------:R-:W4:Y:S01]  /*8960*/  LDCU UR7, c[0x0][0x39c] ;  /* 0x00007380ff0777ac */ /* 0x000f220008000800 */
[C-C-:B------:R-:W-:Y:S02]  /*8970*/  LOP3.LUT R141, R2.reuse, 0x14, R133.reuse, 0xfe, !PT ;  /* 0x00000014028d7812 */ /* 0x140fe400078efe85 */
[C-C-:B------:R-:W-:Y:S01]  /*8980*/  LOP3.LUT R142, R2.reuse, 0x12, R133.reuse, 0xfe, !PT ;  /* 0x00000012028e7812 */ /* 0x140fe200078efe85 */
[----:B------:R-:W5:Y:S02]  /*8990*/  @!P1 SYNCS.CCTL.IV [UR15+0x5000] ;  /* 0x00500000ff0099b1 */ /* 0x000f64000800000f */
[----:B-----5:R-:W-:Y:S01]  /*89a0*/  BAR.SYNC.DEFER_BLOCKING 0x0 ;  /* 0x0000000000007b1d */ /* 0x020fe20000010000 */
[----:B------:R-:W-:-:S02]  /*89b0*/  LOP3.LUT R144, R2, 0x10, R133, 0xfe, !PT ;  /* 0x0000001002907812 */ /* 0x000fc400078efe85 */
[C-C-:B------:R-:W-:Y:S02]  /*89c0*/  LOP3.LUT R145, R2.reuse, 0xc, R133.reuse, 0xfe, !PT ;  /* 0x0000000c02917812 */ /* 0x140fe400078efe85 */
[C-C-:B------:R-:W-:Y:S02]  /*89d0*/  LOP3.LUT R138, R2.reuse, 0xa, R133.reuse, 0xfe, !PT ;  /* 0x0000000a028a7812 */ /* 0x140fe400078efe85 */
[C-C-:B------:R-:W-:Y:S01]  /*89e0*/  LOP3.LUT R146, R2.reuse, 0x8, R133.reuse, 0xfe, !PT ;  /* 0x0000000802927812 */ /* 0x140fe200078efe85 */
[----:B------:R-:W-:Y:S01]  /*89f0*/  LDTM.16dp32bit_t0_t15.x128 R4, tmem[UR12] ;  /* 0x0000000c000479ee */ /* 0x000fe20008b80000 */
[----:B------:R-:W5:Y:S01]  /*8a00*/  LDTM.16dp32bit_t16_t31.x128 R4, tmem[UR12+0x80] ;  /* 0x0000800c000479ee */ /* 0x000f620008ba0000 */
[C-C-:B------:R-:W-:Y:S02]  /*8a10*/  LOP3.LUT R147, R2.reuse, 0x6, R133.reuse, 0xfe, !PT ;  /* 0x0000000602937812 */ /* 0x140fe400078efe85 */
[----:B------:R-:W-:Y:S02]  /*8a20*/  LOP3.LUT R149, R2, 0x4, R133, 0xfe, !PT ;  /* 0x0000000402957812 */ /* 0x000fe400078efe85 */
[----:B------:R-:W-:-:S02]  /*8a30*/  LEA.HI R3, R3, R2, RZ, 0x1a ;  /* 0x0000000203037211 */ /* 0x000fc400078fd0ff */
[----:B------:R-:W-:Y:S02]  /*8a40*/  LOP3.LUT R133, R2, 0x2, R133, 0xfe, !PT ;  /* 0x0000000202857812 */ /* 0x000fe400078efe85 */
[----:B0-----:R-:W-:Y:S01]  /*8a50*/  LEA R132, R132, UR15, 0x4 ;  /* 0x0000000f84847c11 */ /* 0x001fe2000f8e20ff */
[----:B------:R-:W0:Y:S01]  /*8a60*/  @!P1 SYNCS.CCTL.IV [UR15+0x5008] ;  /* 0x00500800ff0099b1 */ /* 0x000e22000800000f */
[----:B------:R-:W-:Y:S01]  /*8a70*/  NOP ;  /* 0x0000000000007918 */ /* 0x000fe20000000000 */
[----:B------:R-:W-:Y:S02]  /*8a80*/  ISETP.LT.AND P1, PT, R134, UR11, !P0 ;  /* 0x0000000b86007c0c */ /* 0x000fe4000c721270 */
[----:B-----5:R-:W-:Y:S02]  /*8a90*/  F2FP.SATFINITE.E4M3.F32.PACK_AB_MERGE_C R4, R5, R4, RZ ;  /* 0x000000040504723e */ /* 0x020fe400048070ff */
[----:B------:R-:W-:Y:S02]  /*8aa0*/  F2FP.SATFINITE.E4M3.F32.PACK_AB_MERGE_C R6, R7, R6, RZ ;  /* 0x000000060706723e */ /* 0x000fe400048070ff */
[----:B------:R-:W-:-:S02]  /*8ab0*/  F2FP.SATFINITE.E4M3.F32.PACK_AB_MERGE_C R8, R9, R8, RZ ;  /* 0x000000080908723e */ /* 0x000fc400048070ff */
[----:B------:R-:W-:Y:S02]  /*8ac0*/  F2FP.SATFINITE.E4M3.F32.PACK_AB_MERGE_C R12, R13, R12, RZ ;  /* 0x0000000c0d0c723e */ /* 0x000fe400048070ff */
[----:B------:R-:W-:Y:S02]  /*8ad0*/  F2FP.SATFINITE.E4M3.F32.PACK_AB_MERGE_C R14, R15, R14, RZ ;  /* 0x0000000e0f0e723e */ /* 0x000fe400048070ff */
[----:B------:R-:W-:Y:S02]  /*8ae0*/  F2FP.SATFINITE.E4M3.F32.PACK_AB_MERGE_C R16, R17, R16, RZ ;  /* 0x000000101110723e */ /* 0x000fe400048070ff */
[----:B------:R-:W-:Y:S02]  /*8af0*/  F2FP.SATFINITE.E4M3.F32.PACK_AB_MERGE_C R22, R23, R22, RZ ;  /* 0x000000161716723e */ /* 0x000fe400048070ff */
[----:B------:R-:W-:Y:S02]  /*8b00*/  F2FP.SATFINITE.E4M3.F32.PACK_AB_MERGE_C R24, R25, R24, RZ ;  /* 0x000000181918723e */ /* 0x000fe400048070ff */
[----:B------:R-:W-:-:S02]  /*8b10*/  F2FP.SATFINITE.E4M3.F32.PACK_AB_MERGE_C R30, R31, R30, RZ ;  /* 0x0000001e1f1e723e */ /* 0x000fc400048070ff */
[----:B------:R-:W-:Y:S02]  /*8b20*/  F2FP.SATFINITE.E4M3.F32.PACK_AB_MERGE_C R32, R33, R32, RZ ;  /* 0x000000202120723e */ /* 0x000fe400048070ff */
[----:B------:R-:W-:Y:S02]  /*8b30*/  LOP3.LUT R23, R4, 0xffff, RZ, 0xc0, !PT ;  /* 0x0000ffff04177812 */ /* 0x000fe400078ec0ff */
[----:B------:R-:W-:Y:S02]  /*8b40*/  LOP3.LUT R150, R6, 0xffff, RZ, 0xc0, !PT ;  /* 0x0000ffff06967812 */ /* 0x000fe400078ec0ff */
[----:B------:R-:W-:Y:S02]  /*8b50*/  LOP3.LUT R25, R8, 0xffff, RZ, 0xc0, !PT ;  /* 0x0000ffff08197812 */ /* 0x000fe400078ec0ff */
[----:B------:R-:W-:Y:S02]  /*8b60*/  LOP3.LUT R33, R16, 0xffff, RZ, 0xc0, !PT ;  /* 0x0000ffff10217812 */ /* 0x000fe400078ec0ff */
[----:B------:R-:W-:-:S02]  /*8b70*/  LOP3.LUT R31, R12, 0xffff, RZ, 0xc0, !PT ;  /* 0x0000ffff0c1f7812 */ /* 0x000fc400078ec0ff */
[----:B------:R-:W-:Y:S02]  /*8b80*/  LOP3.LUT R152, R14, 0xffff, RZ, 0xc0, !PT ;  /* 0x0000ffff0e987812 */ /* 0x000fe400078ec0ff */
[----:B------:R-:W-:Y:S02]  /*8b90*/  F2FP.SATFINITE.E4M3.F32.PACK_AB_MERGE_C R20, R21, R20, RZ ;  /* 0x000000141514723e */ /* 0x000fe400048070ff */
[----:B------:R-:W-:Y:S02]  /*8ba0*/  F2FP.SATFINITE.E4M3.F32.PACK_AB_MERGE_C R28, R29, R28, RZ ;  /* 0x0000001c1d1c723e */ /* 0x000fe400048070ff */
[----:B------:R-:W-:Y:S02]  /*8bb0*/  F2FP.SATFINITE.E4M3.F32.PACK_AB_MERGE_C R44, R45, R44, RZ ;  /* 0x0000002c2d2c723e */ /* 0x000fe400048070ff */
[----:B------:R-:W-:Y:S02]  /*8bc0*/  F2FP.SATFINITE.E4M3.F32.PACK_AB_MERGE_C R46, R47, R46, RZ ;  /* 0x0000002e2f2e723e */ /* 0x000fe400048070ff */
[----:B------:R-:W-:-:S02]  /*8bd0*/  F2FP.SATFINITE.E4M3.F32.PACK_AB_MERGE_C R48, R49, R48, RZ ;  /* 0x000000303130723e */ /* 0x000fc400048070ff */
[----:B------:R-:W-:Y:S02]  /*8be0*/  PRMT R4, R25, 0x3340, R0 ;  /* 0x0000334019047816 */ /* 0x000fe40000000000 */
[----:B------:R-:W-:Y:S02]  /*8bf0*/  PRMT R5, R23, 0x3340, R150 ;  /* 0x0000334017057816 */ /* 0x000fe40000000096 */
[----:B------:R-:W-:Y:S02]  /*8c00*/  F2FP.SATFINITE.E4M3.F32.PACK_AB_MERGE_C R34, R35, R34, RZ ;  /* 0x000000222322723e */ /* 0x000fe400048070ff */
[----:B------:R-:W-:Y:S02]  /*8c10*/  F2FP.SATFINITE.E4M3.F32.PACK_AB_MERGE_C R36, R37, R36, RZ ;  /* 0x000000242524723e */ /* 0x000fe400048070ff */
[----:B------:R-:W-:Y:S02]  /*8c20*/  PRMT R2, R33, 0x3340, R0 ;  /* 0x0000334021027816 */ /* 0x000fe40000000000 */
[----:B------:R-:W-:-:S02]  /*8c30*/  PRMT R7, R31, 0x3340, R152 ;  /* 0x000033401f077816 */ /* 0x000fc40000000098 */
[----:B------:R-:W-:Y:S02]  /*8c40*/  F2FP.SATFINITE.E4M3.F32.PACK_AB_MERGE_C R38, R39, R38, RZ ;  /* 0x000000262726723e */ /* 0x000fe400048070ff */
[----:B------:R-:W-:Y:S02]  /*8c50*/  F2FP.SATFINITE.E4M3.F32.PACK_AB_MERGE_C R40, R41, R40, RZ ;  /* 0x000000282928723e */ /* 0x000fe400048070ff */
[----:B------:R-:W-:Y:S02]  /*8c60*/  LOP3.LUT R35, R20, 0xffff, RZ, 0xc0, !PT ;  /* 0x0000ffff14237812 */ /* 0x000fe400078ec0ff */
[----:B------:R-:W-:Y:S02]  /*8c70*/  LOP3.LUT R154, R22, 0xffff, RZ, 0xc0, !PT ;  /* 0x0000ffff169a7812 */ /* 0x000fe400078ec0ff */
[----:B------:R-:W-:Y:S02]  /*8c80*/  LOP3.LUT R37, R24, 0xffff, RZ, 0xc0, !PT ;  /* 0x0000ffff18257812 */ /* 0x000fe400078ec0ff */
[----:B------:R-:W-:-:S02]  /*8c90*/  LOP3.LUT R39, R28, 0xffff, RZ, 0xc0, !PT ;  /* 0x0000ffff1c277812 */ /* 0x000fc400078ec0ff */
[----:B------:R-:W-:Y:S02]  /*8ca0*/  LOP3.LUT R156, R30, 0xffff, RZ, 0xc0, !PT ;  /* 0x0000ffff1e9c7812 */ /* 0x000fe400078ec0ff */
[----:B------:R-:W-:Y:S02]  /*8cb0*/  LOP3.LUT R41, R32, 0xffff, RZ, 0xc0, !PT ;  /* 0x0000ffff20297812 */ /* 0x000fe400078ec0ff */
[----:B------:R-:W-:Y:S02]  /*8cc0*/  PRMT R4, R5, 0x5410, R4 ;  /* 0x0000541005047816 */ /* 0x000fe40000000004 */
[----:B------:R-:W-:Y:S02]  /*8cd0*/  LOP3.LUT R44, R44, 0xffff, RZ, 0xc0, !PT ;  /* 0x0000ffff2c2c7812 */ /* 0x000fe400078ec0ff */
[----:B------:R-:W-:Y:S02]  /*8ce0*/  LOP3.LUT R47, R46, 0xffff, RZ, 0xc0, !PT ;  /* 0x0000ffff2e2f7812 */ /* 0x000fe400078ec0ff */
[----:B------:R-:W-:-:S02]  /*8cf0*/  LOP3.LUT R49, R48, 0xffff, RZ, 0xc0, !PT ;  /* 0x0000ffff30317812 */ /* 0x000fc400078ec0ff */
[----:B------:R-:W-:Y:S02]  /*8d00*/  F2FP.SATFINITE.E4M3.F32.PACK_AB_MERGE_C R42, R43, R42, RZ ;  /* 0x0000002a2b2a723e */ /* 0x000fe400048070ff */
[----:B------:R-:W-:Y:S02]  /*8d10*/  F2FP.SATFINITE.E4M3.F32.PACK_AB_MERGE_C R52, R53, R52, RZ ;  /* 0x000000343534723e */ /* 0x000fe400048070ff */
[----:B------:R-:W-:Y:S02]  /*8d20*/  F2FP.SATFINITE.E4M3.F32.PACK_AB_MERGE_C R54, R55, R54, RZ ;  /* 0x000000363736723e */ /* 0x000fe400048070ff */
[----:B------:R-:W-:Y:S02]  /*8d30*/  F2FP.SATFINITE.E4M3.F32.PACK_AB_MERGE_C R56, R57, R56, RZ ;  /* 0x000000383938723e */ /* 0x000fe400048070ff */
[----:B------:R-:W-:Y:S02]  /*8d40*/  PRMT R5, R7, 0x5410, R2 ;  /* 0x0000541007057816 */ /* 0x000fe40000000002 */
[----:B------:R-:W-:-:S02]  /*8d50*/  F2FP.SATFINITE.E4M3.F32.PACK_AB_MERGE_C R60, R61, R60, RZ ;  /* 0x0000003c3d3c723e */ /* 0x000fc400048070ff */
[----:B------:R-:W-:Y:S02]  /*8d60*/  F2FP.SATFINITE.E4M3.F32.PACK_AB_MERGE_C R62, R63, R62, RZ ;  /* 0x0000003e3f3e723e */ /* 0x000fe400048070ff */
[----:B------:R-:W-:Y:S02]  /*8d70*/  F2FP.SATFINITE.E4M3.F32.PACK_AB_MERGE_C R64, R65, R64, RZ ;  /* 0x000000404140723e */ /* 0x000fe400048070ff */
[----:B------:R-:W-:Y:S02]  /*8d80*/  LOP3.LUT R36, R36, 0xffff, RZ, 0xc0, !PT ;  /* 0x0000ffff24247812 */ /* 0x000fe400078ec0ff */
[----:B------:R-:W-:Y:S02]  /*8d90*/  LOP3.LUT R43, R38, 0xffff, RZ, 0xc0, !PT ;  /* 0x0000ffff262b7812 */ /* 0x000fe400078ec0ff */
[----:B------:R-:W-:Y:S02]  /*8da0*/  LOP3.LUT R45, R40, 0xffff, RZ, 0xc0, !PT ;  /* 0x0000ffff282d7812 */ /* 0x000fe400078ec0ff */
[----:B------:R-:W-:-:S02]  /*8db0*/  PRMT R6, R37, 0x3340, R0 ;  /* 0x0000334025067816 */ /* 0x000fc40000000000 */
[----:B------:R-:W-:Y:S02]  /*8dc0*/  PRMT R7, R35, 0x3340, R154 ;  /* 0x0000334023077816 */ /* 0x000fe4000000009a */
[----:B------:R-:W-:Y:S02]  /*8dd0*/  F2FP.SATFINITE.E4M3.F32.PACK_AB_MERGE_C R68, R69, R68, RZ ;  /* 0x000000444544723e */ /* 0x000fe400048070ff */
[----:B------:R-:W-:Y:S02]  /*8de0*/  F2FP.SATFINITE.E4M3.F32.PACK_AB_MERGE_C R70, R71, R70, RZ ;  /* 0x000000464746723e */ /* 0x000fe400048070ff */
[----:B------:R-:W-:Y:S02]  /*8df0*/  F2FP.SATFINITE.E4M3.F32.PACK_AB_MERGE_C R72, R73, R72, RZ ;  /* 0x000000484948723e */ /* 0x000fe400048070ff */
[----:B------:R-:W-:Y:S02]  /*8e00*/  PRMT R2, R41, 0x3340, R0 ;  /* 0x0000334029027816 */ /* 0x000fe40000000000 */
[----:B------:R-:W-:-:S02]  /*8e10*/  PRMT R9, R39, 0x3340, R156 ;  /* 0x0000334027097816 */ /* 0x000fc4000000009c */
[----:B------:R-:W-:Y:S02]  /*8e20*/  F2FP.SATFINITE.E4M3.F32.PACK_AB_MERGE_C R50, R51, R50, RZ ;  /* 0x000000323332723e */ /* 0x000fe400048070ff */
[----:B------:R-:W-:Y:S02]  /*8e30*/  F2FP.SATFINITE.E4M3.F32.PACK_AB_MERGE_C R76, R77, R76, RZ ;  /* 0x0000004c4d4c723e */ /* 0x000fe400048070ff */
[----:B------:R-:W-:Y:S02]  /*8e40*/  F2FP.SATFINITE.E4M3.F32.PACK_AB_MERGE_C R78, R79, R78, RZ ;  /* 0x0000004e4f4e723e */ /* 0x000fe400048070ff */
[----:B------:R-:W-:Y:S02]  /*8e50*/  F2FP.SATFINITE.E4M3.F32.PACK_AB_MERGE_C R80, R81, R80, RZ ;  /* 0x000000505150723e */ /* 0x000fe400048070ff */
[----:B------:R-:W-:Y:S02]  /*8e60*/  PRMT R12, R49, 0x3340, R0 ;  /* 0x00003340310c7816 */ /* 0x000fe40000000000 */
[----:B------:R-:W-:-:S02]  /*8e70*/  PRMT R13, R44, 0x3340, R47 ;  /* 0x000033402c0d7816 */ /* 0x000fc4000000002f */
[----:B------:R-:W-:Y:S02]  /*8e80*/  F2FP.SATFINITE.E4M3.F32.PACK_AB_MERGE_C R10, R11, R10, RZ ;  /* 0x0000000a0b0a723e */ /* 0x000fe400048070ff */
[----:B------:R-:W-:Y:S02]  /*8e90*/  LOP3.LUT R52, R52, 0xffff, RZ, 0xc0, !PT ;  /* 0x0000ffff34347812 */ /* 0x000fe400078ec0ff */
[----:B------:R-:W-:Y:S02]  /*8ea0*/  LOP3.LUT R51, R54, 0xffff, RZ, 0xc0, !PT ;  /* 0x0000ffff36337812 */ /* 0x000fe400078ec0ff */
[----:B------:R-:W-:Y:S02]  /*8eb0*/  LOP3.LUT R53, R56, 0xffff, RZ, 0xc0, !PT ;  /* 0x0000ffff38357812 */ /* 0x000fe400078ec0ff */
[----:B------:R-:W-:Y:S02]  /*8ec0*/  F2FP.SATFINITE.E4M3.F32.PACK_AB_MERGE_C R58, R59, R58, RZ ;  /* 0x0000003a3b3a723e */ /* 0x000fe400048070ff */
[----:B------:R-:W-:-:S02]  /*8ed0*/  PRMT R8, R45, 0x3340, R0 ;  /* 0x000033402d087816 */ /* 0x000fc40000000000 */
[----:B------:R-:W-:Y:S02]  /*8ee0*/  PRMT R11, R36, 0x3340, R43 ;  /* 0x00003340240b7816 */ /* 0x000fe4000000002b */
[----:B------:R-:W-:Y:S02]  /*8ef0*/  PRMT R6, R7, 0x5410, R6 ;  /* 0x0000541007067816 */ /* 0x000fe40000000006 */
[----:B------:R-:W-:Y:S02]  /*8f00*/  LOP3.LUT R60, R60, 0xffff, RZ, 0xc0, !PT ;  /* 0x0000ffff3c3c7812 */ /* 0x000fe400078ec0ff */
[----:B------:R-:W-:Y:S02]  /*8f10*/  LOP3.LUT R55, R62, 0xffff, RZ, 0xc0, !PT ;  /* 0x0000ffff3e377812 */ /* 0x000fe400078ec0ff */
[----:B------:R-:W-:Y:S02]  /*8f20*/  LOP3.LUT R57, R64, 0xffff, RZ, 0xc0, !PT ;  /* 0x0000ffff40397812 */ /* 0x000fe400078ec0ff */
[----:B------:R-:W-:-:S02]  /*8f30*/  PRMT R7, R9, 0x5410, R2 ;  /* 0x0000541009077816 */ /* 0x000fc40000000002 */
[----:B------:R-:W-:Y:S02]  /*8f40*/  LOP3.LUT R68, R68, 0xffff, RZ, 0xc0, !PT ;  /* 0x0000ffff44447812 */ /* 0x000fe400078ec0ff */
[----:B------:R-:W-:Y:S02]  /*8f50*/  LOP3.LUT R59, R70, 0xffff, RZ, 0xc0, !PT ;  /* 0x0000ffff463b7812 */ /* 0x000fe400078ec0ff */
[----:B------:R-:W-:Y:S02]  /*8f60*/  LOP3.LUT R61, R72, 0xffff, RZ, 0xc0, !PT ;  /* 0x0000ffff483d7812 */ /* 0x000fe400078ec0ff */
[----:B------:R-:W-:Y:S02]  /*8f70*/  PRMT R2, R13, 0x5410, R12 ;  /* 0x000054100d027816 */ /* 0x000fe4000000000c */
[----:B------:R-:W-:Y:S02]  /*8f80*/  LOP3.LUT R76, R76, 0xffff, RZ, 0xc0, !PT ;  /* 0x0000ffff4c4c7812 */ /* 0x000fe400078ec0ff */
[----:B------:R-:W-:-:S02]  /*8f90*/  LOP3.LUT R63, R78, 0xffff, RZ, 0xc0, !PT ;  /* 0x0000ffff4e3f7812 */ /* 0x000fc400078ec0ff */
[----:B------:R-:W-:Y:S02]  /*8fa0*/  LOP3.LUT R65, R80, 0xffff, RZ, 0xc0, !PT ;  /* 0x0000ffff50417812 */ /* 0x000fe400078ec0ff */
        /* <DEDUP_REMOVED lines=8> */
[----:B------:R-:W-:Y:S02]  /*9030*/  PRMT R8, R11, 0x5410, R8 ;  /* 0x000054100b087816 */ /* 0x000fe40000000008 */
[----:B------:R-:W-:Y:S02]  /*9040*/  PRMT R9, R57, 0x3340, R0 ;  /* 0x0000334039097816 */ /* 0x000fe40000000000 */
[----:B------:R-:W-:-:S02]  /*9050*/  PRMT R14, R60, 0x3340, R55 ;  /* 0x000033403c0e7816 */ /* 0x000fc40000000037 */
[----:B------:R-:W-:Y:S02]  /*9060*/  F2FP.SATFINITE.E4M3.F32.PACK_AB_MERGE_C R100, R101, R100, RZ ;  /* 0x000000646564723e */ /* 0x000fe400048070ff */
[----:B------:R-:W-:Y:S02]  /*9070*/  F2FP.SATFINITE.E4M3.F32.PACK_AB_MERGE_C R102, R103, R102, RZ ;  /* 0x000000666766723e */ /* 0x000fe400048070ff */
[----:B------:R-:W-:Y:S02]  /*9080*/  F2FP.SATFINITE.E4M3.F32.PACK_AB_MERGE_C R104, R105, R104, RZ ;  /* 0x000000686968723e */ /* 0x000fe400048070ff */
[----:B------:R-:W-:Y:S02]  /*9090*/  F2FP.SATFINITE.E4M3.F32.PACK_AB_MERGE_C R108, R109, R108, RZ ;  /* 0x0000006c6d6c723e */ /* 0x000fe400048070ff */
[----:B------:R-:W-:Y:S02]  /*90a0*/  F2FP.SATFINITE.E4M3.F32.PACK_AB_MERGE_C R110, R111, R110, RZ ;  /* 0x0000006e6f6e723e */ /* 0x000fe400048070ff */
[----:B------:R-:W-:-:S02]  /*90b0*/  F2FP.SATFINITE.E4M3.F32.PACK_AB_MERGE_C R112, R113, R112, RZ ;  /* 0x000000707170723e */ /* 0x000fc400048070ff */
[--C-:B------:R-:W-:Y:S02]  /*90c0*/  PRMT R11, R61, 0x3340, R0.reuse ;  /* 0x000033403d0b7816 */ /* 0x100fe40000000000 */
[----:B------:R-:W-:Y:S02]  /*90d0*/  PRMT R16, R68, 0x3340, R59 ;  /* 0x0000334044107816 */ /* 0x000fe4000000003b */
[----:B------:R-:W-:Y:S02]  /*90e0*/  F2FP.SATFINITE.E4M3.F32.PACK_AB_MERGE_C R66, R67, R66, RZ ;  /* 0x000000424342723e */ /* 0x000fe400048070ff */
[----:B------:R-:W-:Y:S02]  /*90f0*/  PRMT R15, R65, 0x3340, R0 ;  /* 0x00003340410f7816 */ /* 0x000fe40000000000 */
[----:B------:R-:W-:Y:S02]  /*9100*/  PRMT R20, R76, 0x3340, R63 ;  /* 0x000033404c147816 */ /* 0x000fe4000000003f */
[----:B------:R-:W-:-:S02]  /*9110*/  PRMT R13, R12, 0x5410, R13 ;  /* 0x000054100c0d7816 */ /* 0x000fc4000000000d */
[----:B------:R-:W-:Y:S02]  /*9120*/  LOP3.LUT R84, R84, 0xffff, RZ, 0xc0, !PT ;  /* 0x0000ffff54547812 */ /* 0x000fe400078ec0ff */
[----:B------:R-:W-:Y:S02]  /*9130*/  LOP3.LUT R67, R86, 0xffff, RZ, 0xc0, !PT ;  /* 0x0000ffff56437812 */ /* 0x000fe400078ec0ff */
[----:B------:R-:W-:Y:S02]  /*9140*/  LOP3.LUT R69, R88, 0xffff, RZ, 0xc0, !PT ;  /* 0x0000ffff58457812 */ /* 0x000fe400078ec0ff */
[----:B------:R-:W-:Y:S02]  /*9150*/  F2FP.SATFINITE.E4M3.F32.PACK_AB_MERGE_C R74, R75, R74, RZ ;  /* 0x0000004a4b4a723e */ /* 0x000fe400048070ff */
[----:B------:R-:W-:Y:S02]  /*9160*/  PRMT R12, R14, 0x5410, R9 ;  /* 0x000054100e0c7816 */ /* 0x000fe40000000009 */
[----:B------:R-:W-:-:S02]  /*9170*/  LOP3.LUT R92, R92, 0xffff, RZ, 0xc0, !PT ;  /* 0x0000ffff5c5c7812 */ /* 0x000fc400078ec0ff */
[----:B------:R-:W-:Y:S02]  /*9180*/  LOP3.LUT R71, R94, 0xffff, RZ, 0xc0, !PT ;  /* 0x0000ffff5e477812 */ /* 0x000fe400078ec0ff */
[----:B------:R-:W-:Y:S02]  /*9190*/  LOP3.LUT R73, R96, 0xffff, RZ, 0xc0, !PT ;  /* 0x0000ffff60497812 */ /* 0x000fe400078ec0ff */
[----:B------:R-:W-:Y:S02]  /*91a0*/  PRMT R9, R16, 0x5410, R11 ;  /* 0x0000541010097816 */ /* 0x000fe4000000000b */
[----:B------:R-:W-:Y:S02]  /*91b0*/  LOP3.LUT R100, R100, 0xffff, RZ, 0xc0, !PT ;  /* 0x0000ffff64647812 */ /* 0x000fe400078ec0ff */
[----:B------:R-:W-:Y:S02]  /*91c0*/  LOP3.LUT R75, R102, 0xffff, RZ, 0xc0, !PT ;  /* 0x0000ffff664b7812 */ /* 0x000fe400078ec0ff */
[----:B------:R-:W-:-:S02]  /*91d0*/  LOP3.LUT R77, R104, 0xffff, RZ, 0xc0, !PT ;  /* 0x0000ffff684d7812 */ /* 0x000fc400078ec0ff */
[----:B------:R-:W-:Y:S02]  /*91e0*/  LOP3.LUT R108, R108, 0xffff, RZ, 0xc0, !PT ;  /* 0x0000ffff6c6c7812 */ /* 0x000fe400078ec0ff */
[----:B------:R-:W-:Y:S02]  /*91f0*/  LOP3.LUT R79, R110, 0xffff, RZ, 0xc0, !PT ;  /* 0x0000ffff6e4f7812 */ /* 0x000fe400078ec0ff */
[----:B------:R-:W-:Y:S02]  /*9200*/  LOP3.LUT R81, R112, 0xffff, RZ, 0xc0, !PT ;  /* 0x0000ffff70517812 */ /* 0x000fe400078ec0ff */
[----:B------:R-:W-:Y:S02]  /*9210*/  PRMT R11, R20, 0x5410, R15 ;  /* 0x00005410140b7816 */ /* 0x000fe4000000000f */
[----:B------:R-:W-:Y:S02]  /*9220*/  PRMT R14, R69, 0x3340, R0 ;  /* 0x00003340450e7816 */ /* 0x000fe40000000000 */
[----:B------:R-:W-:-:S02]  /*9230*/  PRMT R15, R84, 0x3340, R67 ;  /* 0x00003340540f7816 */ /* 0x000fc40000000043 */
[----:B------:R-:W-:Y:S02]  /*9240*/  F2FP.SATFINITE.E4M3.F32.PACK_AB_MERGE_C R18, R19, R18, RZ ;  /* 0x000000121312723e */ /* 0x000fe400048070ff */
[----:B------:R-:W-:Y:S02]  /*9250*/  PRMT R16, R73, 0x3340, R0 ;  /* 0x0000334049107816 */ /* 0x000fe40000000000 */
[----:B------:R-:W-:Y:S02]  /*9260*/  PRMT R17, R92, 0x3340, R71 ;  /* 0x000033405c117816 */ /* 0x000fe40000000047 */
[----:B------:R-:W-:Y:S02]  /*9270*/  F2FP.SATFINITE.E4M3.F32.PACK_AB_MERGE_C R124, R125, R124, RZ ;  /* 0x0000007c7d7c723e */ /* 0x000fe400048070ff */
[----:B------:R-:W-:Y:S02]  /*9280*/  F2FP.SATFINITE.E4M3.F32.PACK_AB_MERGE_C R126, R127, R126, RZ ;  /* 0x0000007e7f7e723e */ /* 0x000fe400048070ff */
[----:B------:R-:W-:-:S02]  /*9290*/  F2FP.SATFINITE.E4M3.F32.PACK_AB_MERGE_C R128, R129, R128, RZ ;  /* 0x000000808180723e */ /* 0x000fc400048070ff */
[--C-:B------:R-:W-:Y:S02]  /*92a0*/  PRMT R19, R77, 0x3340, R0.reuse ;  /* 0x000033404d137816 */ /* 0x100fe40000000000 */
[----:B------:R-:W-:Y:S02]  /*92b0*/  PRMT R21, R81, 0x3340, R0 ;  /* 0x0000334051157816 */ /* 0x000fe40000000000 */
[----:B------:R-:W-:Y:S02]  /*92c0*/  PRMT R20, R100, 0x3340, R75 ;  /* 0x0000334064147816 */ /* 0x000fe4000000004b */
[----:B------:R-:W-:Y:S02]  /*92d0*/  PRMT R22, R108, 0x3340, R79 ;  /* 0x000033406c167816 */ /* 0x000fe4000000004f */
[----:B------:R-:W-:Y:S02]  /*92e0*/  PRMT R14, R15, 0x5410, R14 ;  /* 0x000054100f0e7816 */ /* 0x000fe4000000000e */
[----:B------:R-:W-:-:S02]  /*92f0*/  F2FP.SATFINITE.E4M3.F32.PACK_AB_MERGE_C R116, R117, R116, RZ ;  /* 0x000000747574723e */ /* 0x000fc400048070ff */
[----:B------:R-:W-:Y:S02]  /*9300*/  F2FP.SATFINITE.E4M3.F32.PACK_AB_MERGE_C R118, R119, R118, RZ ;  /* 0x000000767776723e */ /* 0x000fe400048070ff */
[----:B------:R-:W-:Y:S02]  /*9310*/  F2FP.SATFINITE.E4M3.F32.PACK_AB_MERGE_C R120, R121, R120, RZ ;  /* 0x000000787978723e */ /* 0x000fe400048070ff */
[----:B------:R-:W-:Y:S02]  /*9320*/  PRMT R15, R17, 0x5410, R16 ;  /* 0x00005410110f7816 */ /* 0x000fe40000000010 */
[----:B------:R-:W-:Y:S02]  /*9330*/  PRMT R17, R20, 0x5410, R19 ;  /* 0x0000541014117816 */ /* 0x000fe40000000013 */
[----:B------:R-:W-:Y:S02]  /*9340*/  PRMT R16, R22, 0x5410, R21 ;  /* 0x0000541016107816 */ /* 0x000fe40000000015 */
[----:B------:R-:W-:-:S02]  /*9350*/  LOP3.LUT R124, R124, 0xffff, RZ, 0xc0, !PT ;  /* 0x0000ffff7c7c7812 */ /* 0x000fc400078ec0ff */
[----:B------:R-:W-:Y:S02]  /*9360*/  LOP3.LUT R87, R126, 0xffff, RZ, 0xc0, !PT ;  /* 0x0000ffff7e577812 */ /* 0x000fe400078ec0ff */
[----:B------:R-:W-:Y:S02]  /*9370*/  LOP3.LUT R89, R128, 0xffff, RZ, 0xc0, !PT ;  /* 0x0000ffff80597812 */ /* 0x000fe400078ec0ff */
[----:B------:R-:W-:Y:S02]  /*9380*/  SHF.R.U32.HI R19, RZ, 0x8, R23 ;  /* 0x00000008ff137819 */ /* 0x000fe40000011617 */
[----:B------:R-:W-:Y:S02]  /*9390*/  SHF.R.U32.HI R20, RZ, 0x8, R150 ;  /* 0x00000008ff147819 */ /* 0x000fe40000011696 */
[----:B------:R-:W-:Y:S02]  /*93a0*/  SHF.R.U32.HI R21, RZ, 0x8, R25 ;  /* 0x00000008ff157819 */ /* 0x000fe40000011619 */
[----:B------:R-:W-:-:S02]  /*93b0*/  F2FP.SATFINITE.E4M3.F32.PACK_AB_MERGE_C R82, R83, R82, RZ ;  /* 0x000000525352723e */ /* 0x000fc400048070ff */
[----:B------:R-:W-:Y:S02]  /*93c0*/  F2FP.SATFINITE.E4M3.F32.PACK_AB_MERGE_C R26, R27, R26, RZ ;  /* 0x0000001a1b1a723e */ /* 0x000fe400048070ff */
[----:B------:R-:W-:Y:S02]  /*93d0*/  LOP3.LUT R116, R116, 0xffff, RZ, 0xc0, !PT ;  /* 0x0000ffff74747812 */ /* 0x000fe400078ec0ff */
[----:B------:R-:W-:Y:S02]  /*93e0*/  LOP3.LUT R83, R118, 0xffff, RZ, 0xc0, !PT ;  /* 0x0000ffff76537812 */ /* 0x000fe400078ec0ff */
[----:B------:R-:W-:Y:S02]  /*93f0*/  LOP3.LUT R85, R120, 0xffff, RZ, 0xc0, !PT ;  /* 0x0000ffff78557812 */ /* 0x000fe400078ec0ff */
[----:B------:R-:W-:Y:S02]  /*9400*/  PRMT R27, R89, 0x3340, R0 ;  /* 0x00003340591b7816 */ /* 0x000fe40000000000 */
[----:B------:R-:W-:-:S02]  /*9410*/  PRMT R28, R124, 0x3340, R87 ;  /* 0x000033407c1c7816 */ /* 0x000fc40000000057 */
[----:B------:R-:W-:Y:S02]  /*9420*/  LOP3.LUT R23, R19, 0xffff, RZ, 0xc0, !PT ;  /* 0x0000ffff13177812 */ /* 0x000fe400078ec0ff */
[----:B------:R-:W-:Y:S02]  /*9430*/  LOP3.LUT R22, R20, 0xffff, RZ, 0xc0, !PT ;  /* 0x0000ffff14167812 */ /* 0x000fe400078ec0ff */
[----:B------:R-:W-:Y:S02]  /*9440*/  LOP3.LUT R21, R21, 0xffff, RZ, 0xc0, !PT ;  /* 0x0000ffff15157812 */ /* 0x000fe400078ec0ff */
[----:B------:R-:W-:Y:S02]  /*9450*/  PRMT R24, R85, 0x3340, R0 ;  /* 0x0000334055187816 */ /* 0x000fe40000000000 */
[----:B------:R-:W-:Y:S02]  /*9460*/  PRMT R25, R116, 0x3340, R83 ;  /* 0x0000334074197816 */ /* 0x000fe40000000053 */
[----:B------:R-:W-:-:S02]  /*9470*/  PRMT R20, R28, 0x5410, R27 ;  /* 0x000054101c147816 */ /* 0x000fc4000000001b */
[----:B------:R-:W-:Y:S02]  /*9480*/  PRMT R29, R23, 0x3340, R22 ;  /* 0x00003340171d7816 */ /* 0x000fe40000000016 */
[----:B------:R-:W-:Y:S02]  /*9490*/  PRMT R28, R21, 0x3340, R0 ;  /* 0x00003340151c7816 */ /* 0x000fe40000000000 */
[----:B------:R-:W-:Y:S02]  /*94a0*/  SHF.R.U32.HI R21, RZ, 0x8, R31 ;  /* 0x00000008ff157819 */ /* 0x000fe4000001161f */
[----:B------:R-:W-:Y:S02]  /*94b0*/  SHF.R.U32.HI R22, RZ, 0x8, R152 ;  /* 0x00000008ff167819 */ /* 0x000fe40000011698 */
[----:B------:R-:W-:Y:S02]  /*94c0*/  SHF.R.U32.HI R23, RZ, 0x8, R33 ;  /* 0x00000008ff177819 */ /* 0x000fe40000011621 */
[----:B------:R-:W-:-:S02]  /*94d0*/  PRMT R19, R25, 0x5410, R24 ;  /* 0x0000541019137816 */ /* 0x000fc40000000018 */
[----:B------:R-:W-:Y:S02]  /*94e0*/  SHF.R.U32.HI R24, RZ, 0x8, R35 ;  /* 0x00000008ff187819 */ /* 0x000fe40000011623 */
[----:B------:R-:W-:Y:S02]  /*94f0*/  SHF.R.U32.HI R25, RZ, 0x8, R154 ;  /* 0x00000008ff197819 */ /* 0x000fe4000001169a */
[----:B------:R-:W-:Y:S02]  /*9500*/  LOP3.LUT R21, R21, 0xffff, RZ, 0xc0, !PT ;  /* 0x0000ffff15157812 */ /* 0x000fe400078ec0ff */
[----:B------:R-:W-:Y:S02]  /*9510*/  LOP3.LUT R22, R22, 0xffff, RZ, 0xc0, !PT ;  /* 0x0000ffff16167812 */ /* 0x000fe400078ec0ff */
[----:B------:R-:W-:Y:S02]  /*9520*/  LOP3.LUT R23, R23, 0xffff, RZ, 0xc0, !PT ;  /* 0x0000ffff17177812 */ /* 0x000fe400078ec0ff */
[----:B------:R-:W-:-:S02]  /*9530*/  LOP3.LUT R24, R24, 0xffff, RZ, 0xc0, !PT ;  /* 0x0000ffff18187812 */ /* 0x000fc400078ec0ff */
[----:B------:R-:W-:Y:S02]  /*9540*/  LOP3.LUT R25, R25, 0xffff, RZ, 0xc0, !PT ;  /* 0x0000ffff19197812 */ /* 0x000fe400078ec0ff */
[----:B------:R-:W-:Y:S02]  /*9550*/  PRMT R31, R21, 0x3340, R22 ;  /* 0x00003340151f7816 */ /* 0x000fe40000000016 */
[----:B------:R-:W-:Y:S02]  /*9560*/  PRMT R30, R23, 0x3340, R0 ;  /* 0x00003340171e7816 */ /* 0x000fe40000000000 */
[----:B------:R-:W-:Y:S02]  /*9570*/  SHF.R.U32.HI R21, RZ, 0x8, R39 ;  /* 0x00000008ff157819 */ /* 0x000fe40000011627 */
[----:B------:R-:W-:Y:S02]  /*9580*/  SHF.R.U32.HI R22, RZ, 0x8, R156 ;  /* 0x00000008ff167819 */ /* 0x000fe4000001169c */
[----:B------:R-:W-:-:S02]  /*9590*/  SHF.R.U32.HI R23, RZ, 0x8, R41 ;  /* 0x00000008ff177819 */ /* 0x000fc40000011629 */
[----:B------:R-:W-:Y:S02]  /*95a0*/  PRMT R33, R24, 0x3340, R25 ;  /* 0x0000334018217816 */ /* 0x000fe40000000019 */
[----:B------:R-:W-:Y:S02]  /*95b0*/  SHF.R.U32.HI R24, RZ, 0x8, R36 ;  /* 0x00000008ff187819 */ /* 0x000fe40000011624 */
[----:B------:R-:W-:Y:S02]  /*95c0*/  SHF.R.U32.HI R25, RZ, 0x8, R43 ;  /* 0x00000008ff197819 */ /* 0x000fe4000001162b */
[----:B------:R-:W-:Y:S02]  /*95d0*/  LOP3.LUT R21, R21, 0xffff, RZ, 0xc0, !PT ;  /* 0x0000ffff15157812 */ /* 0x000fe400078ec0ff */
[----:B------:R-:W-:Y:S02]  /*95e0*/  LOP3.LUT R22, R22, 0xffff, RZ, 0xc0, !PT ;  /* 0x0000ffff16167812 */ /* 0x000fe400078ec0ff */
[----:B------:R-:W-:-:S02]  /*95f0*/  LOP3.LUT R23, R23, 0xffff, RZ, 0xc0, !PT ;  /* 0x0000ffff17177812 */ /* 0x000fc400078ec0ff */
[----:B------:R-:W-:Y:S02]  /*9600*/  LOP3.LUT R24, R24, 0xffff, RZ, 0xc0, !PT ;  /* 0x0000ffff18187812 */ /* 0x000fe400078ec0ff */
[----:B------:R-:W-:Y:S02]  /*9610*/  LOP3.LUT R25, R25, 0xffff, RZ, 0xc0, !PT ;  /* 0x0000ffff19197812 */ /* 0x000fe400078ec0ff */
[----:B------:R-:W-:Y:S02]  /*9620*/  PRMT R36, R21, 0x3340, R22 ;  /* 0x0000334015247816 */ /* 0x000fe40000000016 */
[----:B------:R-:W-:Y:S02]  /*9630*/  PRMT R35, R23, 0x3340, R0 ;  /* 0x0000334017237816 */ /* 0x000fe40000000000 */
[----:B------:R-:W-:Y:S02]  /*9640*/  SHF.R.U32.HI R21, RZ, 0x8, R44 ;  /* 0x00000008ff157819 */ /* 0x000fe4000001162c */
[----:B------:R-:W-:-:S02]  /*9650*/  SHF.R.U32.HI R22, RZ, 0x8, R47 ;  /* 0x00000008ff167819 */ /* 0x000fc4000001162f */
[----:B------:R-:W-:Y:S02]  /*9660*/  SHF.R.U32.HI R23, RZ, 0x8, R49 ;  /* 0x00000008ff177819 */ /* 0x000fe40000011631 */
[----:B------:R-:W-:Y:S02]  /*9670*/  PRMT R38, R24, 0x3340, R25 ;  /* 0x0000334018267816 */ /* 0x000fe40000000019 */
[----:B------:R-:W-:Y:S02]  /*9680*/  SHF.R.U32.HI R24, RZ, 0x8, R52 ;  /* 0x00000008ff187819 */ /* 0x000fe40000011634 */
[----:B------:R-:W-:Y:S02]  /*9690*/  SHF.R.U32.HI R25, RZ, 0x8, R51 ;  /* 0x00000008ff197819 */ /* 0x000fe40000011633 */
[----:B------:R-:W-:Y:S02]  /*96a0*/  LOP3.LUT R21, R21, 0xffff, RZ, 0xc0, !PT ;  /* 0x0000ffff15157812 */ /* 0x000fe400078ec0ff */
[----:B------:R-:W-:-:S02]  /*96b0*/  LOP3.LUT R22, R22, 0xffff, RZ, 0xc0, !PT ;  /* 0x0000ffff16167812 */ /* 0x000fc400078ec0ff */
[----:B------:R-:W-:Y:S02]  /*96c0*/  LOP3.LUT R23, R23, 0xffff, RZ, 0xc0, !PT ;  /* 0x0000ffff17177812 */ /* 0x000fe400078ec0ff */
[----:B------:R-:W-:Y:S02]  /*96d0*/  LOP3.LUT R24, R24, 0xffff, RZ, 0xc0, !PT ;  /* 0x0000ffff18187812 */ /* 0x000fe400078ec0ff */
[----:B------:R-:W-:Y:S02]  /*96e0*/  LOP3.LUT R25, R25, 0xffff, RZ, 0xc0, !PT ;  /* 0x0000ffff19197812 */ /* 0x000fe400078ec0ff */
[----:B------:R-:W-:Y:S02]  /*96f0*/  PRMT R40, R21, 0x3340, R22 ;  /* 0x0000334015287816 */ /* 0x000fe40000000016 */
[----:B------:R-:W-:Y:S02]  /*9700*/  PRMT R39, R23, 0x3340, R0 ;  /* 0x0000334017277816 */ /* 0x000fe40000000000 */
[----:B------:R-:W-:-:S02]  /*9710*/  SHF.R.U32.HI R21, RZ, 0x8, R60 ;  /* 0x00000008ff157819 */ /* 0x000fc4000001163c */
[----:B------:R-:W-:Y:S02]  /*9720*/  SHF.R.U32.HI R22, RZ, 0x8, R55 ;  /* 0x00000008ff167819 */ /* 0x000fe40000011637 */
[----:B------:R-:W-:Y:S02]  /*9730*/  SHF.R.U32.HI R23, RZ, 0x8, R57 ;  /* 0x00000008ff177819 */ /* 0x000fe40000011639 */
[----:B------:R-:W-:Y:S02]  /*9740*/  PRMT R44, R24, 0x3340, R25 ;  /* 0x00003340182c7816 */ /* 0x000fe40000000019 */
[----:B------:R-:W-:Y:S02]  /*9750*/  SHF.R.U32.HI R24, RZ, 0x8, R68 ;  /* 0x00000008ff187819 */ /* 0x000fe40000011644 */
[----:B------:R-:W-:Y:S02]  /*9760*/  SHF.R.U32.HI R25, RZ, 0x8, R59 ;  /* 0x00000008ff197819 */ /* 0x000fe4000001163b */
[----:B------:R-:W-:-:S02]  /*9770*/  LOP3.LUT R21, R21, 0xffff, RZ, 0xc0, !PT ;  /* 0x0000ffff15157812 */ /* 0x000fc400078ec0ff */
[----:B------:R-:W-:Y:S02]  /*9780*/  LOP3.LUT R22, R22, 0xffff, RZ, 0xc0, !PT ;  /* 0x0000ffff16167812 */ /* 0x000fe400078ec0ff */
[----:B------:R-:W-:Y:S02]  /*9790*/  LOP3.LUT R23, R23, 0xffff, RZ, 0xc0, !PT ;  /* 0x0000ffff17177812 */ /* 0x000fe400078ec0ff */
[----:B------:R-:W-:Y:S02]  /*97a0*/  LOP3.LUT R24, R24, 0xffff, RZ, 0xc0, !PT ;  /* 0x0000ffff18187812 */ /* 0x000fe400078ec0ff */
[----:B------:R-:W-:Y:S02]  /*97b0*/  LOP3.LUT R25, R25, 0xffff, RZ, 0xc0, !PT ;  /* 0x0000ffff19197812 */ /* 0x000fe400078ec0ff */
[----:B------:R-:W-:Y:S02]  /*97c0*/  PRMT R46, R21, 0x3340, R22 ;  /* 0x00003340152e7816 */ /* 0x000fe40000000016 */
[----:B------:R-:W-:-:S02]  /*97d0*/  PRMT R43, R23, 0x3340, R0 ;  /* 0x00003340172b7816 */ /* 0x000fc40000000000 */
[----:B------:R-:W-:Y:S02]  /*97e0*/  SHF.R.U32.HI R21, RZ, 0x8, R76 ;  /* 0x00000008ff157819 */ /* 0x000fe4000001164c */
[----:B------:R-:W-:Y:S02]  /*97f0*/  SHF.R.U32.HI R22, RZ, 0x8, R63 ;  /* 0x00000008ff167819 */ /* 0x000fe4000001163f */
[----:B------:R-:W-:Y:S02]  /*9800*/  SHF.R.U32.HI R23, RZ, 0x8, R65 ;  /* 0x00000008ff177819 */ /* 0x000fe40000011641 */
[----:B------:R-:W-:Y:S02]  /*9810*/  PRMT R48, R24, 0x3340, R25 ;  /* 0x0000334018307816 */ /* 0x000fe40000000019 */
[----:B------:R-:W-:Y:S02]  /*9820*/  SHF.R.U32.HI R24, RZ, 0x8, R84 ;  /* 0x00000008ff187819 */ /* 0x000fe40000011654 */
[----:B------:R-:W-:-:S02]  /*9830*/  SHF.R.U32.HI R25, RZ, 0x8, R67 ;  /* 0x00000008ff197819 */ /* 0x000fc40000011643 */
[----:B------:R-:W-:Y:S02]  /*9840*/  LOP3.LUT R21, R21, 0xffff, RZ, 0xc0, !PT ;  /* 0x0000ffff15157812 */ /* 0x000fe400078ec0ff */
[----:B------:R-:W-:Y:S02]  /*9850*/  LOP3.LUT R22, R22, 0xffff, RZ, 0xc0, !PT ;  /* 0x0000ffff16167812 */ /* 0x000fe400078ec0ff */
[----:B------:R-:W-:Y:S02]  /*9860*/  LOP3.LUT R23, R23, 0xffff, RZ, 0xc0, !PT ;  /* 0x0000ffff17177812 */ /* 0x000fe400078ec0ff */
[----:B------:R-:W-:Y:S02]  /*9870*/  LOP3.LUT R24, R24, 0xffff, RZ, 0xc0, !PT ;  /* 0x0000ffff18187812 */ /* 0x000fe400078ec0ff */
[----:B------:R-:W-:Y:S02]  /*9880*/  LOP3.LUT R25, R25, 0xffff, RZ, 0xc0, !PT ;  /* 0x0000ffff19197812 */ /* 0x000fe400078ec0ff */
[----:B------:R-:W-:-:S02]  /*9890*/  PRMT R52, R21, 0x3340, R22 ;  /* 0x0000334015347816 */ /* 0x000fc40000000016 */
[----:B------:R-:W-:Y:S02]  /*98a0*/  PRMT R47, R23, 0x3340, R0 ;  /* 0x00003340172f7816 */ /* 0x000fe40000000000 */
[----:B------:R-:W-:Y:S02]  /*98b0*/  SHF.R.U32.HI R21, RZ, 0x8, R92 ;  /* 0x00000008ff157819 */ /* 0x000fe4000001165c */
[----:B------:R-:W-:Y:S02]  /*98c0*/  SHF.R.U32.HI R22, RZ, 0x8, R71 ;  /* 0x00000008ff167819 */ /* 0x000fe40000011647 */
[----:B------:R-:W-:Y:S02]  /*98d0*/  SHF.R.U32.HI R23, RZ, 0x8, R73 ;  /* 0x00000008ff177819 */ /* 0x000fe40000011649 */
[----:B------:R-:W-:Y:S02]  /*98e0*/  PRMT R54, R24, 0x3340, R25 ;  /* 0x0000334018367816 */ /* 0x000fe40000000019 */
[----:B------:R-:W-:-:S02]  /*98f0*/  SHF.R.U32.HI R24, RZ, 0x8, R100 ;  /* 0x00000008ff187819 */ /* 0x000fc40000011664 */
[----:B------:R-:W-:Y:S02]  /*9900*/  SHF.R.U32.HI R25, RZ, 0x8, R75 ;  /* 0x00000008ff197819 */ /* 0x000fe4000001164b */
[----:B------:R-:W-:Y:S02]  /*9910*/  LOP3.LUT R21, R21, 0xffff, RZ, 0xc0, !PT ;  /* 0x0000ffff15157812 */ /* 0x000fe400078ec0ff */
[----:B------:R-:W-:Y:S02]  /*9920*/  LOP3.LUT R22, R22, 0xffff, RZ, 0xc0, !PT ;  /* 0x0000ffff16167812 */ /* 0x000fe400078ec0ff */
[----:B------:R-:W-:Y:S02]  /*9930*/  LOP3.LUT R23, R23, 0xffff, RZ, 0xc0, !PT ;  /* 0x0000ffff17177812 */ /* 0x000fe400078ec0ff */
[----:B------:R-:W-:Y:S02]  /*9940*/  LOP3.LUT R24, R24, 0xffff, RZ, 0xc0, !PT ;  /* 0x0000ffff18187812 */ /* 0x000fe400078ec0ff */
[----:B------:R-:W-:-:S02]  /*9950*/  LOP3.LUT R25, R25, 0xffff, RZ, 0xc0, !PT ;  /* 0x0000ffff19197812 */ /* 0x000fc400078ec0ff */
        /* <DEDUP_REMOVED lines=8> */
[----:B------:R-:W-:Y:S02]  /*99e0*/  SHF.R.U32.HI R25, RZ, 0x8, R83 ;  /* 0x00000008ff197819 */ /* 0x000fe40000011653 */
        /* <DEDUP_REMOVED lines=8> */
[----:B------:R-:W-:-:S02]  /*9a70*/  LOP3.LUT R21, R10, 0xffff, RZ, 0xc0, !PT ;  /* 0x0000ffff0a157812 */ /* 0x000fc400078ec0ff */
[----:B------:R-:W-:Y:S02]  /*9a80*/  LOP3.LUT R18, R18, 0xffff, RZ, 0xc0, !PT ;  /* 0x0000ffff12127812 */ /* 0x000fe400078ec0ff */
[----:B------:R-:W-:Y:S02]  /*9a90*/  LOP3.LUT R23, R26, 0xffff, RZ, 0xc0, !PT ;  /* 0x0000ffff1a177812 */ /* 0x000fe400078ec0ff */
[----:B------:R-:W-:Y:S02]  /*9aa0*/  LOP3.LUT R34, R34, 0xffff, RZ, 0xc0, !PT ;  /* 0x0000ffff22227812 */ /* 0x000fe400078ec0ff */
[----:B------:R-:W-:Y:S02]  /*9ab0*/  PRMT R32, R27, 0x3340, R0 ;  /* 0x000033401b207816 */ /* 0x000fe40000000000 */
[----:B------:R-:W-:Y:S02]  /*9ac0*/  SHF.R.U32.HI R27, RZ, 0x8, R45 ;  /* 0x00000008ff1b7819 */ /* 0x000fe4000001162d */
[----:B------:R-:W-:-:S02]  /*9ad0*/  PRMT R4, R4, 0x4210, R21 ;  /* 0x0000421004047816 */ /* 0x000fc40000000015 */
[----:B------:R-:W-:Y:S02]  /*9ae0*/  PRMT R5, R5, 0x4210, R18 ;  /* 0x0000421005057816 */ /* 0x000fe40000000012 */
[----:B------:R-:W-:Y:S02]  /*9af0*/  PRMT R6, R6, 0x4210, R23 ;  /* 0x0000421006067816 */ /* 0x000fe40000000017 */
[----:B------:R-:W-:Y:S02]  /*9b00*/  PRMT R7, R7, 0x4210, R34 ;  /* 0x0000421007077816 */ /* 0x000fe40000000022 */
[----:B------:R-:W-:Y:S02]  /*9b10*/  LOP3.LUT R27, R27, 0xffff, RZ, 0xc0, !PT ;  /* 0x0000ffff1b1b7812 */ /* 0x000fe400078ec0ff */
[----:B------:R-:W-:Y:S01]  /*9b20*/  PRMT R28, R29, 0x5410, R28 ;  /* 0x000054101d1c7816 */ /* 0x000fe2000000001c */
[----:B0-----:R0:W-:Y:S01]  /*9b30*/  STS.128 [R148], R4 ;  /* 0x0000000494007388 */ /* 0x0011e20000000c00 */
[----:B------:R-:W-:-:S02]  /*9b40*/  PRMT R31, R31, 0x5410, R30 ;  /* 0x000054101f1f7816 */ /* 0x000fc4000000001e */
[----:B------:R-:W-:Y:S02]  /*9b50*/  PRMT R32, R33, 0x5410, R32 ;  /* 0x0000541021207816 */ /* 0x000fe40000000020 */
[----:B------:R-:W-:Y:S02]  /*9b60*/  PRMT R35, R36, 0x5410, R35 ;  /* 0x0000541024237816 */ /* 0x000fe40000000023 */
[----:B------:R-:W-:Y:S02]  /*9b70*/  PRMT R37, R27, 0x3340, R0 ;  /* 0x000033401b257816 */ /* 0x000fe40000000000 */
[----:B------:R-:W-:Y:S02]  /*9b80*/  SHF.R.U32.HI R27, RZ, 0x8, R53 ;  /* 0x00000008ff1b7819 */ /* 0x000fe40000011635 */
[----:B------:R-:W-:Y:S02]  /*9b90*/  PRMT R64, R55, 0x3340, R24 ;  /* 0x0000334037407816 */ /* 0x000fe40000000018 */
[----:B------:R-:W-:-:S02]  /*9ba0*/  LOP3.LUT R27, R27, 0xffff, RZ, 0xc0, !PT ;  /* 0x0000ffff1b1b7812 */ /* 0x000fc400078ec0ff */
[----:B------:R-:W-:Y:S02]  /*9bb0*/  SHF.R.U32.HI R24, RZ, 0x8, R89 ;  /* 0x00000008ff187819 */ /* 0x000fe40000011659 */
[----:B0-----:R-:W-:Y:S02]  /*9bc0*/  PRMT R4, R28, 0x5210, R21 ;  /* 0x000052101c047816 */ /* 0x001fe40000000015 */
[----:B------:R-:W-:Y:S02]  /*9bd0*/  PRMT R5, R31, 0x5210, R18 ;  /* 0x000052101f057816 */ /* 0x000fe40000000012 */
[----:B------:R-:W-:Y:S02]  /*9be0*/  PRMT R6, R32, 0x5210, R23 ;  /* 0x0000521020067816 */ /* 0x000fe40000000017 */
[----:B------:R-:W-:Y:S02]  /*9bf0*/  PRMT R7, R35, 0x5210, R34 ;  /* 0x0000521023077816 */ /* 0x000fe40000000022 */
[----:B------:R-:W-:-:S02]  /*9c00*/  PRMT R41, R27, 0x3340, R0 ;  /* 0x000033401b297816 */ /* 0x000fc40000000000 */
[----:B------:R-:W-:Y:S01]  /*9c10*/  SHF.R.U32.HI R27, RZ, 0x8, R61 ;  /* 0x00000008ff1b7819 */ /* 0x000fe2000001163d */
[----:B------:R-:W-:Y:S01]  /*9c20*/  STS.128 [R148+0x400], R4 ;  /* 0x0004000494007388 */ /* 0x000fe20000000c00 */
[----:B------:R-:W-:Y:S02]  /*9c30*/  SHF.R.U32.HI R10, RZ, 0x8, R124 ;  /* 0x00000008ff0a7819 */ /* 0x000fe4000001167c */
[----:B------:R-:W-:Y:S01]  /*9c40*/  LOP3.LUT R27, R27, 0xffff, RZ, 0xc0, !PT ;  /* 0x0000ffff1b1b7812 */ /* 0x000fe200078ec0ff */
[----:B------:R-:W-:Y:S01]  /*9c50*/  BAR.SYNC.DEFER_BLOCKING 0x0 ;  /* 0x0000000000007b1d */ /* 0x000fe20000010000 */
[----:B------:R-:W-:Y:S02]  /*9c60*/  SHF.R.U32.HI R22, RZ, 0x8, R87 ;  /* 0x00000008ff167819 */ /* 0x000fe40000011657 */
[----:B------:R-:W-:Y:S02]  /*9c70*/  PRMT R45, R27, 0x3340, R0 ;  /* 0x000033401b2d7816 */ /* 0x000fe40000000000 */
[----:B------:R-:W-:-:S02]  /*9c80*/  SHF.R.U32.HI R27, RZ, 0x8, R69 ;  /* 0x00000008ff1b7819 */ /* 0x000fc40000011645 */
[----:B------:R-:W-:Y:S02]  /*9c90*/  PRMT R38, R38, 0x5410, R37 ;  /* 0x0000541026267816 */ /* 0x000fe40000000025 */
[----:B------:R-:W-:Y:S02]  /*9ca0*/  LOP3.LUT R27, R27, 0xffff, RZ, 0xc0, !PT ;  /* 0x0000ffff1b1b7812 */ /* 0x000fe400078ec0ff */
[----:B------:R-:W-:Y:S02]  /*9cb0*/  LOP3.LUT R21, R42, 0xffff, RZ, 0xc0, !PT ;  /* 0x0000ffff2a157812 */ /* 0x000fe400078ec0ff */
[----:B------:R-:W-:Y:S02]  /*9cc0*/  PRMT R49, R27, 0x3340, R0 ;  /* 0x000033401b317816 */ /* 0x000fe40000000000 */
[----:B------:R-:W-:Y:S02]  /*9cd0*/  SHF.R.U32.HI R27, RZ, 0x8, R77 ;  /* 0x00000008ff1b7819 */ /* 0x000fe4000001164d */
[----:B------:R-:W-:-:S02]  /*9ce0*/  PRMT R40, R40, 0x5410, R39 ;  /* 0x0000541028287816 */ /* 0x000fc40000000027 */
[----:B------:R-:W-:Y:S02]  /*9cf0*/  LOP3.LUT R27, R27, 0xffff, RZ, 0xc0, !PT ;  /* 0x0000ffff1b1b7812 */ /* 0x000fe400078ec0ff */
[----:B------:R-:W-:Y:S02]  /*9d00*/  LOP3.LUT R55, R24, 0xffff, RZ, 0xc0, !PT ;  /* 0x0000ffff18377812 */ /* 0x000fe400078ec0ff */
[----:B------:R-:W-:Y:S01]  /*9d10*/  PRMT R53, R27, 0x3340, R0 ;  /* 0x000033401b357816 */ /* 0x000fe20000000000 */
[----:B------:R-:W0:Y:S01]  /*9d20*/  LDS.128 R28, [R132] ;  /* 0x00000000841c7984 */ /* 0x000e220000000c00 */
[----:B------:R-:W-:Y:S02]  /*9d30*/  SHF.R.U32.HI R27, RZ, 0x8, R85 ;  /* 0x00000008ff1b7819 */ /* 0x000fe40000011655 */
[----:B------:R-:W-:Y:S01]  /*9d40*/  PRMT R39, R56, 0x5410, R51 ;  /* 0x0000541038277816 */ /* 0x000fe20000000033 */
[----:B------:R-:W-:Y:S01]  /*9d50*/  LDS.128 R4, [R132+0x800] ;  /* 0x0008000084047984 */ /* 0x000fe20000000c00 */
[----:B------:R-:W-:-:S02]  /*9d60*/  LOP3.LUT R27, R27, 0xffff, RZ, 0xc0, !PT ;  /* 0x0000ffff1b1b7812 */ /* 0x000fc400078ec0ff */
[----:B------:R-:W-:Y:S02]  /*9d70*/  LOP3.LUT R57, R10, 0xffff, RZ, 0xc0, !PT ;  /* 0x0000ffff0a397812 */ /* 0x000fe400078ec0ff */
[----:B------:R-:W-:Y:S02]  /*9d80*/  PRMT R27, R27, 0x3340, R0 ;  /* 0x000033401b1b7816 */ /* 0x000fe40000000000 */
[----:B------:R-:W-:Y:S02]  /*9d90*/  LOP3.LUT R22, R22, 0xffff, RZ, 0xc0, !PT ;  /* 0x0000ffff16167812 */ /* 0x000fe400078ec0ff */
[--C-:B------:R-:W-:Y:S02]  /*9da0*/  PRMT R24, R8, 0x4210, R21.reuse ;  /* 0x0000421008187816 */ /* 0x100fe40000000015 */
[----:B------:R-:W-:Y:S02]  /*9db0*/  PRMT R56, R38, 0x5210, R21 ;  /* 0x0000521026387816 */ /* 0x000fe40000000015 */
[----:B------:R-:W-:-:S02]  /*9dc0*/  LOP3.LUT R58, R58, 0xffff, RZ, 0xc0, !PT ;  /* 0x0000ffff3a3a7812 */ /* 0x000fc400078ec0ff */
[----:B------:R-:W-:Y:S02]  /*9dd0*/  PRMT R41, R44, 0x5410, R41 ;  /* 0x000054102c297816 */ /* 0x000fe40000000029 */
[----:B------:R-:W-:Y:S02]  /*9de0*/  PRMT R46, R46, 0x5410, R43 ;  /* 0x000054102e2e7816 */ /* 0x000fe4000000002b */
[----:B------:R-:W-:Y:S02]  /*9df0*/  LOP3.LUT R23, R50, 0xffff, RZ, 0xc0, !PT ;  /* 0x0000ffff32177812 */ /* 0x000fe400078ec0ff */
[----:B------:R-:W-:Y:S02]  /*9e00*/  LOP3.LUT R21, R66, 0xffff, RZ, 0xc0, !PT ;  /* 0x0000ffff42157812 */ /* 0x000fe400078ec0ff */
[----:B------:R-:W-:Y:S02]  /*9e10*/  PRMT R22, R57, 0x3340, R22 ;  /* 0x0000334039167816 */ /* 0x000fe40000000016 */
[----:B------:R-:W-:-:S02]  /*9e20*/  PRMT R62, R62, 0x5410, R25 ;  /* 0x000054103e3e7816 */ /* 0x000fc40000000019 */
[----:B------:R-:W-:Y:S02]  /*9e30*/  PRMT R43, R64, 0x5410, R27 ;  /* 0x00005410402b7816 */ /* 0x000fe4000000001b */
[--C-:B------:R-:W-:Y:S02]  /*9e40*/  PRMT R26, R13, 0x4210, R58.reuse ;  /* 0x000042100d1a7816 */ /* 0x100fe4000000003a */
[--C-:B------:R-:W-:Y:S02]  /*9e50*/  PRMT R25, R2, 0x4210, R23.reuse ;  /* 0x0000421002197816 */ /* 0x100fe40000000017 */
[----:B------:R-:W-:Y:S01]  /*9e60*/  PRMT R57, R40, 0x5210, R23 ;  /* 0x0000521028397816 */ /* 0x000fe20000000017 */
[----:B------:R-:W5:Y:S01]  /*9e70*/  LDC R2, c[0x0][0x3b8] ;  /* 0x0000ee00ff027b82 */ /* 0x000f620000000800 */
[----:B------:R-:W-:Y:S02]  /*9e80*/  PRMT R58, R41, 0x5210, R58 ;  /* 0x00005210293a7816 */ /* 0x000fe4000000003a */
[----:B------:R-:W-:-:S05]  /*9e90*/  PRMT R27, R12, 0x4210, R21 ;  /* 0x000042100c1b7816 */ /* 0x000fca0000000015 */
[----:B------:R-:W-:Y:S01]  /*9ea0*/  BAR.SYNC.DEFER_BLOCKING 0x0 ;  /* 0x0000000000007b1d */ /* 0x000fe20000010000 */
[----:B------:R-:W-:Y:S02]  /*9eb0*/  PRMT R59, R46, 0x5210, R21 ;  /* 0x000052102e3b7816 */ /* 0x000fe40000000015 */
[----:B------:R-:W-:Y:S02]  /*9ec0*/  LOP3.LUT R74, R74, 0xffff, RZ, 0xc0, !PT ;  /* 0x0000ffff4a4a7812 */ /* 0x000fe400078ec0ff */
[----:B------:R-:W-:Y:S02]  /*9ed0*/  F2FP.SATFINITE.E4M3.F32.PACK_AB_MERGE_C R90, R91, R90, RZ ;  /* 0x0000005a5b5a723e */ /* 0x000fe400048070ff */
[----:B------:R-:W-:Y:S02]  /*9ee0*/  F2FP.SATFINITE.E4M3.F32.PACK_AB_MERGE_C R98, R99, R98, RZ ;  /* 0x000000626362723e */ /* 0x000fe400048070ff */
[----:B------:R-:W-:Y:S02]  /*9ef0*/  PRMT R32, R9, 0x4210, R74 ;  /* 0x0000421009207816 */ /* 0x000fe4000000004a */
[----:B------:R-:W-:-:S02]  /*9f00*/  LOP3.LUT R9, R90, 0xffff, RZ, 0xc0, !PT ;  /* 0x0000ffff5a097812 */ /* 0x000fc400078ec0ff */
[----:B------:R-:W-:Y:S02]  /*9f10*/  PRMT R54, R54, 0x5410, R49 ;  /* 0x0000541036367816 */ /* 0x000fe40000000031 */
[----:B------:R-:W-:Y:S02]  /*9f20*/  LOP3.LUT R82, R82, 0xffff, RZ, 0xc0, !PT ;  /* 0x0000ffff52527812 */ /* 0x000fe400078ec0ff */
[----:B------:R-:W-:Y:S02]  /*9f30*/  LOP3.LUT R98, R98, 0xffff, RZ, 0xc0, !PT ;  /* 0x0000ffff62627812 */ /* 0x000fe400078ec0ff */
[----:B------:R-:W-:Y:S02]  /*9f40*/  PRMT R33, R11, 0x4210, R82 ;  /* 0x000042100b217816 */ /* 0x000fe40000000052 */
[--C-:B------:R-:W-:Y:S02]  /*9f50*/  PRMT R34, R14, 0x4210, R9.reuse ;  /* 0x000042100e227816 */ /* 0x100fe40000000009 */
[----:B------:R-:W-:Y:S01]  /*9f60*/  PRMT R38, R54, 0x5210, R9 ;  /* 0x0000521036267816 */ /* 0x000fe20000000009 */
[----:B------:R1:W-:Y:S01]  /*9f70*/  STS.128 [R148], R24 ;  /* 0x0000001894007388 */ /* 0x0003e20000000c00 */
[----:B------:R-:W-:-:S02]  /*9f80*/  PRMT R35, R15, 0x4210, R98 ;  /* 0x000042100f237816 */ /* 0x000fc40000000062 */
[----:B------:R-:W-:Y:S01]  /*9f90*/  PRMT R45, R48, 0x5410, R45 ;  /* 0x00005410302d7816 */ /* 0x000fe2000000002d */
[----:B------:R-:W-:Y:S01]  /*9fa0*/  STS.128 [R148+0x400], R56 ;  /* 0x0004003894007388 */ /* 0x000fe20000000c00 */
[----:B------:R-:W-:Y:S02]  /*9fb0*/  PRMT R37, R52, 0x5410, R47 ;  /* 0x0000541034257816 */ /* 0x000fe4000000002f */
[----:B------:R-:W-:Y:S01]  /*9fc0*/  PRMT R36, R45, 0x5210, R74 ;  /* 0x000052102d247816 */ /* 0x000fe2000000004a */
[----:B------:R-:W-:Y:S01]  /*9fd0*/  BAR.SYNC.DEFER_BLOCKING 0x0 ;  /* 0x0000000000007b1d */ /* 0x000fe20000010000 */
[----:B------:R-:W-:Y:S02]  /*9fe0*/  PRMT R37, R37, 0x5210, R82 ;  /* 0x0000521025257816 */ /* 0x000fe40000000052 */
[----:B------:R-:W-:Y:S02]  /*9ff0*/  PRMT R39, R39, 0x5210, R98 ;  /* 0x0000521027277816 */ /* 0x000fe40000000062 */
[----:B------:R-:W-:-:S02]  /*a000*/  F2FP.SATFINITE.E4M3.F32.PACK_AB_MERGE_C R106, R107, R106, RZ ;  /* 0x0000006a6b6a723e */ /* 0x000fc400048070ff */
[----:B------:R-:W-:Y:S01]  /*a010*/  F2FP.SATFINITE.E4M3.F32.PACK_AB_MERGE_C R122, R123, R122, RZ ;  /* 0x0000007a7b7a723e */ /* 0x000fe200048070ff */
[----:B-1----:R-:W-:Y:S01]  /*a020*/  IMAD R24, R0, UR4, RZ ;  /* 0x0000000400187c24 */ /* 0x002fe2000f8e02ff */
[----:B------:R-:W-:Y:S01]  /*a030*/  LOP3.LUT R106, R106, 0xffff, RZ, 0xc0, !PT ;  /* 0x0000ffff6a6a7812 */ /* 0x000fe200078ec0ff */
[----:B-----5:R-:W-:Y:S01]  /*a040*/  IMAD R25, R134, R2, RZ ;  /* 0x0000000286197224 */ /* 0x020fe200078e02ff */
[----:B------:R-:W-:Y:S01]  /*a050*/  F2FP.SATFINITE.E4M3.F32.PACK_AB_MERGE_C R114, R115, R114, RZ ;  /* 0x000000727372723e */ /* 0x000fe200048070ff */
[----:B------:R-:W1:Y:S01]  /*a060*/  LDCU UR4, c[0x0][0x39c] ;  /* 0x00007380ff0477ac */ /* 0x000e620008000800 */
[----:B------:R-:W-:Y:S02]  /*a070*/  F2FP.SATFINITE.E4M3.F32.PACK_AB_MERGE_C R130, R131, R130, RZ ;  /* 0x000000828382723e */ /* 0x000fe400048070ff */
[----:B------:R-:W-:Y:S02]  /*a080*/  PRMT R55, R55, 0x3340, R0 ;  /* 0x0000334037377816 */ /* 0x000fe40000000000 */
[----:B------:R-:W-:-:S02]  /*a090*/  PRMT R40, R17, 0x4210, R106 ;  /* 0x0000421011287816 */ /* 0x000fc4000000006a */
[----:B------:R-:W-:Y:S02]  /*a0a0*/  LOP3.LUT R122, R122, 0xffff, RZ, 0xc0, !PT ;  /* 0x0000ffff7a7a7812 */ /* 0x000fe400078ec0ff */
[----:B------:R-:W-:Y:S02]  /*a0b0*/  PRMT R22, R22, 0x5410, R55 ;  /* 0x0000541016167816 */ /* 0x000fe40000000037 */
[----:B------:R-:W-:Y:S01]  /*a0c0*/  LOP3.LUT R21, R114, 0xffff, RZ, 0xc0, !PT ;  /* 0x0000ffff72157812 */ /* 0x000fe200078ec0ff */
[----:B------:R-:W5:Y:S01]  /*a0d0*/  LDS.128 R12, [R132] ;  /* 0x00000000840c7984 */ /* 0x000f620000000c00 */
[----:B------:R-:W-:Y:S02]  /*a0e0*/  LOP3.LUT R17, R130, 0xffff, RZ, 0xc0, !PT ;  /* 0x0000ffff82117812 */ /* 0x000fe400078ec0ff */
[--C-:B------:R-:W-:Y:S01]  /*a0f0*/  PRMT R42, R19, 0x4210, R122.reuse ;  /* 0x00004210132a7816 */ /* 0x100fe2000000007a */
[----:B------:R-:W-:Y:S01]  /*a100*/  LDS.128 R8, [R132+0x800] ;  /* 0x0008000084087984 */ /* 0x000fe20000000c00 */
[----:B------:R-:W-:-:S02]  /*a110*/  PRMT R122, R43, 0x5210, R122 ;  /* 0x000052102b7a7816 */ /* 0x000fc4000000007a */
[--C-:B------:R-:W-:Y:S01]  /*a120*/  PRMT R41, R16, 0x4210, R21.reuse ;  /* 0x0000421010297816 */ /* 0x100fe20000000015 */
[----:B------:R-:W-:Y:S01]  /*a130*/  BAR.SYNC.DEFER_BLOCKING 0x0 ;  /* 0x0000000000007b1d */ /* 0x000fe20000010000 */
[----:B------:R-:W-:Y:S02]  /*a140*/  PRMT R121, R62, 0x5210, R21 ;  /* 0x000052103e797816 */ /* 0x000fe40000000015 */
[--C-:B------:R-:W-:Y:S02]  /*a150*/  PRMT R43, R20, 0x4210, R17.reuse ;  /* 0x00004210142b7816 */ /* 0x100fe40000000011 */
[----:B------:R-:W-:Y:S02]  /*a160*/  PRMT R123, R22, 0x5210, R17 ;  /* 0x00005210167b7816 */ /* 0x000fe40000000011 */
[----:B------:R-:W-:Y:S02]  /*a170*/  PRMT R53, R60, 0x5410, R53 ;  /* 0x000054103c357816 */ /* 0x000fe40000000035 */
[----:B------:R-:W-:-:S02]  /*a180*/  IADD3 R0, P2, PT, R24, UR8, RZ ;  /* 0x0000000818007c10 */ /* 0x000fc4000ff5e0ff */
[----:B------:R-:W-:Y:S02]  /*a190*/  PRMT R120, R53, 0x5210, R106 ;  /* 0x0000521035787816 */ /* 0x000fe4000000006a */
[----:B------:R-:W-:Y:S02]  /*a1a0*/  LEA.HI.X.SX32 R24, R24, UR9, 0x1, P2 ;  /* 0x0000000918187c11 */ /* 0x000fe400090f0eff */
[----:B------:R-:W-:Y:S02]  /*a1b0*/  IADD3 R26, P3, PT, R25, R0, RZ ;  /* 0x00000000191a7210 */ /* 0x000fe40007f7e0ff */
[C---:B------:R-:W-:Y:S01]  /*a1c0*/  ISETP.LT.AND P2, PT, R133.reuse, UR11, !P0 ;  /* 0x0000000b85007c0c */ /* 0x040fe2000c741270 */
[----:B------:R-:W-:Y:S01]  /*a1d0*/  IMAD R133, R133, R2, RZ ;  /* 0x0000000285857224 */ /* 0x000fe200078e02ff */
[----:B------:R-:W-:Y:S01]  /*a1e0*/  LEA.HI.X.SX32 R27, R25, R24, 0x1, P3 ;  /* 0x00000018191b7211 */ /* 0x000fe200018f0eff */
[----:B------:R-:W-:Y:S01]  /*a1f0*/  IMAD R25, R2, 0x20, R25 ;  /* 0x0000002002197824 */ /* 0x000fe200078e0219 */
[C---:B------:R-:W-:Y:S01]  /*a200*/  ISETP.LT.AND P3, PT, R149.reuse, UR11, !P0 ;  /* 0x0000000b95007c0c */ /* 0x040fe2000c761270 */
[----:B------:R-:W-:Y:S01]  /*a210*/  IMAD R149, R149, R2, RZ ;  /* 0x0000000295957224 */ /* 0x000fe200078e02ff */
[----:B0-----:R-:W-:Y:S01]  /*a220*/  PRMT R45, R28, 0x7771, RZ ;  /* 0x000077711c2d7816 */ /* 0x001fe200000000ff */
[----:B------:R0:W-:Y:S04]  /*a230*/  STS.128 [R148], R32 ;  /* 0x0000002094007388 */ /* 0x0001e80000000c00 */
[----:B------:R1:W-:Y:S01]  /*a240*/  STS.128 [R148+0x400], R36 ;  /* 0x0004002494007388 */ /* 0x0003e20000000c00 */
[----:B------:R-:W-:Y:S01]  /*a250*/  BAR.SYNC.DEFER_BLOCKING 0x0 ;  /* 0x0000000000007b1d */ /* 0x000fe20000010000 */
[----:B0-----:R-:W-:-:S02]  /*a260*/  IADD3 R32, P4, PT, R133, R0, RZ ;  /* 0x0000000085207210 */ /* 0x001fc40007f9e0ff */
[----:B------:R-:W-:Y:S02]  /*a270*/  IADD3 R34, P6, PT, R149, R0, RZ ;  /* 0x0000000095227210 */ /* 0x000fe40007fde0ff */
[C---:B-1----:R-:W-:Y:S02]  /*a280*/  PRMT R39, R28.reuse, 0x7770, RZ ;  /* 0x000077701c277816 */ /* 0x042fe400000000ff */
[-C--:B------:R-:W-:Y:S02]  /*a290*/  LEA.HI.X.SX32 R33, R133, R24.reuse, 0x1, P4 ;  /* 0x0000001885217211 */ /* 0x080fe400020f0eff */
[----:B------:R-:W-:Y:S01]  /*a2a0*/  LEA.HI.X.SX32 R35, R149, R24, 0x1, P6 ;  /* 0x0000001895237211 */ /* 0x000fe200030f0eff */
[----:B------:R-:W0:Y:S04]  /*a2b0*/  LDS.128 R20, [R132] ;  /* 0x0000000084147984 */ /* 0x000e280000000c00 */
[----:B------:R-:W-:Y:S01]  /*a2c0*/  LDS.128 R16, [R132+0x800] ;  /* 0x0008000084107984 */ /* 0x000fe20000000c00 */
[----:B------:R-:W-:Y:S06]  /*a2d0*/  BAR.SYNC.DEFER_BLOCKING 0x0 ;  /* 0x0000000000007b1d */ /* 0x000fec0000010000 */
[----:B------:R1:W-:Y:S04]  /*a2e0*/  STS.128 [R148], R40 ;  /* 0x0000002894007388 */ /* 0x0003e80000000c00 */
[----:B------:R-:W-:Y:S01]  /*a2f0*/  STS.128 [R148+0x400], R120 ;  /* 0x0004007894007388 */ /* 0x000fe20000000c00 */
[----:B------:R-:W-:Y:S01]  /*a300*/  BAR.SYNC.DEFER_BLOCKING 0x0 ;  /* 0x0000000000007b1d */ /* 0x000fe20000010000 */
[----:B-1----:R-:W-:-:S02]  /*a310*/  PRMT R43, R28, 0x7772, RZ ;  /* 0x000077721c2b7816 */ /* 0x002fc400000000ff */
[----:B------:R-:W-:Y:S02]  /*a320*/  PRMT R41, R28, 0x7773, RZ ;  /* 0x000077731c297816 */ /* 0x000fe400000000ff */
[----:B------:R-:W-:Y:S01]  /*a330*/  LOP3.LUT R28, R134, 0x22, RZ, 0xfc, !PT ;  /* 0x00000022861c7812 */ /* 0x000fe200078efcff */
[----:B------:R1:W-:Y:S01]  /*a340*/  @P1 STG.E.U8 desc[UR16][R26.64], R39 ;  /* 0x000000271a001986 */ /* 0x0003e2000c101110 */
[C---:B------:R-:W-:Y:S01]  /*a350*/  ISETP.LT.AND P1, PT, R147.reuse, UR11, !P0 ;  /* 0x0000000b93007c0c */ /* 0x040fe2000c721270 */
[----:B------:R-:W-:Y:S02]  /*a360*/  IMAD R147, R147, R2, RZ ;  /* 0x0000000293937224 */ /* 0x000fe400078e02ff */
[----:B------:R0:W-:Y:S03]  /*a370*/  @P2 STG.E.U8 desc[UR16][R32.64], R45 ;  /* 0x0000002d20002986 */ /* 0x0001e6000c101110 */
[----:B------:R-:W-:Y:S01]  /*a380*/  IADD3 R36, P2, PT, R147, R0, RZ ;  /* 0x0000000093247210 */ /* 0x000fe20007f5e0ff */
[----:B------:R2:W-:Y:S01]  /*a390*/  @P3 STG.E.U8 desc[UR16][R34.64], R43 ;  /* 0x0000002b22003986 */ /* 0x0005e2000c101110 */
[----:B------:R-:W-:-:S02]  /*a3a0*/  ISETP.LT.AND P3, PT, R146, UR11, !P0 ;  /* 0x0000000b92007c0c */ /* 0x000fc4000c761270 */
[----:B------:R-:W-:Y:S01]  /*a3b0*/  LEA.HI.X.SX32 R37, R147, R24, 0x1, P2 ;  /* 0x0000001893257211 */ /* 0x000fe200010f0eff */
[-C--:B-1----:R-:W-:Y:S01]  /*a3c0*/  IMAD R27, R146, R2.reuse, RZ ;  /* 0x00000002921b7224 */ /* 0x082fe200078e02ff */
[C---:B------:R-:W-:Y:S01]  /*a3d0*/  ISETP.LT.AND P2, PT, R138.reuse, UR11, !P0 ;  /* 0x0000000b8a007c0c */ /* 0x040fe2000c741270 */
[----:B------:R-:W-:Y:S02]  /*a3e0*/  IMAD R39, R138, R2, RZ ;  /* 0x000000028a277224 */ /* 0x000fe400078e02ff */
[----:B------:R1:W-:Y:S01]  /*a3f0*/  @P1 STG.E.U8 desc[UR16][R36.64], R41 ;  /* 0x0000002924001986 */ /* 0x0003e2000c101110 */
[-C--:B------:R-:W-:Y:S02]  /*a400*/  IADD3 R26, P4, PT, R27, R0.reuse, RZ ;  /* 0x000000001b1a7210 */ /* 0x080fe40007f9e0ff */
[----:B0-----:R-:W-:Y:S02]  /*a410*/  IADD3 R32, P6, PT, R39, R0, RZ ;  /* 0x0000000027207210 */ /* 0x001fe40007fde0ff */
[C---:B------:R-:W-:Y:S01]  /*a420*/  ISETP.LT.AND P1, PT, R145.reuse, UR11, !P0 ;  /* 0x0000000b91007c0c */ /* 0x040fe2000c721270 */
[----:B------:R-:W-:Y:S01]  /*a430*/  IMAD R145, R145, R2, RZ ;  /* 0x0000000291917224 */ /* 0x000fe200078e02ff */
[----:B------:R-:W-:-:S02]  /*a440*/  LEA.HI.X.SX32 R27, R27, R24, 0x1, P4 ;  /* 0x000000181b1b7211 */ /* 0x000fc400020f0eff */
[----:B------:R-:W-:Y:S02]  /*a450*/  PRMT R45, R29, 0x7770, RZ ;  /* 0x000077701d2d7816 */ /* 0x000fe400000000ff */
[C---:B------:R-:W-:Y:S01]  /*a460*/  ISETP.LT.AND P4, PT, R135.reuse, UR11, !P0 ;  /* 0x0000000b87007c0c */ /* 0x040fe2000c781270 */
[----:B------:R-:W-:Y:S01]  /*a470*/  IMAD R135, R135, R2, RZ ;  /* 0x0000000287877224 */ /* 0x000fe200078e02ff */
[----:B------:R-:W-:Y:S01]  /*a480*/  LEA.HI.X.SX32 R33, R39, R24, 0x1, P6 ;  /* 0x0000001827217211 */ /* 0x000fe200030f0eff */
[----:B------:R0:W-:Y:S01]  /*a490*/  @P3 STG.E.U8 desc[UR16][R26.64], R45 ;  /* 0x0000002d1a003986 */ /* 0x0001e2000c101110 */
[----:B--2---:R-:W-:Y:S02]  /*a4a0*/  PRMT R43, R29, 0x7771, RZ ;  /* 0x000077711d2b7816 */ /* 0x004fe400000000ff */
[-C--:B------:R-:W-:Y:S02]  /*a4b0*/  IADD3 R34, P3, PT, R145, R0.reuse, RZ ;  /* 0x0000000091227210 */ /* 0x080fe40007f7e0ff */
[----:B-1----:R-:W-:Y:S01]  /*a4c0*/  PRMT R41, R29, 0x7772, RZ ;  /* 0x000077721d297816 */ /* 0x002fe200000000ff */
[----:B------:R1:W-:Y:S01]  /*a4d0*/  @P2 STG.E.U8 desc[UR16][R32.64], R43 ;  /* 0x0000002b20002986 */ /* 0x0003e2000c101110 */
[----:B------:R-:W-:-:S02]  /*a4e0*/  IADD3 R36, P2, PT, R135, R0, RZ ;  /* 0x0000000087247210 */ /* 0x000fc40007f5e0ff */
[----:B------:R-:W-:Y:S02]  /*a4f0*/  LEA.HI.X.SX32 R35, R145, R24, 0x1, P3 ;  /* 0x0000001891237211 */ /* 0x000fe400018f0eff */
[----:B------:R-:W-:Y:S01]  /*a500*/  PRMT R39, R29, 0x7773, RZ ;  /* 0x000077731d277816 */ /* 0x000fe200000000ff */
[C---:B------:R-:W-:Y:S01]  /*a510*/  IMAD R29, R144.reuse, R2, RZ ;  /* 0x00000002901d7224 */ /* 0x040fe200078e02ff */
[----:B------:R-:W-:Y:S01]  /*a520*/  LEA.HI.X.SX32 R37, R135, R24, 0x1, P2 ;  /* 0x0000001887257211 */ /* 0x000fe200010f0eff */
[----:B------:R-:W-:Y:S01]  /*a530*/  @P1 STG.E.U8 desc[UR16][R34.64], R41 ;  /* 0x0000002922001986 */ /* 0x000fe2000c101110 */
[----:B------:R-:W-:Y:S02]  /*a540*/  ISETP.LT.AND P6, PT, R144, UR11, !P0 ;  /* 0x0000000b90007c0c */ /* 0x000fe4000c7c1270 */
[----:B0-----:R-:W-:Y:S01]  /*a550*/  IADD3 R26, P1, PT, R29, R0, RZ ;  /* 0x000000001d1a7210 */ /* 0x001fe20007f3e0ff */
[C---:B-1----:R-:W-:Y:S01]  /*a560*/  IMAD R33, R142.reuse, R2, RZ ;  /* 0x000000028e217224 */ /* 0x042fe200078e02ff */
[----:B------:R0:W-:Y:S01]  /*a570*/  @P4 STG.E.U8 desc[UR16][R36.64], R39 ;  /* 0x0000002724004986 */ /* 0x0001e2000c101110 */
[----:B------:R-:W-:-:S02]  /*a580*/  ISETP.LT.AND P4, PT, R142, UR11, !P0 ;  /* 0x0000000b8e007c0c */ /* 0x000fc4000c781270 */
[----:B------:R-:W-:Y:S02]  /*a590*/  LEA.HI.X.SX32 R27, R29, R24, 0x1, P1 ;  /* 0x000000181d1b7211 */ /* 0x000fe400008f0eff */
[----:B------:R-:W-:Y:S02]  /*a5a0*/  ISETP.LT.AND P3, PT, R28, UR11, !P0 ;  /* 0x0000000b1c007c0c */ /* 0x000fe4000c761270 */
[----:B------:R-:W-:Y:S02]  /*a5b0*/  IADD3 R28, P1, PT, R33, R0, RZ ;  /* 0x00000000211c7210 */ /* 0x000fe40007f3e0ff */
[C---:B------:R-:W-:Y:S01]  /*a5c0*/  ISETP.LT.AND P2, PT, R141.reuse, UR11, !P0 ;  /* 0x0000000b8d007c0c */ /* 0x040fe2000c741270 */
[-C--:B------:R-:W-:Y:S01]  /*a5d0*/  IMAD R141, R141, R2.reuse, RZ ;  /* 0x000000028d8d7224 */ /* 0x080fe200078e02ff */
[----:B------:R-:W-:Y:S01]  /*a5e0*/  PRMT R43, R30, 0x7770, RZ ;  /* 0x000077701e2b7816 */ /* 0x000fe200000000ff */
[----:B0-----:R-:W-:Y:S01]  /*a5f0*/  IMAD R37, R136, R2, RZ ;  /* 0x0000000288257224 */ /* 0x001fe200078e02ff */
[----:B------:R-:W-:-:S02]  /*a600*/  LEA.HI.X.SX32 R29, R33, R24, 0x1, P1 ;  /* 0x00000018211d7211 */ /* 0x000fc400008f0eff */
[C---:B------:R-:W-:Y:S01]  /*a610*/  ISETP.LT.AND P1, PT, R143.reuse, UR11, !P0 ;  /* 0x0000000b8f007c0c */ /* 0x040fe2000c721270 */
[----:B------:R-:W-:Y:S01]  /*a620*/  IMAD R143, R143, R2, RZ ;  /* 0x000000028f8f7224 */ /* 0x000fe200078e02ff */
[C---:B------:R-:W-:Y:S01]  /*a630*/  PRMT R41, R30.reuse, 0x7771, RZ ;  /* 0x000077711e297816 */ /* 0x040fe200000000ff */
[----:B------:R0:W-:Y:S01]  /*a640*/  @P6 STG.E.U8 desc[UR16][R26.64], R43 ;  /* 0x0000002b1a006986 */ /* 0x0001e2000c101110 */
[-C--:B------:R-:W-:Y:S02]  /*a650*/  IADD3 R32, P6, PT, R141, R0.reuse, RZ ;  /* 0x000000008d207210 */ /* 0x080fe40007fde0ff */
[----:B------:R-:W-:Y:S01]  /*a660*/  PRMT R39, R30, 0x7772, RZ ;  /* 0x000077721e277816 */ /* 0x000fe200000000ff */
[----:B------:R1:W-:Y:S01]  /*a670*/  @P4 STG.E.U8 desc[UR16][R28.64], R41 ;  /* 0x000000291c004986 */ /* 0x0003e2000c101110 */
[----:B------:R-:W-:Y:S02]  /*a680*/  IADD3 R34, P4, PT, R143, R0, RZ ;  /* 0x000000008f227210 */ /* 0x000fe40007f9e0ff */
[----:B------:R-:W-:-:S02]  /*a690*/  LEA.HI.X.SX32 R33, R141, R24, 0x1, P6 ;  /* 0x000000188d217211 */ /* 0x000fc400030f0eff */
[----:B------:R-:W-:Y:S02]  /*a6a0*/  LEA.HI.X.SX32 R35, R143, R24, 0x1, P4 ;  /* 0x000000188f237211 */ /* 0x000fe400020f0eff */
[C---:B------:R-:W-:Y:S01]  /*a6b0*/  ISETP.LT.AND P6, PT, R140.reuse, UR11, !P0 ;  /* 0x0000000b8c007c0c */ /* 0x040fe2000c7c1270 */
[----:B0-----:R-:W-:Y:S01]  /*a6c0*/  IMAD R27, R140, R2, RZ ;  /* 0x000000028c1b7224 */ /* 0x001fe200078e02ff */
[----:B------:R-:W-:Y:S01]  /*a6d0*/  PRMT R43, R30, 0x7773, RZ ;  /* 0x000077731e2b7816 */ /* 0x000fe200000000ff */
[----:B------:R0:W-:Y:S01]  /*a6e0*/  @P2 STG.E.U8 desc[UR16][R32.64], R39 ;  /* 0x0000002720002986 */ /* 0x0001e2000c101110 */
[----:B------:R-:W-:Y:S02]  /*a6f0*/  ISETP.LT.AND P4, PT, R136, UR11, !P0 ;  /* 0x0000000b88007c0c */ /* 0x000fe4000c781270 */
[-C--:B------:R-:W-:Y:S01]  /*a700*/  IADD3 R26, P2, PT, R27, R0.reuse, RZ ;  /* 0x000000001b1a7210 */ /* 0x080fe20007f5e0ff */
[----:B------:R-:W-:Y:S01]  /*a710*/  @P1 STG.E.U8 desc[UR16][R34.64], R43 ;  /* 0x0000002b22001986 */ /* 0x000fe2000c101110 */
[----:B-1----:R-:W-:-:S02]  /*a720*/  IADD3 R28, P1, PT, R37, R0, RZ ;  /* 0x00000000251c7210 */ /* 0x002fc40007f3e0ff */
[-C--:B------:R-:W-:Y:S02]  /*a730*/  LEA.HI.X.SX32 R27, R27, R24.reuse, 0x1, P2 ;  /* 0x000000181b1b7211 */ /* 0x080fe400010f0eff */
[----:B------:R-:W-:Y:S02]  /*a740*/  PRMT R41, R31, 0x7770, RZ ;  /* 0x000077701f297816 */ /* 0x000fe400000000ff */
[----:B------:R-:W-:Y:S02]  /*a750*/  LEA.HI.X.SX32 R29, R37, R24, 0x1, P1 ;  /* 0x00000018251d7211 */ /* 0x000fe400008f0eff */
[----:B0-----:R-:W-:Y:S01]  /*a760*/  PRMT R39, R31, 0x7771, RZ ;  /* 0x000077711f277816 */ /* 0x001fe200000000ff */
[----:B------:R0:W-:Y:S01]  /*a770*/  @P6 STG.E.U8 desc[UR16][R26.64], R41 ;  /* 0x000000291a006986 */ /* 0x0001e2000c101110 */
[C---:B------:R-:W-:Y:S01]  /*a780*/  ISETP.LT.AND P2, PT, R139.reuse, UR11, !P0 ;  /* 0x0000000b8b007c0c */ /* 0x040fe2000c741270 */
[-C--:B------:R-:W-:Y:S01]  /*a790*/  IMAD R139, R139, R2.reuse, RZ ;  /* 0x000000028b8b7224 */ /* 0x080fe200078e02ff */
[----:B------:R-:W-:Y:S01]  /*a7a0*/  LOP3.LUT R30, R134, 0x24, RZ, 0xfc, !PT ;  /* 0x00000024861e7812 */ /* 0x000fe200078efcff */
[----:B------:R1:W-:Y:S01]  /*a7b0*/  @P4 STG.E.U8 desc[UR16][R28.64], R39 ;  /* 0x000000271c004986 */ /* 0x0003e2000c101110 */
[C---:B------:R-:W-:Y:S01]  /*a7c0*/  ISETP.LT.AND P4, PT, R137.reuse, UR11, !P0 ;  /* 0x0000000b89007c0c */ /* 0x040fe2000c781270 */
[----:B------:R-:W-:Y:S01]  /*a7d0*/  IMAD R137, R137, R2, RZ ;  /* 0x0000000289897224 */ /* 0x000fe200078e02ff */
[----:B------:R-:W-:Y:S01]  /*a7e0*/  ISETP.LT.AND P1, PT, R30, UR4, !P0 ;  /* 0x000000041e007c0c */ /* 0x000fe2000c721270 */
[----:B------:R-:W2:Y:S01]  /*a7f0*/  LDCU UR4, c[0x0][0x39c] ;  /* 0x00007380ff0477ac */ /* 0x000ea20008000800 */
[----:B------:R-:W-:-:S02]  /*a800*/  IADD3 R32, P6, PT, R139, R0, RZ ;  /* 0x000000008b207210 */ /* 0x000fc40007fde0ff */
[----:B------:R-:W-:Y:S02]  /*a810*/  PRMT R37, R31, 0x7772, RZ ;  /* 0x000077721f257816 */ /* 0x000fe400000000ff */
[----:B------:R-:W-:Y:S02]  /*a820*/  LEA.HI.X.SX32 R33, R139, R24, 0x1, P6 ;  /* 0x000000188b217211 */ /* 0x000fe400030f0eff */
[C---:B0-----:R-:W-:Y:S02]  /*a830*/  IADD3 R26, P6, PT, R137.reuse, R0, RZ ;  /* 0x00000000891a7210 */ /* 0x041fe40007fde0ff */
[----:B------:R-:W-:Y:S01]  /*a840*/  LOP3.LUT R30, R134, 0x26, RZ, 0xfc, !PT ;  /* 0x00000026861e7812 */ /* 0x000fe200078efcff */
[----:B------:R5:W-:Y:S01]  /*a850*/  @P2 STG.E.U8 desc[UR16][R32.64], R37 ;  /* 0x0000002520002986 */ /* 0x000be2000c101110 */
[----:B------:R-:W-:Y:S02]  /*a860*/  LEA.HI.X.SX32 R27, R137, R24, 0x1, P6 ;  /* 0x00000018891b7211 */ /* 0x000fe400030f0eff */
[----:B------:R-:W-:Y:S01]  /*a870*/  ISETP.LT.AND P2, PT, R30, UR5, !P0 ;  /* 0x000000051e007c0c */ /* 0x000fe2000c741270 */
[----:B------:R-:W0:Y:S01]  /*a880*/  LDCU UR5, c[0x0][0x39c] ;  /* 0x00007380ff0577ac */ /* 0x000e220008000800 */
[----:B-1----:R-:W-:-:S02]  /*a890*/  IADD3 R28, P6, PT, R25, R0, RZ ;  /* 0x00000000191c7210 */ /* 0x002fc40007fde0ff */
[----:B------:R-:W-:Y:S02]  /*a8a0*/  PRMT R35, R31, 0x7773, RZ ;  /* 0x000077731f237816 */ /* 0x000fe400000000ff */
[----:B------:R-:W-:Y:S02]  /*a8b0*/  LOP3.LUT R30, R134, 0x28, RZ, 0xfc, !PT ;  /* 0x00000028861e7812 */ /* 0x000fe400078efcff */
[----:B------:R-:W-:Y:S01]  /*a8c0*/  LEA.HI.X.SX32 R29, R25, R24, 0x1, P6 ;  /* 0x00000018191d7211 */ /* 0x000fe200030f0eff */
[----:B------:R-:W-:Y:S01]  /*a8d0*/  IMAD R25, R2, 0x2, R25 ;  /* 0x0000000202197824 */ /* 0x000fe200078e0219 */
[----:B-----5:R-:W-:Y:S01]  /*a8e0*/  PRMT R37, R12, 0x7770, RZ ;  /* 0x000077700c257816 */ /* 0x020fe200000000ff */
[----:B------:R1:W-:Y:S01]  /*a8f0*/  @P4 STG.E.U8 desc[UR16][R26.64], R35 ;  /* 0x000000231a004986 */ /* 0x0003e2000c101110 */
[----:B--2---:R-:W-:Y:S01]  /*a900*/  ISETP.LT.AND P4, PT, R30, UR4, !P0 ;  /* 0x000000041e007c0c */ /* 0x004fe2000c781270 */
[----:B------:R-:W2:Y:S01]  /*a910*/  LDCU UR4, c[0x0][0x39c] ;  /* 0x00007380ff0477ac */ /* 0x000ea20008000800 */
[----:B------:R-:W-:Y:S01]  /*a920*/  IMAD R33, R2, 0x2, R25 ;  /* 0x0000000202217824 */ /* 0x000fe200078e0219 */
[----:B------:R5:W-:Y:S01]  /*a930*/  @P5 STG.E.U8 desc[UR16][R28.64], R37 ;  /* 0x000000251c005986 */ /* 0x000be2000c101110 */
[----:B------:R-:W-:-:S02]  /*a940*/  IADD3 R30, P5, PT, R25, R0, RZ ;  /* 0x00000000191e7210 */ /* 0x000fc40007fbe0ff */
[----:B------:R-:W-:Y:S02]  /*a950*/  PRMT R41, R12, 0x7771, RZ ;  /* 0x000077710c297816 */ /* 0x000fe400000000ff */
[----:B------:R-:W-:Y:S01]  /*a960*/  LEA.HI.X.SX32 R31, R25, R24, 0x1, P5 ;  /* 0x00000018191f7211 */ /* 0x000fe200028f0eff */
[----:B------:R-:W-:Y:S01]  /*a970*/  IMAD R25, R2, 0x2, R33 ;  /* 0x0000000202197824 */ /* 0x000fe200078e0221 */
[C---:B------:R-:W-:Y:S02]  /*a980*/  LOP3.LUT R32, R134.reuse, 0x2a, RZ, 0xfc, !PT ;  /* 0x0000002a86207812 */ /* 0x040fe400078efcff */
[----:B-1----:R-:W-:Y:S01]  /*a990*/  LOP3.LUT R27, R134, 0x2c, RZ, 0xfc, !PT ;  /* 0x0000002c861b7812 */ /* 0x002fe200078efcff */
[----:B------:R1:W-:Y:S01]  /*a9a0*/  @P3 STG.E.U8 desc[UR16][R30.64], R41 ;  /* 0x000000291e003986 */ /* 0x0003e2000c101110 */
[----:B------:R-:W-:Y:S02]  /*a9b0*/  IADD3 R26, P6, PT, R33, R0, RZ ;  /* 0x00000000211a7210 */ /* 0x000fe40007fde0ff */
[----:B0-----:R-:W-:Y:S01]  /*a9c0*/  ISETP.LT.AND P5, PT, R32, UR5, !P0 ;  /* 0x0000000520007c0c */ /* 0x001fe2000c7a1270 */
[----:B------:R-:W0:Y:S01]  /*a9d0*/  LDCU UR5, c[0x0][0x39c] ;  /* 0x00007380ff0577ac */ /* 0x000e220008000800 */
[----:B---3--:R-:W-:-:S02]  /*a9e0*/  ISETP.LT.AND P3, PT, R27, UR6, !P0 ;  /* 0x000000061b007c0c */ /* 0x008fc4000c761270 */
[----:B------:R-:W-:Y:S01]  /*a9f0*/  LEA.HI.X.SX32 R27, R33, R24, 0x1, P6 ;  /* 0x00000018211b7211 */ /* 0x000fe200030f0eff */
[----:B------:R-:W3:Y:S01]  /*aa00*/  LDCU UR6, c[0x0][0x39c] ;  /* 0x00007380ff0677ac */ /* 0x000ee20008000800 */
[----:B------:R-:W-:Y:S02]  /*aa10*/  PRMT R39, R12, 0x7772, RZ ;  /* 0x000077720c277816 */ /* 0x000fe400000000ff */
[C---:B-----5:R-:W-:Y:S02]  /*aa20*/  IADD3 R28, P6, PT, R25.reuse, R0, RZ ;  /* 0x00000000191c7210 */ /* 0x060fe40007fde0ff */
[----:B------:R-:W-:Y:S01]  /*aa30*/  LOP3.LUT R32, R134, 0x30, RZ, 0xfc, !PT ;  /* 0x0000003086207812 */ /* 0x000fe200078efcff */
[----:B------:R5:W-:Y:S01]  /*aa40*/  @P1 STG.E.U8 desc[UR16][R26.64], R39 ;  /* 0x000000271a001986 */ /* 0x000be2000c101110 */
[----:B------:R-:W-:Y:S01]  /*aa50*/  LEA.HI.X.SX32 R29, R25, R24, 0x1, P6 ;  /* 0x00000018191d7211 */ /* 0x000fe200030f0eff */
[----:B------:R-:W-:Y:S01]  /*aa60*/  IMAD R25, R2, 0x2, R25 ;  /* 0x0000000202197824 */ /* 0x000fe200078e0219 */
[----:B------:R-:W-:-:S02]  /*aa70*/  PRMT R37, R12, 0x7773, RZ ;  /* 0x000077730c257816 */ /* 0x000fc400000000ff */
[----:B--2---:R-:W-:Y:S01]  /*aa80*/  ISETP.LT.AND P1, PT, R32, UR4, !P0 ;  /* 0x0000000420007c0c */ /* 0x004fe2000c721270 */
[----:B------:R-:W2:Y:S01]  /*aa90*/  LDCU UR4, c[0x0][0x39c] ;  /* 0x00007380ff0477ac */ /* 0x000ea20008000800 */
[----:B------:R-:W-:Y:S01]  /*aaa0*/  IMAD R33, R2, 0x2, R25 ;  /* 0x0000000202217824 */ /* 0x000fe200078e0219 */
[----:B------:R3:W-:Y:S01]  /*aab0*/  @P2 STG.E.U8 desc[UR16][R28.64], R37 ;  /* 0x000000251c002986 */ /* 0x0007e2000c101110 */
[----:B-1----:R-:W-:Y:S02]  /*aac0*/  IADD3 R30, P2, PT, R25, R0, RZ ;  /* 0x00000000191e7210 */ /* 0x002fe40007f5e0ff */
[----:B------:R-:W-:Y:S01]  /*aad0*/  LOP3.LUT R12, R134, 0x32, RZ, 0xfc, !PT ;  /* 0x00000032860c7812 */ /* 0x000fe200078efcff */
[----:B-----5:R-:W-:Y:S01]  /*aae0*/  VIADD R39, R3, 0x5e ;  /* 0x0000005e03277836 */ /* 0x020fe20000000000 */
[----:B------:R-:W-:Y:S01]  /*aaf0*/  LEA.HI.X.SX32 R31, R25, R24, 0x1, P2 ;  /* 0x00000018191f7211 */ /* 0x000fe200010f0eff */
[----:B------:R-:W-:Y:S01]  /*ab00*/  VIADD R25, R3, 0x2e ;  /* 0x0000002e03197836 */ /* 0x000fe20000000000 */
[----:B------:R-:W-:-:S02]  /*ab10*/  IADD3 R26, P6, PT, R33, R0, RZ ;  /* 0x00000000211a7210 */ /* 0x000fc40007fde0ff */
[----:B0-----:R-:W-:Y:S01]  /*ab20*/  ISETP.LT.AND P2, PT, R12, UR5, !P0 ;  /* 0x000000050c007c0c */ /* 0x001fe2000c741270 */
[----:B------:R-:W0:Y:S01]  /*ab30*/  LDCU UR5, c[0x0][0x39c] ;  /* 0x00007380ff0577ac */ /* 0x000e220008000800 */
[----:B------:R-:W-:Y:S02]  /*ab40*/  PRMT R35, R13, 0x7770, RZ ;  /* 0x000077700d237816 */ /* 0x000fe400000000ff */
[----:B------:R-:W-:Y:S01]  /*ab50*/  LEA.HI.X.SX32 R27, R33, R24, 0x1, P6 ;  /* 0x00000018211b7211 */ /* 0x000fe200030f0eff */
[----:B------:R-:W-:Y:S01]  /*ab60*/  IMAD R33, R2, 0x2, R33 ;  /* 0x0000000202217824 */ /* 0x000fe200078e0221 */
[----:B---3--:R-:W-:Y:S01]  /*ab70*/  PRMT R37, R13, 0x7771, RZ ;  /* 0x000077710d257816 */ /* 0x008fe200000000ff */
[----:B------:R1:W-:Y:S01]  /*ab80*/  @P4 STG.E.U8 desc[UR16][R30.64], R35 ;  /* 0x000000231e004986 */ /* 0x0003e2000c101110 */
[C---:B--2---:R-:W-:Y:S01]  /*ab90*/  ISETP.LT.AND P6, PT, R25.reuse, UR4, !P0 ;  /* 0x0000000419007c0c */ /* 0x044fe2000c7c1270 */
[----:B------:R-:W-:Y:S01]  /*aba0*/  IMAD R25, R25, R2, RZ ;  /* 0x0000000219197224 */ /* 0x000fe200078e02ff */
[C---:B------:R-:W-:Y:S01]  /*abb0*/  IADD3 R28, P4, PT, R33.reuse, R0, RZ ;  /* 0x00000000211c7210 */ /* 0x040fe20007f9e0ff */
[----:B------:R2:W-:Y:S01]  /*abc0*/  @P5 STG.E.U8 desc[UR16][R26.64], R37 ;  /* 0x000000251a005986 */ /* 0x0005e2000c101110 */
[----:B------:R-:W-:Y:S01]  /*abd0*/  LOP3.LUT R12, R134, 0x34, RZ, 0xfc, !PT ;  /* 0x00000034860c7812 */ /* 0x000fe200078efcff */
[----:B------:R-:W3:Y:S01]  /*abe0*/  LDCU UR4, c[0x0][0x39c] ;  /* 0x00007380ff0477ac */ /* 0x000ee20008000800 */
[----:B------:R-:W-:Y:S01]  /*abf0*/  LEA.HI.X.SX32 R29, R33, R24, 0x1, P4 ;  /* 0x00000018211d7211 */ /* 0x000fe200020f0eff */
[----:B------:R-:W-:Y:S01]  /*ac00*/  IMAD R33, R2, 0x4, R33 ;  /* 0x0000000402217824 */ /* 0x000fe200078e0221 */
[----:B------:R-:W-:Y:S01]  /*ac10*/  ISETP.LT.AND P4, PT, R12, UR6, !P0 ;  /* 0x000000060c007c0c */ /* 0x000fe2000c781270 */
[----:B------:R-:W5:Y:S01]  /*ac20*/  LDCU UR6, c[0x0][0x39c] ;  /* 0x00007380ff0677ac */ /* 0x000f620008000800 */
[----:B------:R-:W-:-:S02]  /*ac30*/  LOP3.LUT R12, R134, 0x36, RZ, 0xfc, !PT ;  /* 0x00000036860c7812 */ /* 0x000fc400078efcff */
[----:B-1----:R-:W-:Y:S02]  /*ac40*/  IADD3 R30, P5, PT, R25, R0, RZ ;  /* 0x00000000191e7210 */ /* 0x002fe40007fbe0ff */
[----:B------:R-:W-:Y:S02]  /*ac50*/  PRMT R35, R13, 0x7772, RZ ;  /* 0x000077720d237816 */ /* 0x000fe400000000ff */
[----:B------:R-:W-:Y:S02]  /*ac60*/  LEA.HI.X.SX32 R31, R25, R24, 0x1, P5 ;  /* 0x00000018191f7211 */ /* 0x000fe400028f0eff */
[----:B0-----:R-:W-:Y:S01]  /*ac70*/  ISETP.LT.AND P5, PT, R12, UR5, !P0 ;  /* 0x000000050c007c0c */ /* 0x001fe2000c7a1270 */
[----:B------:R-:W0:Y:S01]  /*ac80*/  LDCU UR5, c[0x0][0x39c] ;  /* 0x00007380ff0577ac */ /* 0x000e220008000800 */
[----:B------:R1:W-:Y:S01]  /*ac90*/  @P3 STG.E.U8 desc[UR16][R28.64], R35 ;  /* 0x000000231c003986 */ /* 0x0003e2000c101110 */
[----:B------:R-:W-:Y:S02]  /*aca0*/  IADD3 R12, P3, PT, R33, R0, RZ ;  /* 0x00000000210c7210 */ /* 0x000fe40007f7e0ff */
[----:B------:R-:W-:-:S02]  /*acb0*/  PRMT R25, R13, 0x7773, RZ ;  /* 0x000077730d197816 */ /* 0x000fc400000000ff */
[----:B------:R-:W-:Y:S01]  /*acc0*/  LEA.HI.X.SX32 R13, R33, R24, 0x1, P3 ;  /* 0x00000018210d7211 */ /* 0x000fe200018f0eff */
[----:B------:R-:W-:Y:S01]  /*acd0*/  IMAD R33, R2, 0x2, R33 ;  /* 0x0000000202217824 */ /* 0x000fe200078e0221 */
[----:B--2---:R-:W-:Y:S01]  /*ace0*/  PRMT R37, R14, 0x7770, RZ ;  /* 0x000077700e257816 */ /* 0x004fe200000000ff */
[----:B------:R2:W-:Y:S01]  /*acf0*/  @P6 STG.E.U8 desc[UR16][R30.64], R25 ;  /* 0x000000191e006986 */ /* 0x0005e2000c101110 */
[----:B------:R-:W-:-:S03]  /*ad00*/  LOP3.LUT R26, R134, 0x38, RZ, 0xfc, !PT ;  /* 0x00000038861a7812 */ /* 0x000fc600078efcff */
[----:B------:R4:W-:Y:S01]  /*ad10*/  @P1 STG.E.U8 desc[UR16][R12.64], R37 ;  /* 0x000000250c001986 */ /* 0x0009e2000c101110 */
[----:B---3--:R-:W-:Y:S01]  /*ad20*/  ISETP.LT.AND P3, PT, R26, UR4, !P0 ;  /* 0x000000041a007c0c */ /* 0x008fe2000c761270 */
[----:B------:R-:W3:Y:S01]  /*ad30*/  LDCU UR4, c[0x0][0x39c] ;  /* 0x00007380ff0477ac */ /* 0x000ee20008000800 */
[C---:B------:R-:W-:Y:S02]  /*ad40*/  IADD3 R26, P1, PT, R33.reuse, R0, RZ ;  /* 0x00000000211a7210 */ /* 0x040fe40007f3e0ff */
[----:B-1----:R-:W-:Y:S02]  /*ad50*/  LOP3.LUT R28, R134, 0x3a, RZ, 0xfc, !PT ;  /* 0x0000003a861c7812 */ /* 0x002fe400078efcff */
[----:B------:R-:W-:Y:S01]  /*ad60*/  LEA.HI.X.SX32 R27, R33, R24, 0x1, P1 ;  /* 0x00000018211b7211 */ /* 0x000fe200008f0eff */
[----:B--2---:R-:W-:Y:S01]  /*ad70*/  IMAD R25, R2, 0x2, R33 ;  /* 0x0000000202197824 */ /* 0x004fe200078e0221 */
[----:B0-----:R-:W-:Y:S01]  /*ad80*/  ISETP.LT.AND P1, PT, R28, UR5, !P0 ;  /* 0x000000051c007c0c */ /* 0x001fe2000c721270 */
[----:B------:R-:W0:Y:S01]  /*ad90*/  LDCU UR5, c[0x0][0x39c] ;  /* 0x00007380ff0577ac */ /* 0x000e220008000800 */
[----:B------:R-:W-:-:S02]  /*ada0*/  PRMT R35, R14, 0x7771, RZ ;  /* 0x000077710e237816 */ /* 0x000fc400000000ff */
[C---:B------:R-:W-:Y:S02]  /*adb0*/  IADD3 R28, P6, PT, R25.reuse, R0, RZ ;  /* 0x00000000191c7210 */ /* 0x040fe40007fde0ff */
[----:B------:R-:W-:Y:S01]  /*adc0*/  PRMT R33, R14, 0x7772, RZ ;  /* 0x000077720e217816 */ /* 0x000fe200000000ff */
[----:B------:R1:W-:Y:S01]  /*add0*/  @P2 STG.E.U8 desc[UR16][R26.64], R35 ;  /* 0x000000231a002986 */ /* 0x0003e2000c101110 */
[----:B------:R-:W-:Y:S01]  /*ade0*/  LEA.HI.X.SX32 R29, R25, R24, 0x1, P6 ;  /* 0x00000018191d7211 */ /* 0x000fe200030f0eff */
[----:B------:R-:W-:Y:S01]  /*adf0*/  IMAD R25, R2, 0x2, R25 ;  /* 0x0000000202197824 */ /* 0x000fe200078e0219 */
[C---:B----4-:R-:W-:Y:S02]  /*ae00*/  LOP3.LUT R13, R134.reuse, 0x40, RZ, 0xfc, !PT ;  /* 0x00000040860d7812 */ /* 0x050fe400078efcff */
[----:B------:R-:W-:Y:S01]  /*ae10*/  LOP3.LUT R30, R134, 0x3c, RZ, 0xfc, !PT ;  /* 0x0000003c861e7812 */ /* 0x000fe200078efcff */
[----:B------:R-:W-:Y:S01]  /*ae20*/  IMAD R31, R2, 0x2, R25 ;  /* 0x00000002021f7824 */ /* 0x000fe200078e0219 */
[----:B------:R-:W-:Y:S01]  /*ae30*/  IADD3 R12, P6, PT, R25, R0, RZ ;  /* 0x00000000190c7210 */ /* 0x000fe20007fde0ff */
[----:B------:R2:W-:Y:S01]  /*ae40*/  @P4 STG.E.U8 desc[UR16][R28.64], R33 ;  /* 0x000000211c004986 */ /* 0x0005e2000c101110 */
[----:B------:R-:W-:Y:S01]  /*ae50*/  ISETP.LT.AND P4, PT, R13, UR7, !P0 ;  /* 0x000000070d007c0c */ /* 0x000fe2000c781270 */
[----:B------:R-:W4:Y:S01]  /*ae60*/  LDCU UR7, c[0x0][0x39c] ;  /* 0x00007380ff0777ac */ /* 0x000f220008000800 */
[----:B------:R-:W-:-:S02]  /*ae70*/  LEA.HI.X.SX32 R13, R25, R24, 0x1, P6 ;  /* 0x00000018190d7211 */ /* 0x000fc400030f0eff */
[C---:B-1----:R-:W-:Y:S02]  /*ae80*/  IADD3 R26, P6, PT, R31.reuse, R0, RZ ;  /* 0x000000001f1a7210 */ /* 0x042fe40007fde0ff */
[----:B------:R-:W-:Y:S02]  /*ae90*/  PRMT R35, R14, 0x7773, RZ ;  /* 0x000077730e237816 */ /* 0x000fe400000000ff */
[----:B------:R-:W-:Y:S01]  /*aea0*/  LEA.HI.X.SX32 R27, R31, R24, 0x1, P6 ;  /* 0x000000181f1b7211 */ /* 0x000fe200030f0eff */
[----:B------:R-:W-:Y:S01]  /*aeb0*/  IMAD R31, R2, 0x2, R31 ;  /* 0x00000002021f7824 */ /* 0x000fe200078e021f */
[----:B-----5:R-:W-:Y:S01]  /*aec0*/  ISETP.LT.AND P2, PT, R30, UR6, !P0 ;  /* 0x000000061e007c0c */ /* 0x020fe2000c741270 */
[----:B------:R-:W1:Y:S01]  /*aed0*/  LDCU UR6, c[0x0][0x39c] ;  /* 0x00007380ff0677ac */ /* 0x000e620008000800 */
[----:B--2---:R-:W-:Y:S01]  /*aee0*/  PRMT R33, R15, 0x7770, RZ ;  /* 0x000077700f217816 */ /* 0x004fe200000000ff */
[----:B------:R2:W-:Y:S01]  /*aef0*/  @P5 STG.E.U8 desc[UR16][R12.64], R35 ;  /* 0x000000230c005986 */ /* 0x0005e2000c101110 */
[----:B------:R-:W-:Y:S01]  /*af00*/  LOP3.LUT R14, R134, 0x42, RZ, 0xfc, !PT ;  /* 0x00000042860e7812 */ /* 0x000fe200078efcff */
[----:B------:R-:W-:Y:S01]  /*af10*/  IMAD R25, R2, 0x2, R31 ;  /* 0x0000000202197824 */ /* 0x000fe200078e021f */
[----:B------:R-:W-:Y:S01]  /*af20*/  PRMT R37, R20, 0x7771, RZ ;  /* 0x0000777114257816 */ /* 0x000fe200000000ff */
[----:B------:R5:W-:Y:S01]  /*af30*/  @P3 STG.E.U8 desc[UR16][R26.64], R33 ;  /* 0x000000211a003986 */ /* 0x000be2000c101110 */
[----:B------:R-:W-:-:S02]  /*af40*/  IADD3 R28, P3, PT, R31, R0, RZ ;  /* 0x000000001f1c7210 */ /* 0x000fc40007f7e0ff */
[----:B0-----:R-:W-:Y:S01]  /*af50*/  ISETP.LT.AND P6, PT, R14, UR5, !P0 ;  /* 0x000000050e007c0c */ /* 0x001fe2000c7c1270 */
[----:B------:R-:W0:Y:S01]  /*af60*/  LDCU UR5, c[0x0][0x39c] ;  /* 0x00007380ff0577ac */ /* 0x000e220008000800 */
[----:B------:R-:W-:Y:S02]  /*af70*/  LEA.HI.X.SX32 R29, R31, R24, 0x1, P3 ;  /* 0x000000181f1d7211 */ /* 0x000fe400018f0eff */
[----:B------:R-:W-:Y:S01]  /*af80*/  PRMT R31, R15, 0x7771, RZ ;  /* 0x000077710f1f7816 */ /* 0x000fe200000000ff */
[----:B--2---:R-:W-:Y:S01]  /*af90*/  VIADD R35, R3, 0x3e ;  /* 0x0000003e03237836 */ /* 0x004fe20000000000 */
[----:B------:R-:W-:Y:S02]  /*afa0*/  IADD3 R12, P5, PT, R25, R0, RZ ;  /* 0x00000000190c7210 */ /* 0x000fe40007fbe0ff */
[----:B------:R-:W-:Y:S01]  /*afb0*/  LOP3.LUT R14, R134, 0x44, RZ, 0xfc, !PT ;  /* 0x00000044860e7812 */ /* 0x000fe200078efcff */
[----:B------:R2:W-:Y:S01]  /*afc0*/  @P1 STG.E.U8 desc[UR16][R28.64], R31 ;  /* 0x0000001f1c001986 */ /* 0x0005e2000c101110 */
[C---:B---3--:R-:W-:Y:S01]  /*afd0*/  ISETP.LT.AND P1, PT, R35.reuse, UR4, !P0 ;  /* 0x0000000423007c0c */ /* 0x048fe2000c721270 */
[----:B-----5:R-:W-:Y:S01]  /*afe0*/  IMAD R27, R35, R2, RZ ;  /* 0x00000002231b7224 */ /* 0x020fe200078e02ff */
[----:B------:R-:W3:Y:S01]  /*aff0*/  LDCU UR4, c[0x0][0x39c] ;  /* 0x00007380ff0477ac */ /* 0x000ee20008000800 */
[----:B------:R-:W-:Y:S01]  /*b000*/  LEA.HI.X.SX32 R13, R25, R24, 0x1, P5 ;  /* 0x00000018190d7211 */ /* 0x000fe200028f0eff */
[----:B------:R-:W-:Y:S01]  /*b010*/  IMAD R25, R2, 0x4, R25 ;  /* 0x0000000402197824 */ /* 0x000fe200078e0219 */
[----:B------:R-:W-:-:S02]  /*b020*/  PRMT R33, R15, 0x7772, RZ ;  /* 0x000077720f217816 */ /* 0x000fc400000000ff */
[----:B-1----:R-:W-:Y:S01]  /*b030*/  ISETP.LT.AND P3, PT, R14, UR6, !P0 ;  /* 0x000000060e007c0c */ /* 0x002fe2000c761270 */
[----:B------:R-:W1:Y:S01]  /*b040*/  LDCU UR6, c[0x0][0x39c] ;  /* 0x00007380ff0677ac */ /* 0x000e620008000800 */
[----:B------:R-:W-:Y:S01]  /*b050*/  LOP3.LUT R14, R134, 0x46, RZ, 0xfc, !PT ;  /* 0x00000046860e7812 */ /* 0x000fe200078efcff */
[----:B------:R5:W-:Y:S01]  /*b060*/  @P2 STG.E.U8 desc[UR16][R12.64], R33 ;  /* 0x000000210c002986 */ /* 0x000be2000c101110 */
[C---:B------:R-:W-:Y:S02]  /*b070*/  IADD3 R26, P5, PT, R27.reuse, R0, RZ ;  /* 0x000000001b1a7210 */ /* 0x040fe40007fbe0ff */
[----:B0-----:R-:W-:Y:S01]  /*b080*/  ISETP.LT.AND P2, PT, R14, UR5, !P0 ;  /* 0x000000050e007c0c */ /* 0x001fe2000c741270 */
[----:B------:R-:W0:Y:S01]  /*b090*/  LDCU UR5, c[0x0][0x39c] ;  /* 0x00007380ff0577ac */ /* 0x000e220008000800 */
[----:B------:R-:W-:Y:S02]  /*b0a0*/  LEA.HI.X.SX32 R27, R27, R24, 0x1, P5 ;  /* 0x000000181b1b7211 */ /* 0x000fe400028f0eff */
[----:B------:R-:W-:-:S02]  /*b0b0*/  IADD3 R14, P5, PT, R25, R0, RZ ;  /* 0x00000000190e7210 */ /* 0x000fc40007fbe0ff */
[----:B--2---:R-:W-:Y:S02]  /*b0c0*/  PRMT R31, R15, 0x7773, RZ ;  /* 0x000077730f1f7816 */ /* 0x004fe400000000ff */
[----:B------:R-:W-:Y:S01]  /*b0d0*/  LEA.HI.X.SX32 R15, R25, R24, 0x1, P5 ;  /* 0x00000018190f7211 */ /* 0x000fe200028f0eff */
[----:B------:R-:W-:Y:S01]  /*b0e0*/  IMAD R25, R2, 0x2, R25 ;  /* 0x0000000202197824 */ /* 0x000fe200078e0219 */
[----:B-----5:R-:W-:Y:S01]  /*b0f0*/  PRMT R33, R20, 0x7770, RZ ;  /* 0x0000777014217816 */ /* 0x020fe200000000ff */
[----:B------:R2:W-:Y:S01]  /*b100*/  @P1 STG.E.U8 desc[UR16][R26.64], R31 ;  /* 0x0000001f1a001986 */ /* 0x0005e2000c101110 */
[----:B------:R-:W-:Y:S01]  /*b110*/  LOP3.LUT R28, R134, 0x48, RZ, 0xfc, !PT ;  /* 0x00000048861c7812 */ /* 0x000fe200078efcff */
[----:B------:R-:W-:Y:S01]  /*b120*/  IMAD R29, R2, 0x2, R25 ;  /* 0x00000002021d7824 */ /* 0x000fe200078e0219 */
[----:B------:R-:W-:Y:S01]  /*b130*/  PRMT R35, R20, 0x7772, RZ ;  /* 0x0000777214237816 */ /* 0x000fe200000000ff */
[----:B------:R5:W-:Y:S01]  /*b140*/  @P4 STG.E.U8 desc[UR16][R14.64], R33 ;  /* 0x000000210e004986 */ /* 0x000be2000c101110 */
[----:B---3--:R-:W-:Y:S01]  /*b150*/  ISETP.LT.AND P1, PT, R28, UR4, !P0 ;  /* 0x000000041c007c0c */ /* 0x008fe2000c721270 */
[----:B------:R-:W3:Y:S01]  /*b160*/  LDCU UR4, c[0x0][0x39c] ;  /* 0x00007380ff0477ac */ /* 0x000ee20008000800 */
[----:B------:R-:W-:-:S02]  /*b170*/  IADD3 R12, P4, PT, R25, R0, RZ ;  /* 0x00000000190c7210 */ /* 0x000fc40007f9e0ff */
[----:B------:R-:W-:Y:S02]  /*b180*/  LOP3.LUT R28, R134, 0x4a, RZ, 0xfc, !PT ;  /* 0x0000004a861c7812 */ /* 0x000fe400078efcff */
[----:B------:R-:W-:Y:S01]  /*b190*/  LEA.HI.X.SX32 R13, R25, R24, 0x1, P4 ;  /* 0x00000018190d7211 */ /* 0x000fe200020f0eff */
[----:B------:R-:W-:Y:S01]  /*b1a0*/  IMAD R25, R2, 0x2, R29 ;  /* 0x0000000202197824 */ /* 0x000fe200078e021d */
[----:B--2---:R-:W-:Y:S02]  /*b1b0*/  LOP3.LUT R27, R134, 0x4c, RZ, 0xfc, !PT ;  /* 0x0000004c861b7812 */ /* 0x004fe400078efcff */
[----:B------:R-:W-:Y:S01]  /*b1c0*/  IADD3 R26, P5, PT, R29, R0, RZ ;  /* 0x000000001d1a7210 */ /* 0x000fe20007fbe0ff */
[----:B------:R2:W-:Y:S01]  /*b1d0*/  @P6 STG.E.U8 desc[UR16][R12.64], R37 ;  /* 0x000000250c006986 */ /* 0x0005e2000c101110 */
[----:B0-----:R-:W-:Y:S01]  /*b1e0*/  ISETP.LT.AND P4, PT, R28, UR5, !P0 ;  /* 0x000000051c007c0c */ /* 0x001fe2000c781270 */
[----:B------:R-:W0:Y:S01]  /*b1f0*/  LDCU UR5, c[0x0][0x39c] ;  /* 0x00007380ff0577ac */ /* 0x000e220008000800 */
[----:B-1----:R-:W-:-:S02]  /*b200*/  ISETP.LT.AND P6, PT, R27, UR6, !P0 ;  /* 0x000000061b007c0c */ /* 0x002fc4000c7c1270 */
[----:B------:R-:W-:Y:S01]  /*b210*/  LEA.HI.X.SX32 R27, R29, R24, 0x1, P5 ;  /* 0x000000181d1b7211 */ /* 0x000fe200028f0eff */
[----:B------:R-:W1:Y:S01]  /*b220*/  LDCU UR6, c[0x0][0x39c] ;  /* 0x00007380ff0677ac */ /* 0x000e620008000800 */
[C---:B-----5:R-:W-:Y:S02]  /*b230*/  IADD3 R14, P5, PT, R25.reuse, R0, RZ ;  /* 0x00000000190e7210 */ /* 0x060fe40007fbe0ff */
[----:B------:R-:W-:Y:S01]  /*b240*/  LOP3.LUT R28, R134, 0x50, RZ, 0xfc, !PT ;  /* 0x00000050861c7812 */ /* 0x000fe200078efcff */
[----:B------:R5:W-:Y:S01]  /*b250*/  @P3 STG.E.U8 desc[UR16][R26.64], R35 ;  /* 0x000000231a003986 */ /* 0x000be2000c101110 */
[----:B------:R-:W-:Y:S01]  /*b260*/  LEA.HI.X.SX32 R15, R25, R24, 0x1, P5 ;  /* 0x00000018190f7211 */ /* 0x000fe200028f0eff */
[----:B------:R-:W-:Y:S01]  /*b270*/  IMAD R25, R2, 0x2, R25 ;  /* 0x0000000202197824 */ /* 0x000fe200078e0219 */
[----:B------:R-:W-:Y:S02]  /*b280*/  PRMT R33, R20, 0x7773, RZ ;  /* 0x0000777314217816 */ /* 0x000fe400000000ff */
[----:B---3--:R-:W-:Y:S01]  /*b290*/  ISETP.LT.AND P3, PT, R28, UR4, !P0 ;  /* 0x000000041c007c0c */ /* 0x008fe2000c761270 */
[----:B------:R-:W3:Y:S01]  /*b2a0*/  LDCU UR4, c[0x0][0x39c] ;  /* 0x00007380ff0477ac */ /* 0x000ee20008000800 */
[----:B------:R-:W-:Y:S01]  /*b2b0*/  IMAD R31, R2, 0x2, R25 ;  /* 0x00000002021f7824 */ /* 0x000fe200078e0219 */
[----:B------:R1:W-:Y:S01]  /*b2c0*/  @P2 STG.E.U8 desc[UR16][R14.64], R33 ;  /* 0x000000210e002986 */ /* 0x0003e2000c101110 */
[----:B--2---:R-:W-:-:S02]  /*b2d0*/  IADD3 R12, P2, PT, R25, R0, RZ ;  /* 0x00000000190c7210 */ /* 0x004fc40007f5e0ff */
[----:B------:R-:W-:Y:S02]  /*b2e0*/  LOP3.LUT R20, R134, 0x52, RZ, 0xfc, !PT ;  /* 0x0000005286147812 */ /* 0x000fe400078efcff */
[----:B------:R-:W-:Y:S01]  /*b2f0*/  LEA.HI.X.SX32 R13, R25, R24, 0x1, P2 ;  /* 0x00000018190d7211 */ /* 0x000fe200010f0eff */
[----:B------:R-:W-:Y:S01]  /*b300*/  VIADD R25, R3, 0x4e ;  /* 0x0000004e03197836 */ /* 0x000fe20000000000 */
[----:B------:R-:W-:Y:S02]  /*b310*/  IADD3 R28, P5, PT, R31, R0, RZ ;  /* 0x000000001f1c7210 */ /* 0x000fe40007fbe0ff */
[----:B0-----:R-:W-:Y:S01]  /*b320*/  ISETP.LT.AND P2, PT, R20, UR5, !P0 ;  /* 0x0000000514007c0c */ /* 0x001fe2000c741270 */
[----:B------:R-:W0:Y:S01]  /*b330*/  LDCU UR5, c[0x0][0x39c] ;  /* 0x00007380ff0577ac */ /* 0x000e220008000800 */
[----:B-----5:R-:W-:Y:S02]  /*b340*/  PRMT R35, R21, 0x7770, RZ ;  /* 0x0000777015237816 */ /* 0x020fe400000000ff */
[----:B------:R-:W-:Y:S01]  /*b350*/  LEA.HI.X.SX32 R29, R31, R24, 0x1, P5 ;  /* 0x000000181f1d7211 */ /* 0x000fe200028f0eff */
[----:B------:R-:W-:Y:S01]  /*b360*/  IMAD R31, R2, 0x2, R31 ;  /* 0x00000002021f7824 */ /* 0x000fe200078e021f */
[C---:B------:R-:W-:Y:S01]  /*b370*/  PRMT R27, R21.reuse, 0x7771, RZ ;  /* 0x00007771151b7816 */ /* 0x040fe200000000ff */
[----:B------:R2:W-:Y:S01]  /*b380*/  @P1 STG.E.U8 desc[UR16][R12.64], R35 ;  /* 0x000000230c001986 */ /* 0x0005e2000c101110 */
[----:B-1----:R-:W-:-:S02]  /*b390*/  PRMT R33, R21, 0x7772, RZ ;  /* 0x0000777215217816 */ /* 0x002fc400000000ff */
[----:B------:R-:W-:Y:S01]  /*b3a0*/  IADD3 R14, P1, PT, R31, R0, RZ ;  /* 0x000000001f0e7210 */ /* 0x000fe20007f3e0ff */
[----:B------:R1:W-:Y:S01]  /*b3b0*/  @P4 STG.E.U8 desc[UR16][R28.64], R27 ;  /* 0x0000001b1c004986 */ /* 0x0003e2000c101110 */
[C---:B---3--:R-:W-:Y:S01]  /*b3c0*/  ISETP.LT.AND P4, PT, R25.reuse, UR4, !P0 ;  /* 0x0000000419007c0c */ /* 0x048fe2000c781270 */
[----:B------:R-:W-:Y:S01]  /*b3d0*/  IMAD R25, R25, R2, RZ ;  /* 0x0000000219197224 */ /* 0x000fe200078e02ff */
[----:B------:R-:W-:Y:S01]  /*b3e0*/  LEA.HI.X.SX32 R15, R31, R24, 0x1, P1 ;  /* 0x000000181f0f7211 */ /* 0x000fe200008f0eff */
[----:B------:R-:W-:Y:S01]  /*b3f0*/  IMAD R31, R2, 0x4, R31 ;  /* 0x00000004021f7824 */ /* 0x000fe200078e021f */
[C---:B------:R-:W-:Y:S01]  /*b400*/  LOP3.LUT R20, R134.reuse, 0x54, RZ, 0xfc, !PT ;  /* 0x0000005486147812 */ /* 0x040fe200078efcff */
[----:B------:R-:W3:Y:S01]  /*b410*/  LDCU UR4, c[0x0][0x39c] ;  /* 0x00007380ff0477ac */ /* 0x000ee20008000800 */
[C---:B------:R-:W-:Y:S01]  /*b420*/  LOP3.LUT R26, R134.reuse, 0x5a, RZ, 0xfc, !PT ;  /* 0x0000005a861a7812 */ /* 0x040fe200078efcff */
[----:B------:R5:W-:Y:S01]  /*b430*/  @P6 STG.E.U8 desc[UR16][R14.64], R33 ;  /* 0x000000210e006986 */ /* 0x000be2000c101110 */
[----:B--2---:R-:W-:-:S02]  /*b440*/  LOP3.LUT R13, R134, 0x56, RZ, 0xfc, !PT ;  /* 0x00000056860d7812 */ /* 0x004fc400078efcff */
[----:B------:R-:W-:Y:S02]  /*b450*/  IADD3 R12, P5, PT, R25, R0, RZ ;  /* 0x00000000190c7210 */ /* 0x000fe40007fbe0ff */
[----:B0-----:R-:W-:Y:S01]  /*b460*/  ISETP.LT.AND P6, PT, R13, UR5, !P0 ;  /* 0x000000050d007c0c */ /* 0x001fe2000c7c1270 */
[----:B------:R-:W0:Y:S01]  /*b470*/  LDCU UR5, c[0x0][0x39c] ;  /* 0x00007380ff0577ac */ /* 0x000e220008000800 */
[----:B------:R-:W-:Y:S01]  /*b480*/  LEA.HI.X.SX32 R13, R25, R24, 0x1, P5 ;  /* 0x00000018190d7211 */ /* 0x000fe200028f0eff */
[----:B------:R-:W-:Y:S01]  /*b490*/  IMAD R25, R2, 0x2, R31 ;  /* 0x0000000202197824 */ /* 0x000fe200078e021f */
[----:B-1----:R-:W-:Y:S02]  /*b4a0*/  PRMT R27, R21, 0x7773, RZ ;  /* 0x00007773151b7816 */ /* 0x002fe400000000ff */
[----:B------:R-:W-:Y:S01]  /*b4b0*/  ISETP.LT.AND P1, PT, R20, UR6, !P0 ;  /* 0x0000000614007c0c */ /* 0x000fe2000c721270 */
[----:B------:R-:W1:Y:S01]  /*b4c0*/  LDCU UR6, c[0x0][0x39c] ;  /* 0x00007380ff0677ac */ /* 0x000e620008000800 */
[----:B------:R-:W-:Y:S01]  /*b4d0*/  LOP3.LUT R21, R134, 0x58, RZ, 0xfc, !PT ;  /* 0x0000005886157812 */ /* 0x000fe200078efcff */
[----:B------:R2:W-:Y:S01]  /*b4e0*/  @P4 STG.E.U8 desc[UR16][R12.64], R27 ;  /* 0x0000001b0c004986 */ /* 0x0005e2000c101110 */
[----:B------:R-:W-:-:S02]  /*b4f0*/  IADD3 R20, P5, PT, R31, R0, RZ ;  /* 0x000000001f147210 */ /* 0x000fc40007fbe0ff */
[----:B----4-:R-:W-:Y:S01]  /*b500*/  ISETP.LT.AND P4, PT, R21, UR7, !P0 ;  /* 0x0000000715007c0c */ /* 0x010fe2000c781270 */
[----:B------:R-:W4:Y:S01]  /*b510*/  LDCU UR7, c[0x0][0x39c] ;  /* 0x00007380ff0777ac */ /* 0x000f220008000800 */
[----:B------:R-:W-:Y:S02]  /*b520*/  LEA.HI.X.SX32 R21, R31, R24, 0x1, P5 ;  /* 0x000000181f157211 */ /* 0x000fe400028f0eff */
[C---:B-----5:R-:W-:Y:S02]  /*b530*/  IADD3 R14, P5, PT, R25.reuse, R0, RZ ;  /* 0x00000000190e7210 */ /* 0x060fe40007fbe0ff */
[----:B------:R-:W-:Y:S02]  /*b540*/  PRMT R29, R22, 0x7770, RZ ;  /* 0x00007770161d7816 */ /* 0x000fe400000000ff */
[----:B------:R-:W-:Y:S01]  /*b550*/  LEA.HI.X.SX32 R15, R25, R24, 0x1, P5 ;  /* 0x00000018190f7211 */ /* 0x000fe200028f0eff */
[----:B------:R-:W-:Y:S01]  /*b560*/  IMAD R25, R2, 0x2, R25 ;  /* 0x0000000202197824 */ /* 0x000fe200078e0219 */
[----:B--2---:R-:W-:Y:S01]  /*b570*/  PRMT R13, R22, 0x7771, RZ ;  /* 0x00007771160d7816 */ /* 0x004fe200000000ff */
[----:B------:R2:W-:Y:S01]  /*b580*/  @P3 STG.E.U8 desc[UR16][R20.64], R29 ;  /* 0x0000001d14003986 */ /* 0x0005e2000c101110 */
[----:B---3--:R-:W-:Y:S01]  /*b590*/  ISETP.LT.AND P3, PT, R26, UR4, !P0 ;  /* 0x000000041a007c0c */ /* 0x008fe2000c761270 */
[----:B------:R-:W3:Y:S01]  /*b5a0*/  LDCU UR4, c[0x0][0x39c] ;  /* 0x00007380ff0477ac */ /* 0x000ee20008000800 */
[----:B------:R-:W-:Y:S01]  /*b5b0*/  LOP3.LUT R12, R134, 0x5c, RZ, 0xfc, !PT ;  /* 0x0000005c860c7812 */ /* 0x000fe200078efcff */
[----:B------:R-:W-:Y:S01]  /*b5c0*/  @P2 STG.E.U8 desc[UR16][R14.64], R13 ;  /* 0x0000000d0e002986 */ /* 0x000fe2000c101110 */
[----:B------:R-:W-:-:S02]  /*b5d0*/  IADD3 R26, P5, PT, R25, R0, RZ ;  /* 0x00000000191a7210 */ /* 0x000fc40007fbe0ff */
[----:B0-----:R-:W-:Y:S01]  /*b5e0*/  ISETP.LT.AND P2, PT, R12, UR5, !P0 ;  /* 0x000000050c007c0c */ /* 0x001fe2000c741270 */
[----:B------:R-:W0:Y:S01]  /*b5f0*/  LDCU UR5, c[0x0][0x39c] ;  /* 0x00007380ff0577ac */ /* 0x000e220008000800 */
[----:B------:R-:W-:Y:S02]  /*b600*/  LOP3.LUT R12, R134, 0x60, RZ, 0xfc, !PT ;  /* 0x00000060860c7812 */ /* 0x000fe400078efcff */
[----:B------:R-:W-:Y:S01]  /*b610*/  LEA.HI.X.SX32 R27, R25, R24, 0x1, P5 ;  /* 0x00000018191b7211 */ /* 0x000fe200028f0eff */
[----:B------:R-:W-:Y:S01]  /*b620*/  IMAD R25, R2, 0x2, R25 ;  /* 0x0000000202197824 */ /* 0x000fe200078e0219 */
[----:B------:R-:W-:Y:S02]  /*b630*/  PRMT R37, R22, 0x7772, RZ ;  /* 0x0000777216257816 */ /* 0x000fe400000000ff */
[----:B-1----:R-:W-:Y:S01]  /*b640*/  ISETP.LT.AND P5, PT, R12, UR6, !P0 ;  /* 0x000000060c007c0c */ /* 0x002fe2000c7a1270 */
[----:B------:R-:W-:Y:S01]  /*b650*/  IMAD R31, R2, 0x2, R25 ;  /* 0x00000002021f7824 */ /* 0x000fe200078e0219 */
[----:B------:R-:W1:Y:S01]  /*b660*/  LDS.128 R12, [R132] ;  /* 0x00000000840c7984 */ /* 0x000e620000000c00 */
[----:B------:R-:W5:Y:S01]  /*b670*/  LDCU UR6, c[0x0][0x39c] ;  /* 0x00007380ff0677ac */ /* 0x000f620008000800 */
[----:B------:R-:W-:-:S02]  /*b680*/  PRMT R35, R22, 0x7773, RZ ;  /* 0x0000777316237816 */ /* 0x000fc400000000ff */
[----:B------:R0:W-:Y:S01]  /*b690*/  @P1 STG.E.U8 desc[UR16][R26.64], R37 ;  /* 0x000000251a001986 */ /* 0x0001e2000c101110 */
[----:B--2---:R-:W-:Y:S02]  /*b6a0*/  IADD3 R20, P1, PT, R25, R0, RZ ;  /* 0x0000000019147210 */ /* 0x004fe40007f3e0ff */
[----:B------:R-:W-:Y:S02]  /*b6b0*/  PRMT R33, R23, 0x7770, RZ ;  /* 0x0000777017217816 */ /* 0x000fe400000000ff */
[----:B------:R-:W-:Y:S02]  /*b6c0*/  LEA.HI.X.SX32 R21, R25, R24, 0x1, P1 ;  /* 0x0000001819157211 */ /* 0x000fe400008f0eff */
[C---:B------:R-:W-:Y:S02]  /*b6d0*/  IADD3 R28, P1, PT, R31.reuse, R0, RZ ;  /* 0x000000001f1c7210 */ /* 0x040fe40007f3e0ff */
[----:B------:R-:W-:Y:S01]  /*b6e0*/  LOP3.LUT R30, R134, 0x62, RZ, 0xfc, !PT ;  /* 0x00000062861e7812 */ /* 0x000fe200078efcff */
[----:B------:R2:W-:Y:S01]  /*b6f0*/  @P6 STG.E.U8 desc[UR16][R20.64], R35 ;  /* 0x0000002314006986 */ /* 0x0005e2000c101110 */
[----:B------:R-:W-:Y:S01]  /*b700*/  LEA.HI.X.SX32 R29, R31, R24, 0x1, P1 ;  /* 0x000000181f1d7211 */ /* 0x000fe200008f0eff */
[----:B------:R-:W-:Y:S01]  /*b710*/  IMAD R31, R2, 0x2, R31 ;  /* 0x00000002021f7824 */ /* 0x000fe200078e021f */
[----:B0-----:R-:W-:Y:S01]  /*b720*/  ISETP.LT.AND P1, PT, R30, UR5, !P0 ;  /* 0x000000051e007c0c */ /* 0x001fe2000c721270 */
[----:B------:R-:W0:Y:S01]  /*b730*/  LDCU UR5, c[0x0][0x39c] ;  /* 0x00007380ff0577ac */ /* 0x000e220008000800 */
[----:B------:R-:W-:Y:S01]  /*b740*/  PRMT R37, R23, 0x7771, RZ ;  /* 0x0000777117257816 */ /* 0x000fe200000000ff */
[----:B------:R0:W-:Y:S01]  /*b750*/  @P4 STG.E.U8 desc[UR16][R28.64], R33 ;  /* 0x000000211c004986 */ /* 0x0001e2000c101110 */
[----:B------:R-:W-:Y:S01]  /*b760*/  IADD3 R26, P4, PT, R31, R0, RZ ;  /* 0x000000001f1a7210 */ /* 0x000fe20007f9e0ff */
[----:B------:R-:W-:Y:S01]  /*b770*/  IMAD R25, R2, 0x2, R31 ;  /* 0x0000000202197824 */ /* 0x000fe200078e021f */
[----:B------:R-:W-:-:S02]  /*b780*/  LOP3.LUT R22, R134, 0x64, RZ, 0xfc, !PT ;  /* 0x0000006486167812 */ /* 0x000fc400078efcff */
[----:B------:R-:W-:Y:S01]  /*b790*/  LEA.HI.X.SX32 R27, R31, R24, 0x1, P4 ;  /* 0x000000181f1b7211 */ /* 0x000fe200020f0eff */
[----:B------:R-:W-:Y:S01]  /*b7a0*/  IMAD R31, R39, R2, RZ ;  /* 0x00000002271f7224 */ /* 0x000fe200078e02ff */
[----:B--2---:R-:W-:Y:S02]  /*b7b0*/  IADD3 R20, P6, PT, R25, R0, RZ ;  /* 0x0000000019147210 */ /* 0x004fe40007fde0ff */
[----:B---3--:R-:W-:Y:S01]  /*b7c0*/  ISETP.LT.AND P4, PT, R39, UR4, !P0 ;  /* 0x0000000427007c0c */ /* 0x008fe2000c781270 */
[----:B------:R1:W-:Y:S01]  /*b7d0*/  @P3 STG.E.U8 desc[UR16][R26.64], R37 ;  /* 0x000000251a003986 */ /* 0x0003e2000c101110 */
[----:B-----5:R-:W-:Y:S01]  /*b7e0*/  ISETP.LT.AND P3, PT, R22, UR6, !P0 ;  /* 0x0000000616007c0c */ /* 0x020fe2000c761270 */
[----:B------:R-:W2:Y:S01]  /*b7f0*/  LDCU UR4, c[0x0][0x39c] ;  /* 0x00007380ff0477ac */ /* 0x000ea20008000800 */
[----:B------:R-:W-:Y:S01]  /*b800*/  LEA.HI.X.SX32 R21, R25, R24, 0x1, P6 ;  /* 0x0000001819157211 */ /* 0x000fe200030f0eff */
[C---:B------:R-:W-:Y:S01]  /*b810*/  IMAD R25, R2.reuse, 0x4, R25 ;  /* 0x0000000402197824 */ /* 0x040fe200078e0219 */
[----:B------:R-:W-:Y:S01]  /*b820*/  IADD3 R22, P6, PT, R31, R0, RZ ;  /* 0x000000001f167210 */ /* 0x000fe20007fde0ff */
[----:B------:R-:W3:Y:S01]  /*b830*/  LDCU UR6, c[0x0][0x39c] ;  /* 0x00007380ff0677ac */ /* 0x000ee20008000800 */
[C---:B0-----:R-:W-:Y:S01]  /*b840*/  PRMT R33, R23.reuse, 0x7773, RZ ;  /* 0x0000777317217816 */ /* 0x041fe200000000ff */
[----:B------:R-:W-:Y:S01]  /*b850*/  IMAD R29, R2, 0x2, R25 ;  /* 0x00000002021d7824 */ /* 0x000fe200078e0219 */
[----:B------:R-:W-:-:S02]  /*b860*/  PRMT R35, R23, 0x7772, RZ ;  /* 0x0000777217237816 */ /* 0x000fc400000000ff */
[----:B------:R-:W-:Y:S02]  /*b870*/  LEA.HI.X.SX32 R23, R31, R24, 0x1, P6 ;  /* 0x000000181f177211 */ /* 0x000fe400030f0eff */
[----:B------:R-:W-:Y:S01]  /*b880*/  LOP3.LUT R28, R134, 0x66, RZ, 0xfc, !PT ;  /* 0x00000066861c7812 */ /* 0x000fe200078efcff */
[----:B------:R0:W-:Y:S01]  /*b890*/  @P2 STG.E.U8 desc[UR16][R20.64], R35 ;  /* 0x0000002314002986 */ /* 0x0001e2000c101110 */
[----:B-1----:R-:W-:Y:S02]  /*b8a0*/  PRMT R37, R12, 0x7770, RZ ;  /* 0x000077700c257816 */ /* 0x002fe400000000ff */
[----:B------:R-:W-:Y:S01]  /*b8b0*/  ISETP.LT.AND P2, PT, R28, UR5, !P0 ;  /* 0x000000051c007c0c */ /* 0x000fe2000c741270 */
[----:B------:R1:W-:Y:S01]  /*b8c0*/  @P4 STG.E.U8 desc[UR16][R22.64], R33 ;  /* 0x0000002116004986 */ /* 0x0003e2000c101110 */
[----:B------:R-:W-:Y:S01]  /*b8d0*/  IADD3 R26, P4, PT, R25, R0, RZ ;  /* 0x00000000191a7210 */ /* 0x000fe20007f9e0ff */
[----:B------:R-:W5:Y:S01]  /*b8e0*/  LDCU UR5, c[0x0][0x39c] ;  /* 0x00007380ff0577ac */ /* 0x000f620008000800 */
[----:B------:R-:W-:-:S02]  /*b8f0*/  LOP3.LUT R28, R134, 0x68, RZ, 0xfc, !PT ;  /* 0x00000068861c7812 */ /* 0x000fc400078efcff */
[----:B------:R-:W-:Y:S02]  /*b900*/  LEA.HI.X.SX32 R27, R25, R24, 0x1, P4 ;  /* 0x00000018191b7211 */ /* 0x000fe400020f0eff */
[----:B--2---:R-:W-:Y:S01]  /*b910*/  ISETP.LT.AND P4, PT, R28, UR4, !P0 ;  /* 0x000000041c007c0c */ /* 0x004fe2000c781270 */
[----:B------:R-:W2:Y:S01]  /*b920*/  LDCU UR4, c[0x0][0x39c] ;  /* 0x00007380ff0477ac */ /* 0x000ea20008000800 */
[----:B0-----:R-:W-:Y:S01]  /*b930*/  LOP3.LUT R21, R134, 0x6a, RZ, 0xfc, !PT ;  /* 0x0000006a86157812 */ /* 0x001fe200078efcff */
[----:B------:R0:W-:Y:S01]  /*b940*/  @P5 STG.E.U8 desc[UR16][R26.64], R37 ;  /* 0x000000251a005986 */ /* 0x0001e2000c101110 */
[----:B------:R-:W-:Y:S02]  /*b950*/  IADD3 R20, P6, PT, R29, R0, RZ ;  /* 0x000000001d147210 */ /* 0x000fe40007fde0ff */
[----:B---3--:R-:W-:Y:S01]  /*b960*/  ISETP.LT.AND P5, PT, R21, UR6, !P0 ;  /* 0x0000000615007c0c */ /* 0x008fe2000c7a1270 */
[----:B------:R-:W3:Y:S01]  /*b970*/  LDCU UR6, c[0x0][0x39c] ;  /* 0x00007380ff0677ac */ /* 0x000ee20008000800 */
[----:B------:R-:W-:Y:S01]  /*b980*/  LEA.HI.X.SX32 R21, R29, R24, 0x1, P6 ;  /* 0x000000181d157211 */ /* 0x000fe200030f0eff */
[----:B------:R-:W-:Y:S01]  /*b990*/  IMAD R29, R2, 0x2, R29 ;  /* 0x00000002021d7824 */ /* 0x000fe200078e021d */
[----:B------:R-:W-:-:S02]  /*b9a0*/  PRMT R31, R12, 0x7771, RZ ;  /* 0x000077710c1f7816 */ /* 0x000fc400000000ff */
[----:B-1----:R-:W-:Y:S01]  /*b9b0*/  LOP3.LUT R23, R134, 0x6c, RZ, 0xfc, !PT ;  /* 0x0000006c86177812 */ /* 0x002fe200078efcff */
[----:B------:R-:W-:Y:S01]  /*b9c0*/  IMAD R25, R2, 0x2, R29 ;  /* 0x0000000202197824 */ /* 0x000fe200078e021d */
[----:B------:R-:W-:Y:S01]  /*b9d0*/  IADD3 R22, P6, PT, R29, R0, RZ ;  /* 0x000000001d167210 */ /* 0x000fe20007fde0ff */
[----:B------:R1:W-:Y:S01]  /*b9e0*/  @P1 STG.E.U8 desc[UR16][R20.64], R31 ;  /* 0x0000001f14001986 */ /* 0x0003e2000c101110 */
[----:B-----5:R-:W-:Y:S01]  /*b9f0*/  ISETP.LT.AND P1, PT, R23, UR5, !P0 ;  /* 0x0000000517007c0c */ /* 0x020fe2000c721270 */
[----:B------:R-:W5:Y:S01]  /*ba00*/  LDCU UR5, c[0x0][0x39c] ;  /* 0x00007380ff0577ac */ /* 0x000f620008000800 */
[----:B------:R-:W-:Y:S02]  /*ba10*/  LEA.HI.X.SX32 R23, R29, R24, 0x1, P6 ;  /* 0x000000181d177211 */ /* 0x000fe400030f0eff */
[----:B------:R-:W-:Y:S02]  /*ba20*/  PRMT R35, R12, 0x7772, RZ ;  /* 0x000077720c237816 */ /* 0x000fe400000000ff */
[----:B0-----:R-:W-:-:S02]  /*ba30*/  IADD3 R26, P6, PT, R25, R0, RZ ;  /* 0x00000000191a7210 */ /* 0x001fc40007fde0ff */
[----:B------:R-:W-:Y:S01]  /*ba40*/  LOP3.LUT R28, R134, 0x70, RZ, 0xfc, !PT ;  /* 0x00000070861c7812 */ /* 0x000fe200078efcff */
[----:B------:R0:W-:Y:S01]  /*ba50*/  @P3 STG.E.U8 desc[UR16][R22.64], R35 ;  /* 0x0000002316003986 */ /* 0x0001e2000c101110 */
[----:B------:R-:W-:Y:S02]  /*ba60*/  PRMT R33, R12, 0x7773, RZ ;  /* 0x000077730c217816 */ /* 0x000fe400000000ff */
[----:B------:R-:W-:Y:S01]  /*ba70*/  LEA.HI.X.SX32 R27, R25, R24, 0x1, P6 ;  /* 0x00000018191b7211 */ /* 0x000fe200030f0eff */
[----:B------:R-:W-:Y:S01]  /*ba80*/  IMAD R25, R2, 0x2, R25 ;  /* 0x0000000202197824 */ /* 0x000fe200078e0219 */
[----:B--2---:R-:W-:Y:S01]  /*ba90*/  ISETP.LT.AND P3, PT, R28, UR4, !P0 ;  /* 0x000000041c007c0c */ /* 0x004fe2000c761270 */
[----:B------:R-:W2:Y:S01]  /*baa0*/  LDCU UR4, c[0x0][0x39c] ;  /* 0x00007380ff0477ac */ /* 0x000ea20008000800 */
[----:B------:R-:W-:Y:S01]  /*bab0*/  LOP3.LUT R12, R134, 0x72, RZ, 0xfc, !PT ;  /* 0x00000072860c7812 */ /* 0x000fe200078efcff */
[----:B------:R3:W-:Y:S01]  /*bac0*/  @P2 STG.E.U8 desc[UR16][R26.64], R33 ;  /* 0x000000211a002986 */ /* 0x0007e2000c101110 */
[----:B------:R-:W-:Y:S01]  /*bad0*/  IMAD R29, R2, 0x2, R25 ;  /* 0x00000002021d7824 */ /* 0x000fe200078e0219 */
[----:B-1----:R-:W-:-:S02]  /*bae0*/  IADD3 R20, P2, PT, R25, R0, RZ ;  /* 0x0000000019147210 */ /* 0x002fc40007f5e0ff */
[----:B------:R-:W-:Y:S01]  /*baf0*/  PRMT R31, R13, 0x7770, RZ ;  /* 0x000077700d1f7816 */ /* 0x000fe200000000ff */
[----:B0-----:R-:W-:Y:S01]  /*bb00*/  VIADD R35, R3, 0x7e ;  /* 0x0000007e03237836 */ /* 0x001fe20000000000 */
[----:B------:R-:W-:Y:S01]  /*bb10*/  LEA.HI.X.SX32 R21, R25, R24, 0x1, P2 ;  /* 0x0000001819157211 */ /* 0x000fe200010f0eff */
[----:B------:R-:W-:Y:S01]  /*bb20*/  VIADD R25, R3, 0x6e ;  /* 0x0000006e03197836 */ /* 0x000fe20000000000 */
[C---:B------:R-:W-:Y:S02]  /*bb30*/  IADD3 R22, P6, PT, R29.reuse, R0, RZ ;  /* 0x000000001d167210 */ /* 0x040fe40007fde0ff */
[----:B-----5:R-:W-:Y:S01]  /*bb40*/  ISETP.LT.AND P2, PT, R12, UR5, !P0 ;  /* 0x000000050c007c0c */ /* 0x020fe2000c741270 */
[----:B------:R-:W0:Y:S01]  /*bb50*/  LDCU UR5, c[0x0][0x39c] ;  /* 0x00007380ff0577ac */ /* 0x000e220008000800 */
[----:B------:R-:W-:Y:S01]  /*bb60*/  LEA.HI.X.SX32 R23, R29, R24, 0x1, P6 ;  /* 0x000000181d177211 */ /* 0x000fe200030f0eff */
[----:B------:R-:W-:Y:S01]  /*bb70*/  IMAD R29, R2, 0x2, R29 ;  /* 0x00000002021d7824 */ /* 0x000fe200078e021d */
[----:B---3--:R-:W-:Y:S01]  /*bb80*/  PRMT R33, R13, 0x7771, RZ ;  /* 0x000077710d217816 */ /* 0x008fe200000000ff */
[----:B------:R1:W-:Y:S01]  /*bb90*/  @P4 STG.E.U8 desc[UR16][R20.64], R31 ;  /* 0x0000001f14004986 */ /* 0x0003e2000c101110 */
[C---:B--2---:R-:W-:Y:S01]  /*bba0*/  ISETP.LT.AND P4, PT, R25.reuse, UR4, !P0 ;  /* 0x0000000419007c0c */ /* 0x044fe2000c781270 */
[----:B------:R-:W-:Y:S01]  /*bbb0*/  IMAD R25, R25, R2, RZ ;  /* 0x0000000219197224 */ /* 0x000fe200078e02ff */
[----:B------:R-:W-:Y:S01]  /*bbc0*/  LOP3.LUT R12, R134, 0x74, RZ, 0xfc, !PT ;  /* 0x00000074860c7812 */ /* 0x000fe200078efcff */
[----:B------:R2:W-:Y:S01]  /*bbd0*/  @P5 STG.E.U8 desc[UR16][R22.64], R33 ;  /* 0x0000002116005986 */ /* 0x0005e2000c101110 */
[C---:B------:R-:W-:Y:S01]  /*bbe0*/  IADD3 R26, P5, PT, R29.reuse, R0, RZ ;  /* 0x000000001d1a7210 */ /* 0x040fe20007fbe0ff */
[----:B------:R-:W3:Y:S03]  /*bbf0*/  LDCU UR4, c[0x0][0x39c] ;  /* 0x00007380ff0477ac */ /* 0x000ee60008000800 */
[----:B------:R-:W-:Y:S01]  /*bc00*/  LEA.HI.X.SX32 R27, R29, R24, 0x1, P5 ;  /* 0x000000181d1b7211 */ /* 0x000fe200028f0eff */
[----:B------:R-:W-:Y:S01]  /*bc10*/  IMAD R29, R2, 0x4, R29 ;  /* 0x00000004021d7824 */ /* 0x000fe200078e021d */
[----:B------:R-:W-:Y:S01]  /*bc20*/  ISETP.LT.AND P5, PT, R12, UR6, !P0 ;  /* 0x000000060c007c0c */ /* 0x000fe2000c7a1270 */
[----:B------:R-:W5:Y:S01]  /*bc30*/  LDCU UR6, c[0x0][0x39c] ;  /* 0x00007380ff0677ac */ /* 0x000f620008000800 */
[----:B-1----:R-:W-:-:S02]  /*bc40*/  PRMT R31, R13, 0x7772, RZ ;  /* 0x000077720d1f7816 */ /* 0x002fc400000000ff */
[C---:B------:R-:W-:Y:S02]  /*bc50*/  IADD3 R20, P6, PT, R25.reuse, R0, RZ ;  /* 0x0000000019147210 */ /* 0x040fe40007fde0ff */
[----:B------:R-:W-:Y:S01]  /*bc60*/  LOP3.LUT R12, R134, 0x76, RZ, 0xfc, !PT ;  /* 0x00000076860c7812 */ /* 0x000fe200078efcff */
[----:B------:R1:W-:Y:S01]  /*bc70*/  @P1 STG.E.U8 desc[UR16][R26.64], R31 ;  /* 0x0000001f1a001986 */ /* 0x0003e2000c101110 */
[----:B------:R-:W-:Y:S02]  /*bc80*/  LEA.HI.X.SX32 R21, R25, R24, 0x1, P6 ;  /* 0x0000001819157211 */ /* 0x000fe400030f0eff */
[----:B0-----:R-:W-:Y:S01]  /*bc90*/  ISETP.LT.AND P1, PT, R12, UR5, !P0 ;  /* 0x000000050c007c0c */ /* 0x001fe2000c721270 */
[----:B------:R-:W0:Y:S01]  /*bca0*/  LDCU UR5, c[0x0][0x39c] ;  /* 0x00007380ff0577ac */ /* 0x000e220008000800 */
[----:B------:R-:W-:Y:S02]  /*bcb0*/  IADD3 R12, P6, PT, R29, R0, RZ ;  /* 0x000000001d0c7210 */ /* 0x000fe40007fde0ff */
[----:B------:R-:W-:-:S02]  /*bcc0*/  PRMT R25, R13, 0x7773, RZ ;  /* 0x000077730d197816 */ /* 0x000fc400000000ff */
[----:B------:R-:W-:Y:S01]  /*bcd0*/  LEA.HI.X.SX32 R13, R29, R24, 0x1, P6 ;  /* 0x000000181d0d7211 */ /* 0x000fe200030f0eff */
[----:B------:R-:W-:Y:S01]  /*bce0*/  IMAD R29, R2, 0x2, R29 ;  /* 0x00000002021d7824 */ /* 0x000fe200078e021d */
[----:B--2---:R-:W-:Y:S01]  /*bcf0*/  LOP3.LUT R22, R134, 0x78, RZ, 0xfc, !PT ;  /* 0x0000007886167812 */ /* 0x004fe200078efcff */
[----:B------:R2:W-:Y:S01]  /*bd00*/  @P4 STG.E.U8 desc[UR16][R20.64], R25 ;  /* 0x0000001914004986 */ /* 0x0005e2000c101110 */
[----:B-1----:R-:W-:Y:S02]  /*bd10*/  PRMT R27, R14, 0x7770, RZ ;  /* 0x000077700e1b7816 */ /* 0x002fe400000000ff */
[----:B---3--:R-:W-:Y:S01]  /*bd20*/  ISETP.LT.AND P4, PT, R22, UR4, !P0 ;  /* 0x0000000416007c0c */ /* 0x008fe2000c781270 */
[----:B------:R-:W1:Y:S01]  /*bd30*/  LDCU UR4, c[0x0][0x39c] ;  /* 0x00007380ff0477ac */ /* 0x000e620008000800 */
[----:B------:R-:W-:Y:S01]  /*bd40*/  LOP3.LUT R26, R134, 0x7a, RZ, 0xfc, !PT ;  /* 0x0000007a861a7812 */ /* 0x000fe200078efcff */
[----:B------:R3:W-:Y:S01]  /*bd50*/  @P3 STG.E.U8 desc[UR16][R12.64], R27 ;  /* 0x0000001b0c003986 */ /* 0x0007e2000c101110 */
[----:B------:R-:W-:-:S02]  /*bd60*/  IADD3 R22, P3, PT, R29, R0, RZ ;  /* 0x000000001d167210 */ /* 0x000fc40007f7e0ff */
[----:B------:R-:W-:Y:S02]  /*bd70*/  PRMT R31, R14, 0x7771, RZ ;  /* 0x000077710e1f7816 */ /* 0x000fe400000000ff */
[----:B------:R-:W-:Y:S01]  /*bd80*/  LEA.HI.X.SX32 R23, R29, R24, 0x1, P3 ;  /* 0x000000181d177211 */ /* 0x000fe200018f0eff */
[----:B--2---:R-:W-:Y:S01]  /*bd90*/  IMAD R25, R2, 0x2, R29 ;  /* 0x0000000202197824 */ /* 0x004fe200078e021d */
[----:B0-----:R-:W-:Y:S01]  /*bda0*/  ISETP.LT.AND P3, PT, R26, UR5, !P0 ;  /* 0x000000051a007c0c */ /* 0x001fe2000c761270 */
[----:B------:R-:W0:Y:S01]  /*bdb0*/  LDCU UR5, c[0x0][0x39c] ;  /* 0x00007380ff0577ac */ /* 0x000e220008000800 */
[----:B------:R-:W-:Y:S01]  /*bdc0*/  PRMT R29, R14, 0x7772, RZ ;  /* 0x000077720e1d7816 */ /* 0x000fe200000000ff */
[----:B------:R2:W-:Y:S01]  /*bdd0*/  @P2 STG.E.U8 desc[UR16][R22.64], R31 ;  /* 0x0000001f16002986 */ /* 0x0005e2000c101110 */
[----:B------:R-:W-:Y:S02]  /*bde0*/  IADD3 R20, P6, PT, R25, R0, RZ ;  /* 0x0000000019147210 */ /* 0x000fe40007fde0ff */
[----:B---3--:R-:W-:-:S02]  /*bdf0*/  LOP3.LUT R13, R134, 0x80, RZ, 0xfc, !PT ;  /* 0x00000080860d7812 */ /* 0x008fc400078efcff */
[----:B------:R-:W-:Y:S01]  /*be00*/  LEA.HI.X.SX32 R21, R25, R24, 0x1, P6 ;  /* 0x0000001819157211 */ /* 0x000fe200030f0eff */
[----:B------:R-:W-:Y:S01]  /*be10*/  IMAD R25, R2, 0x2, R25 ;  /* 0x0000000202197824 */ /* 0x000fe200078e0219 */
[----:B------:R-:W-:Y:S02]  /*be20*/  LOP3.LUT R26, R134, 0x7c, RZ, 0xfc, !PT ;  /* 0x0000007c861a7812 */ /* 0x000fe400078efcff */
[----:B------:R-:W-:Y:S01]  /*be30*/  PRMT R33, R15, 0x7771, RZ ;  /* 0x000077710f217816 */ /* 0x000fe200000000ff */
[----:B------:R-:W-:Y:S01]  /*be40*/  IMAD R27, R2, 0x2, R25 ;  /* 0x00000002021b7824 */ /* 0x000fe200078e0219 */
[----:B------:R-:W-:Y:S01]  /*be50*/  IADD3 R12, P6, PT, R25, R0, RZ ;  /* 0x00000000190c7210 */ /* 0x000fe20007fde0ff */
[----:B------:R3:W-:Y:S01]  /*be60*/  @P5 STG.E.U8 desc[UR16][R20.64], R29 ;  /* 0x0000001d14005986 */ /* 0x0007e2000c101110 */
[----:B----4-:R-:W-:Y:S01]  /*be70*/  ISETP.LT.AND P5, PT, R13, UR7, !P0 ;  /* 0x000000070d007c0c */ /* 0x010fe2000c7a1270 */
[----:B------:R-:W4:Y:S01]  /*be80*/  LDCU UR7, c[0x0][0x39c] ;  /* 0x00007380ff0777ac */ /* 0x000f220008000800 */
[----:B------:R-:W-:-:S02]  /*be90*/  LEA.HI.X.SX32 R13, R25, R24, 0x1, P6 ;  /* 0x00000018190d7211 */ /* 0x000fc400030f0eff */
[C---:B--2---:R-:W-:Y:S02]  /*bea0*/  IADD3 R22, P6, PT, R27.reuse, R0, RZ ;  /* 0x000000001b167210 */ /* 0x044fe40007fde0ff */
[----:B-----5:R-:W-:Y:S01]  /*beb0*/  ISETP.LT.AND P2, PT, R26, UR6, !P0 ;  /* 0x000000061a007c0c */ /* 0x020fe2000c741270 */
[----:B------:R-:W2:Y:S01]  /*bec0*/  LDCU UR6, c[0x0][0x39c] ;  /* 0x00007380ff0677ac */ /* 0x000ea20008000800 */
[----:B------:R-:W-:Y:S02]  /*bed0*/  PRMT R31, R14, 0x7773, RZ ;  /* 0x000077730e1f7816 */ /* 0x000fe400000000ff */
[----:B------:R-:W-:Y:S01]  /*bee0*/  LEA.HI.X.SX32 R23, R27, R24, 0x1, P6 ;  /* 0x000000181b177211 */ /* 0x000fe200030f0eff */
[----:B------:R-:W-:Y:S01]  /*bef0*/  IMAD R27, R2, 0x2, R27 ;  /* 0x00000002021b7824 */ /* 0x000fe200078e021b */
[----:B---3--:R-:W-:Y:S01]  /*bf00*/  PRMT R29, R15, 0x7770, RZ ;  /* 0x000077700f1d7816 */ /* 0x008fe200000000ff */
[----:B------:R3:W-:Y:S01]  /*bf10*/  @P1 STG.E.U8 desc[UR16][R12.64], R31 ;  /* 0x0000001f0c001986 */ /* 0x0007e2000c101110 */
[----:B------:R-:W-:Y:S01]  /*bf20*/  LOP3.LUT R14, R134, 0x82, RZ, 0xfc, !PT ;  /* 0x00000082860e7812 */ /* 0x000fe200078efcff */
[----:B------:R-:W-:-:S02]  /*bf30*/  IMAD R25, R2, 0x2, R27 ;  /* 0x0000000202197824 */ /* 0x000fc400078e021b */
[----:B------:R5:W-:Y:S01]  /*bf40*/  @P4 STG.E.U8 desc[UR16][R22.64], R29 ;  /* 0x0000001d16004986 */ /* 0x000be2000c101110 */
[C---:B------:R-:W-:Y:S02]  /*bf50*/  IADD3 R20, P4, PT, R27.reuse, R0, RZ ;  /* 0x000000001b147210 */ /* 0x040fe40007f9e0ff */
[----:B0-----:R-:W-:Y:S01]  /*bf60*/  ISETP.LT.AND P1, PT, R14, UR5, !P0 ;  /* 0x000000050e007c0c */ /* 0x001fe2000c721270 */
[----:B------:R-:W0:Y:S01]  /*bf70*/  LDCU UR5, c[0x0][0x39c] ;  /* 0x00007380ff0577ac */ /* 0x000e220008000800 */
[----:B------:R-:W-:Y:S01]  /*bf80*/  LEA.HI.X.SX32 R21, R27, R24, 0x1, P4 ;  /* 0x000000181b157211 */ /* 0x000fe200020f0eff */
[----:B------:R-:W-:Y:S01]  /*bf90*/  IMAD R27, R35, R2, RZ ;  /* 0x00000002231b7224 */ /* 0x000fe200078e02ff */
[----:B------:R-:W-:Y:S02]  /*bfa0*/  LOP3.LUT R14, R134, 0x84, RZ, 0xfc, !PT ;  /* 0x00000084860e7812 */ /* 0x000fe400078efcff */
[----:B---3--:R-:W-:Y:S01]  /*bfb0*/  IADD3 R12, P6, PT, R25, R0, RZ ;  /* 0x00000000190c7210 */ /* 0x008fe20007fde0ff */
[----:B------:R3:W-:Y:S01]  /*bfc0*/  @P3 STG.E.U8 desc[UR16][R20.64], R33 ;  /* 0x0000002114003986 */ /* 0x0007e2000c101110 */
[----:B-1----:R-:W-:Y:S01]  /*bfd0*/  ISETP.LT.AND P4, PT, R35, UR4, !P0 ;  /* 0x0000000423007c0c */ /* 0x002fe2000c781270 */
[----:B------:R-:W1:Y:S01]  /*bfe0*/  LDCU UR4, c[0x0][0x39c] ;  /* 0x00007380ff0477ac */ /* 0x000e620008000800 */
[----:B--2---:R-:W-:-:S02]  /*bff0*/  ISETP.LT.AND P3, PT, R14, UR6, !P0 ;  /* 0x000000060e007c0c */ /* 0x004fc4000c761270 */
[----:B------:R-:W-:Y:S01]  /*c000*/  LEA.HI.X.SX32 R13, R25, R24, 0x1, P6 ;  /* 0x00000018190d7211 */ /* 0x000fe200030f0eff */
[----:B------:R-:W2:Y:S01]  /*c010*/  LDCU UR6, c[0x0][0x39c] ;  /* 0x00007380ff0677ac */ /* 0x000ea20008000800 */
[----:B------:R-:W-:Y:S01]  /*c020*/  IADD3 R14, P6, PT, R27, R0, RZ ;  /* 0x000000001b0e7210 */ /* 0x000fe20007fde0ff */
[C---:B------:R-:W-:Y:S01]  /*c030*/  IMAD R25, R2.reuse, 0x4, R25 ;  /* 0x0000000402197824 */ /* 0x040fe200078e0219 */
[C---:B-----5:R-:W-:Y:S02]  /*c040*/  PRMT R29, R15.reuse, 0x7773, RZ ;  /* 0x000077730f1d7816 */ /* 0x060fe400000000ff */
[----:B------:R-:W-:Y:S01]  /*c050*/  PRMT R31, R15, 0x7772, RZ ;  /* 0x000077720f1f7816 */ /* 0x000fe200000000ff */
[----:B------:R-:W-:Y:S01]  /*c060*/  IMAD R23, R2, 0x2, R25 ;  /* 0x0000000202177824 */ /* 0x000fe200078e0219 */
[----:B------:R-:W-:Y:S02]  /*c070*/  LEA.HI.X.SX32 R15, R27, R24, 0x1, P6 ;  /* 0x000000181b0f7211 */ /* 0x000fe400030f0eff */
[----:B------:R-:W-:Y:S01]  /*c080*/  LOP3.LUT R22, R134, 0x86, RZ, 0xfc, !PT ;  /* 0x0000008686167812 */ /* 0x000fe200078efcff */
[----:B------:R5:W-:Y:S01]  /*c090*/  @P2 STG.E.U8 desc[UR16][R12.64], R31 ;  /* 0x0000001f0c002986 */ /* 0x000be2000c101110 */
[----:B------:R-:W-:-:S02]  /*c0a0*/  PRMT R27, R4, 0x7770, RZ ;  /* 0x00007770041b7816 */ /* 0x000fc400000000ff */
[----:B0-----:R-:W-:Y:S01]  /*c0b0*/  ISETP.LT.AND P2, PT, R22, UR5, !P0 ;  /* 0x0000000516007c0c */ /* 0x001fe2000c741270 */
[----:B------:R0:W-:Y:S01]  /*c0c0*/  @P4 STG.E.U8 desc[UR16][R14.64], R29 ;  /* 0x0000001d0e004986 */ /* 0x0001e2000c101110 */
[C---:B---3--:R-:W-:Y:S01]  /*c0d0*/  IADD3 R20, P4, PT, R25.reuse, R0, RZ ;  /* 0x0000000019147210 */ /* 0x048fe20007f9e0ff */
[----:B------:R-:W3:Y:S01]  /*c0e0*/  LDCU UR5, c[0x0][0x39c] ;  /* 0x00007380ff0577ac */ /* 0x000ee20008000800 */
[----:B------:R-:W-:Y:S02]  /*c0f0*/  LOP3.LUT R22, R134, 0x88, RZ, 0xfc, !PT ;  /* 0x0000008886167812 */ /* 0x000fe400078efcff */
[----:B------:R-:W-:Y:S02]  /*c100*/  LEA.HI.X.SX32 R21, R25, R24, 0x1, P4 ;  /* 0x0000001819157211 */ /* 0x000fe400020f0eff */
[----:B-1----:R-:W-:Y:S01]  /*c110*/  ISETP.LT.AND P4, PT, R22, UR4, !P0 ;  /* 0x0000000416007c0c */ /* 0x002fe2000c781270 */
[----:B------:R-:W1:Y:S01]  /*c120*/  LDCU UR4, c[0x0][0x39c] ;  /* 0x00007380ff0477ac */ /* 0x000e620008000800 */
[----:B-----5:R-:W-:Y:S01]  /*c130*/  LOP3.LUT R13, R134, 0x8a, RZ, 0xfc, !PT ;  /* 0x0000008a860d7812 */ /* 0x020fe200078efcff */
[----:B------:R5:W-:Y:S01]  /*c140*/  @P5 STG.E.U8 desc[UR16][R20.64], R27 ;  /* 0x0000001b14005986 */ /* 0x000be2000c101110 */
[----:B------:R-:W-:-:S02]  /*c150*/  IADD3 R12, P6, PT, R23, R0, RZ ;  /* 0x00000000170c7210 */ /* 0x000fc40007fde0ff */
[----:B--2---:R-:W-:Y:S01]  /*c160*/  ISETP.LT.AND P5, PT, R13, UR6, !P0 ;  /* 0x000000060d007c0c */ /* 0x004fe2000c7a1270 */
[----:B------:R-:W2:Y:S01]  /*c170*/  LDCU UR6, c[0x0][0x39c] ;  /* 0x00007380ff0677ac */ /* 0x000ea20008000800 */
[----:B------:R-:W-:Y:S01]  /*c180*/  LEA.HI.X.SX32 R13, R23, R24, 0x1, P6 ;  /* 0x00000018170d7211 */ /* 0x000fe200030f0eff */
[----:B------:R-:W-:Y:S01]  /*c190*/  IMAD R23, R2, 0x2, R23 ;  /* 0x0000000202177824 */ /* 0x000fe200078e0217 */
[----:B0-----:R-:W-:Y:S02]  /*c1a0*/  PRMT R29, R4, 0x7771, RZ ;  /* 0x00007771041d7816 */ /* 0x001fe400000000ff */
[----:B------:R-:W-:Y:S01]  /*c1b0*/  LOP3.LUT R15, R134, 0x8c, RZ, 0xfc, !PT ;  /* 0x0000008c860f7812 */ /* 0x000fe200078efcff */
[----:B------:R-:W-:Y:S01]  /*c1c0*/  IMAD R25, R2, 0x2, R23 ;  /* 0x0000000202197824 */ /* 0x000fe200078e0217 */
[----:B------:R-:W-:Y:S01]  /*c1d0*/  IADD3 R14, P6, PT, R23, R0, RZ ;  /* 0x00000000170e7210 */ /* 0x000fe20007fde0ff */
[----:B------:R0:W-:Y:S01]  /*c1e0*/  @P1 STG.E.U8 desc[UR16][R12.64], R29 ;  /* 0x0000001d0c001986 */ /* 0x0001e2000c101110 */
[----:B---3--:R-:W-:Y:S01]  /*c1f0*/  ISETP.LT.AND P1, PT, R15, UR5, !P0 ;  /* 0x000000050f007c0c */ /* 0x008fe2000c721270 */
[----:B------:R-:W3:Y:S01]  /*c200*/  LDCU UR5, c[0x0][0x39c] ;  /* 0x00007380ff0577ac */ /* 0x000ee20008000800 */
[----:B------:R-:W-:-:S02]  /*c210*/  LEA.HI.X.SX32 R15, R23, R24, 0x1, P6 ;  /* 0x00000018170f7211 */ /* 0x000fc400030f0eff */
[----:B------:R-:W-:Y:S02]  /*c220*/  PRMT R31, R4, 0x7772, RZ ;  /* 0x00007772041f7816 */ /* 0x000fe400000000ff */
[C---:B-----5:R-:W-:Y:S02]  /*c230*/  IADD3 R20, P6, PT, R25.reuse, R0, RZ ;  /* 0x0000000019147210 */ /* 0x060fe40007fde0ff */
[----:B------:R-:W-:Y:S01]  /*c240*/  LOP3.LUT R22, R134, 0x90, RZ, 0xfc, !PT ;  /* 0x0000009086167812 */ /* 0x000fe200078efcff */
[----:B------:R5:W-:Y:S01]  /*c250*/  @P3 STG.E.U8 desc[UR16][R14.64], R31 ;  /* 0x0000001f0e003986 */ /* 0x000be2000c101110 */
[----:B------:R-:W-:Y:S02]  /*c260*/  PRMT R27, R4, 0x7773, RZ ;  /* 0x00007773041b7816 */ /* 0x000fe400000000ff */
[----:B------:R-:W-:Y:S01]  /*c270*/  LEA.HI.X.SX32 R21, R25, R24, 0x1, P6 ;  /* 0x0000001819157211 */ /* 0x000fe200030f0eff */
[----:B------:R-:W-:Y:S01]  /*c280*/  IMAD R25, R2, 0x2, R25 ;  /* 0x0000000202197824 */ /* 0x000fe200078e0219 */
[----:B-1----:R-:W-:Y:S01]  /*c290*/  ISETP.LT.AND P3, PT, R22, UR4, !P0 ;  /* 0x0000000416007c0c */ /* 0x002fe2000c761270 */
[----:B------:R-:W1:Y:S01]  /*c2a0*/  LDCU UR4, c[0x0][0x39c] ;  /* 0x00007380ff0477ac */ /* 0x000e620008000800 */
[----:B------:R-:W-:Y:S01]  /*c2b0*/  LOP3.LUT R4, R134, 0x92, RZ, 0xfc, !PT ;  /* 0x0000009286047812 */ /* 0x000fe200078efcff */
[----:B------:R2:W-:Y:S01]  /*c2c0*/  @P2 STG.E.U8 desc[UR16][R20.64], R27 ;  /* 0x0000001b14002986 */ /* 0x0005e2000c101110 */
[----:B------:R-:W-:Y:S01]  /*c2d0*/  IMAD R23, R2, 0x2, R25 ;  /* 0x0000000202177824 */ /* 0x000fe200078e0219 */
[----:B0-----:R-:W-:-:S02]  /*c2e0*/  IADD3 R12, P2, PT, R25, R0, RZ ;  /* 0x00000000190c7210 */ /* 0x001fc40007f5e0ff */
[----:B------:R-:W-:Y:S01]  /*c2f0*/  PRMT R29, R5, 0x7770, RZ ;  /* 0x00007770051d7816 */ /* 0x000fe200000000ff */
[----:B-----5:R-:W-:Y:S01]  /*c300*/  VIADD R31, R3, 0x9e ;  /* 0x0000009e031f7836 */ /* 0x020fe20000000000 */
[----:B------:R-:W-:Y:S01]  /*c310*/  LEA.HI.X.SX32 R13, R25, R24, 0x1, P2 ;  /* 0x00000018190d7211 */ /* 0x000fe200010f0eff */
[----:B------:R-:W-:Y:S01]  /*c320*/  VIADD R25, R3, 0x8e ;  /* 0x0000008e03197836 */ /* 0x000fe20000000000 */
[C---:B------:R-:W-:Y:S02]  /*c330*/  IADD3 R14, P6, PT, R23.reuse, R0, RZ ;  /* 0x00000000170e7210 */ /* 0x040fe40007fde0ff */
[----:B---3--:R-:W-:Y:S01]  /*c340*/  ISETP.LT.AND P2, PT, R4, UR5, !P0 ;  /* 0x0000000504007c0c */ /* 0x008fe2000c741270 */
[----:B------:R-:W0:Y:S01]  /*c350*/  LDCU UR5, c[0x0][0x39c] ;  /* 0x00007380ff0577ac */ /* 0x000e220008000800 */
[----:B------:R-:W-:Y:S01]  /*c360*/  LEA.HI.X.SX32 R15, R23, R24, 0x1, P6 ;  /* 0x00000018170f7211 */ /* 0x000fe200030f0eff */
[----:B------:R-:W-:Y:S01]  /*c370*/  IMAD R23, R2, 0x2, R23 ;  /* 0x0000000202177824 */ /* 0x000fe200078e0217 */
[----:B--2---:R-:W-:Y:S01]  /*c380*/  PRMT R27, R5, 0x7771, RZ ;  /* 0x00007771051b7816 */ /* 0x004fe200000000ff */
[----:B------:R2:W-:Y:S01]  /*c390*/  @P4 STG.E.U8 desc[UR16][R12.64], R29 ;  /* 0x0000001d0c004986 */ /* 0x0005e2000c101110 */
[C---:B-1----:R-:W-:Y:S01]  /*c3a0*/  ISETP.LT.AND P4, PT, R25.reuse, UR4, !P0 ;  /* 0x0000000419007c0c */ /* 0x042fe2000c781270 */
        /* <DEDUP_REMOVED lines=9> */
[----:B--2---:R-:W-:-:S02]  /*c440*/  PRMT R29, R5, 0x7772, RZ ;  /* 0x00007772051d7816 */ /* 0x004fc400000000ff */
[C---:B------:R-:W-:Y:S02]  /*c450*/  IADD3 R12, P6, PT, R25.reuse, R0, RZ ;  /* 0x00000000190c7210 */ /* 0x040fe40007fde0ff */
[----:B------:R-:W-:Y:S01]  /*c460*/  LOP3.LUT R4, R134, 0x96, RZ, 0xfc, !PT ;  /* 0x0000009686047812 */ /* 0x000fe200078efcff */
[----:B------:R2:W-:Y:S01]  /*c470*/  @P1 STG.E.U8 desc[UR16][R20.64], R29 ;  /* 0x0000001d14001986 */ /* 0x0005e2000c101110 */
[----:B------:R-:W-:Y:S02]  /*c480*/  LEA.HI.X.SX32 R13, R25, R24, 0x1, P6 ;  /* 0x00000018190d7211 */ /* 0x000fe400030f0eff */
[----:B0-----:R-:W-:Y:S01]  /*c490*/  ISETP.LT.AND P1, PT, R4, UR5, !P0 ;  /* 0x0000000504007c0c */ /* 0x001fe2000c721270 */
[----:B------:R-:W0:Y:S01]  /*c4a0*/  LDCU UR5, c[0x0][0x39c] ;  /* 0x00007380ff0577ac */ /* 0x000e220008000800 */
[----:B------:R-:W-:Y:S02]  /*c4b0*/  IADD3 R4, P6, PT, R23, R0, RZ ;  /* 0x0000000017047210 */ /* 0x000fe40007fde0ff */
[----:B-1----:R-:W-:-:S02]  /*c4c0*/  PRMT R27, R5, 0x7773, RZ ;  /* 0x00007773051b7816 */ /* 0x002fc400000000ff */
[----:B------:R-:W-:Y:S01]  /*c4d0*/  LEA.HI.X.SX32 R5, R23, R24, 0x1, P6 ;  /* 0x0000001817057211 */ /* 0x000fe200030f0eff */
[----:B------:R-:W-:Y:S01]  /*c4e0*/  IMAD R23, R2, 0x2, R23 ;  /* 0x0000000202177824 */ /* 0x000fe200078e0217 */
[----:B------:R-:W-:Y:S01]  /*c4f0*/  PRMT R25, R6, 0x7770, RZ ;  /* 0x0000777006197816 */ /* 0x000fe200000000ff */
[----:B------:R1:W-:Y:S01]  /*c500*/  @P4 STG.E.U8 desc[UR16][R12.64], R27 ;  /* 0x0000001b0c004986 */ /* 0x0003e2000c101110 */
[----:B------:R-:W-:Y:S01]  /*c510*/  LOP3.LUT R14, R134, 0x98, RZ, 0xfc, !PT ;  /* 0x00000098860e7812 */ /* 0x000fe200078efcff */
[----:B--2---:R-:W-:Y:S01]  /*c520*/  IMAD R21, R2, 0x2, R23 ;  /* 0x0000000202157824 */ /* 0x004fe200078e0217 */
[----:B------:R-:W-:Y:S01]  /*c530*/  LOP3.LUT R20, R134, 0x9a, RZ, 0xfc, !PT ;  /* 0x0000009a86147812 */ /* 0x000fe200078efcff */
[----:B------:R2:W-:Y:S01]  /*c540*/  @P3 STG.E.U8 desc[UR16][R4.64], R25 ;  /* 0x0000001904003986 */ /* 0x0005e2000c101110 */
[----:B---3--:R-:W-:Y:S01]  /*c550*/  ISETP.LT.AND P4, PT, R14, UR4, !P0 ;  /* 0x000000040e007c0c */ /* 0x008fe2000c781270 */
[----:B------:R-:W3:Y:S01]  /*c560*/  LDCU UR4, c[0x0][0x39c] ;  /* 0x00007380ff0477ac */ /* 0x000ee20008000800 */
[----:B------:R-:W-:-:S02]  /*c570*/  IADD3 R14, P3, PT, R23, R0, RZ ;  /* 0x00000000170e7210 */ /* 0x000fc40007f7e0ff */
[----:B------:R-:W-:Y:S02]  /*c580*/  PRMT R29, R7, 0x7771, RZ ;  /* 0x00007771071d7816 */ /* 0x000fe400000000ff */
[----:B------:R-:W-:Y:S02]  /*c590*/  LEA.HI.X.SX32 R15, R23, R24, 0x1, P3 ;  /* 0x00000018170f7211 */ /* 0x000fe400018f0eff */
[C---:B-1----:R-:W-:Y:S02]  /*c5a0*/  IADD3 R12, P6, PT, R21.reuse, R0, RZ ;  /* 0x00000000150c7210 */ /* 0x042fe40007fde0ff */
[----:B------:R-:W-:Y:S02]  /*c5b0*/  PRMT R27, R6, 0x7771, RZ ;  /* 0x00007771061b7816 */ /* 0x000fe400000000ff */
[----:B------:R-:W-:Y:S01]  /*c5c0*/  LEA.HI.X.SX32 R13, R21, R24, 0x1, P6 ;  /* 0x00000018150d7211 */ /* 0x000fe200030f0eff */
[----:B------:R-:W-:Y:S01]  /*c5d0*/  IMAD R21, R2, 0x2, R21 ;  /* 0x0000000202157824 */ /* 0x000fe200078e0215 */
[----:B--2---:R-:W-:Y:S01]  /*c5e0*/  PRMT R25, R6, 0x7772, RZ ;  /* 0x0000777206197816 */ /* 0x004fe200000000ff */
[----:B------:R1:W-:Y:S01]  /*c5f0*/  @P2 STG.E.U8 desc[UR16][R14.64], R27 ;  /* 0x0000001b0e002986 */ /* 0x0003e2000c101110 */
[----:B0-----:R-:W-:Y:S01]  /*c600*/  ISETP.LT.AND P3, PT, R20, UR5, !P0 ;  /* 0x0000000514007c0c */ /* 0x001fe2000c761270 */
[----:B------:R-:W0:Y:S01]  /*c610*/  LDCU UR5, c[0x0][0x39c] ;  /* 0x00007380ff0577ac */ /* 0x000e220008000800 */
[----:B------:R-:W-:Y:S01]  /*c620*/  LOP3.LUT R5, R134, 0xa0, RZ, 0xfc, !PT ;  /* 0x000000a086057812 */ /* 0x000fe200078efcff */
[----:B------:R-:W-:Y:S01]  /*c630*/  IMAD R23, R2, 0x2, R21 ;  /* 0x0000000202177824 */ /* 0x000fe200078e0215 */
[----:B------:R-:W-:Y:S01]  /*c640*/  IADD3 R4, P6, PT, R21, R0, RZ ;  /* 0x0000000015047210 */ /* 0x000fe20007fde0ff */
[----:B------:R2:W-:Y:S01]  /*c650*/  @P5 STG.E.U8 desc[UR16][R12.64], R25 ;  /* 0x000000190c005986 */ /* 0x0005e2000c101110 */
[----:B------:R-:W-:-:S02]  /*c660*/  LOP3.LUT R20, R134, 0x9c, RZ, 0xfc, !PT ;  /* 0x0000009c86147812 */ /* 0x000fc400078efcff */
[----:B----4-:R-:W-:Y:S01]  /*c670*/  ISETP.LT.AND P5, PT, R5, UR7, !P0 ;  /* 0x0000000705007c0c */ /* 0x010fe2000c7a1270 */
[----:B------:R-:W4:Y:S01]  /*c680*/  LDCU UR7, c[0x0][0x39c] ;  /* 0x00007380ff0777ac */ /* 0x000f220008000800 */
[----:B------:R-:W-:Y:S02]  /*c690*/  LEA.HI.X.SX32 R5, R21, R24, 0x1, P6 ;  /* 0x0000001815057211 */ /* 0x000fe400030f0eff */
[----:B-1----:R-:W-:Y:S02]  /*c6a0*/  IADD3 R14, P6, PT, R23, R0, RZ ;  /* 0x00000000170e7210 */ /* 0x002fe40007fde0ff */
[----:B-----5:R-:W-:Y:S01]  /*c6b0*/  ISETP.LT.AND P2, PT, R20, UR6, !P0 ;  /* 0x0000000614007c0c */ /* 0x020fe2000c741270 */
[----:B------:R-:W1:Y:S01]  /*c6c0*/  LDCU UR6, c[0x0][0x39c] ;  /* 0x00007380ff0677ac */ /* 0x000e620008000800 */
[----:B------:R-:W-:Y:S02]  /*c6d0*/  PRMT R27, R6, 0x7773, RZ ;  /* 0x00007773061b7816 */ /* 0x000fe400000000ff */
[----:B--2---:R-:W-:-:S02]  /*c6e0*/  PRMT R25, R7, 0x7770, RZ ;  /* 0x0000777007197816 */ /* 0x004fc400000000ff */
[----:B------:R-:W-:Y:S01]  /*c6f0*/  LEA.HI.X.SX32 R15, R23, R24, 0x1, P6 ;  /* 0x00000018170f7211 */ /* 0x000fe200030f0eff */
[----:B------:R-:W-:Y:S01]  /*c700*/  IMAD R23, R2, 0x2, R23 ;  /* 0x0000000202177824 */ /* 0x000fe200078e0217 */
[----:B------:R-:W-:Y:S01]  /*c710*/  LOP3.LUT R6, R134, 0xa2, RZ, 0xfc, !PT ;  /* 0x000000a286067812 */ /* 0x000fe200078efcff */
[----:B------:R2:W-:Y:S02]  /*c720*/  @P1 STG.E.U8 desc[UR16][R4.64], R27 ;  /* 0x0000001b04001986 */ /* 0x0005e4000c101110 */
[----:B------:R-:W-:Y:S01]  /*c730*/  IMAD R21, R2, 0x2, R23 ;  /* 0x0000000202157824 */ /* 0x000fe200078e0217 */
[----:B0-----:R-:W-:Y:S01]  /*c740*/  ISETP.LT.AND P1, PT, R6, UR5, !P0 ;  /* 0x0000000506007c0c */ /* 0x001fe2000c721270 */
[----:B------:R0:W-:Y:S01]  /*c750*/  @P4 STG.E.U8 desc[UR16][R14.64], R25 ;  /* 0x000000190e004986 */ /* 0x0001e2000c101110 */
[----:B------:R-:W-:Y:S01]  /*c760*/  IADD3 R12, P4, PT, R23, R0, RZ ;  /* 0x00000000170c7210 */ /* 0x000fe20007f9e0ff */
[----:B------:R-:W5:Y:S01]  /*c770*/  LDCU UR5, c[0x0][0x39c] ;  /* 0x00007380ff0577ac */ /* 0x000f620008000800 */
[----:B------:R-:W-:-:S02]  /*c780*/  LOP3.LUT R6, R134, 0xa4, RZ, 0xfc, !PT ;  /* 0x000000a486067812 */ /* 0x000fc400078efcff */
[----:B------:R-:W-:Y:S01]  /*c790*/  LEA.HI.X.SX32 R13, R23, R24, 0x1, P4 ;  /* 0x00000018170d7211 */ /* 0x000fe200020f0eff */
[C---:B------:R-:W-:Y:S01]  /*c7a0*/  IMAD R23, R31.reuse, R2, RZ ;  /* 0x000000021f177224 */ /* 0x040fe200078e02ff */
[----:B---3--:R-:W-:Y:S01]  /*c7b0*/  ISETP.LT.AND P4, PT, R31, UR4, !P0 ;  /* 0x000000041f007c0c */ /* 0x008fe2000c781270 */
[----:B------:R-:W3:Y:S01]  /*c7c0*/  LDCU UR4, c[0x0][0x39c] ;  /* 0x00007380ff0477ac */ /* 0x000ee20008000800 */
[C---:B--2---:R-:W-:Y:S01]  /*c7d0*/  IADD3 R4, P6, PT, R21.reuse, R0, RZ ;  /* 0x0000000015047210 */ /* 0x044fe20007fde0ff */
[----:B------:R2:W-:Y:S01]  /*c7e0*/  @P3 STG.E.U8 desc[UR16][R12.64], R29 ;  /* 0x0000001d0c003986 */ /* 0x0005e2000c101110 */
[----:B-1----:R-:W-:Y:S01]  /*c7f0*/  ISETP.LT.AND P3, PT, R6, UR6, !P0 ;  /* 0x0000000606007c0c */ /* 0x002fe2000c761270 */
[----:B------:R-:W1:Y:S01]  /*c800*/  LDCU UR6, c[0x0][0x39c] ;  /* 0x00007380ff0677ac */ /* 0x000e620008000800 */
[----:B------:R-:W-:Y:S01]  /*c810*/  LEA.HI.X.SX32 R5, R21, R24, 0x1, P6 ;  /* 0x0000001815057211 */ /* 0x000fe200030f0eff */
[----:B------:R-:W-:Y:S01]  /*c820*/  IMAD R21, R2, 0x4, R21 ;  /* 0x0000000402157824 */ /* 0x000fe200078e0215 */
[----:B------:R-:W-:-:S02]  /*c830*/  IADD3 R6, P6, PT, R23, R0, RZ ;  /* 0x0000000017067210 */ /* 0x000fc40007fde0ff */
[C---:B0-----:R-:W-:Y:S01]  /*c840*/  PRMT R25, R7.reuse, 0x7773, RZ ;  /* 0x0000777307197816 */ /* 0x041fe200000000ff */
[----:B------:R-:W-:Y:S01]  /*c850*/  IMAD R15, R2, 0x2, R21 ;  /* 0x00000002020f7824 */ /* 0x000fe200078e0215 */
[----:B------:R-:W-:Y:S02]  /*c860*/  PRMT R27, R7, 0x7772, RZ ;  /* 0x00007772071b7816 */ /* 0x000fe400000000ff */
[----:B------:R-:W-:Y:S02]  /*c870*/  LEA.HI.X.SX32 R7, R23, R24, 0x1, P6 ;  /* 0x0000001817077211 */ /* 0x000fe400030f0eff */
[----:B------:R-:W-:Y:S01]  /*c880*/  LOP3.LUT R14, R134, 0xa6, RZ, 0xfc, !PT ;  /* 0x000000a6860e7812 */ /* 0x000fe200078efcff */
[----:B------:R0:W-:Y:S01]  /*c890*/  @P2 STG.E.U8 desc[UR16][R4.64], R27 ;  /* 0x0000001b04002986 */ /* 0x0001e2000c101110 */
[----:B------:R-:W-:Y:S02]  /*c8a0*/  PRMT R23, R8, 0x7770, RZ ;  /* 0x0000777008177816 */ /* 0x000fe400000000ff */
[----:B-----5:R-:W-:Y:S01]  /*c8b0*/  ISETP.LT.AND P2, PT, R14, UR5, !P0 ;  /* 0x000000050e007c0c */ /* 0x020fe2000c741270 */
[----:B------:R5:W-:Y:S01]  /*c8c0*/  @P4 STG.E.U8 desc[UR16][R6.64], R25 ;  /* 0x0000001906004986 */ /* 0x000be2000c101110 */
[----:B--2---:R-:W-:Y:S01]  /*c8d0*/  IADD3 R12, P4, PT, R21, R0, RZ ;  /* 0x00000000150c7210 */ /* 0x004fe20007f9e0ff */
[----:B------:R-:W2:Y:S01]  /*c8e0*/  LDCU UR5, c[0x0][0x39c] ;  /* 0x00007380ff0577ac */ /* 0x000ea20008000800 */
[----:B------:R-:W-:-:S02]  /*c8f0*/  LOP3.LUT R14, R134, 0xa8, RZ, 0xfc, !PT ;  /* 0x000000a8860e7812 */ /* 0x000fc400078efcff */
[----:B------:R-:W-:Y:S02]  /*c900*/  LEA.HI.X.SX32 R13, R21, R24, 0x1, P4 ;  /* 0x00000018150d7211 */ /* 0x000fe400020f0eff */
[----:B---3--:R-:W-:Y:S01]  /*c910*/  ISETP.LT.AND P4, PT, R14, UR4, !P0 ;  /* 0x000000040e007c0c */ /* 0x008fe2000c781270 */
[----:B------:R-:W3:Y:S01]  /*c920*/  LDCU UR4, c[0x0][0x39c] ;  /* 0x00007380ff0477ac */ /* 0x000ee20008000800 */
[----:B0-----:R-:W-:Y:S01]  /*c930*/  LOP3.LUT R5, R134, 0xaa, RZ, 0xfc, !PT ;  /* 0x000000aa86057812 */ /* 0x001fe200078efcff */
[----:B------:R0:W-:Y:S01]  /*c940*/  @P5 STG.E.U8 desc[UR16][R12.64], R23 ;  /* 0x000000170c005986 */ /* 0x0001e2000c101110 */
[----:B------:R-:W-:Y:S02]  /*c950*/  IADD3 R4, P6, PT, R15, R0, RZ ;  /* 0x000000000f047210 */ /* 0x000fe40007fde0ff */
[----:B-1----:R-:W-:Y:S01]  /*c960*/  ISETP.LT.AND P5, PT, R5, UR6, !P0 ;  /* 0x0000000605007c0c */ /* 0x002fe2000c7a1270 */
[----:B------:R-:W1:Y:S01]  /*c970*/  LDCU UR6, c[0x0][0x39c] ;  /* 0x00007380ff0677ac */ /* 0x000e620008000800 */
[----:B------:R-:W-:Y:S01]  /*c980*/  LEA.HI.X.SX32 R5, R15, R24, 0x1, P6 ;  /* 0x000000180f057211 */ /* 0x000fe200030f0eff */
[----:B------:R-:W-:Y:S01]  /*c990*/  IMAD R15, R2, 0x2, R15 ;  /* 0x00000002020f7824 */ /* 0x000fe200078e020f */
[----:B-----5:R-:W-:-:S02]  /*c9a0*/  PRMT R25, R8, 0x7771, RZ ;  /* 0x0000777108197816 */ /* 0x020fc400000000ff */
[----:B------:R-:W-:Y:S01]  /*c9b0*/  LOP3.LUT R7, R134, 0xac, RZ, 0xfc, !PT ;  /* 0x000000ac86077812 */ /* 0x000fe200078efcff */
[----:B------:R-:W-:Y:S01]  /*c9c0*/  IMAD R21, R2, 0x2, R15 ;  /* 0x0000000202157824 */ /* 0x000fe200078e020f */
[----:B------:R-:W-:Y:S01]  /*c9d0*/  IADD3 R6, P6, PT, R15, R0, RZ ;  /* 0x000000000f067210 */ /* 0x000fe20007fde0ff */
[----:B------:R5:W-:Y:S01]  /*c9e0*/  @P1 STG.E.U8 desc[UR16][R4.64], R25 ;  /* 0x0000001904001986 */ /* 0x000be2000c101110 */
[----:B--2---:R-:W-:Y:S01]  /*c9f0*/  ISETP.LT.AND P1, PT, R7, UR5, !P0 ;  /* 0x0000000507007c0c */ /* 0x004fe2000c721270 */
[----:B------:R-:W2:Y:S01]  /*ca00*/  LDCU UR5, c[0x0][0x39c] ;  /* 0x00007380ff0577ac */ /* 0x000ea20008000800 */
        /* <DEDUP_REMOVED lines=8> */
[----:B---3--:R-:W-:Y:S01]  /*ca90*/  ISETP.LT.AND P3, PT, R14, UR4, !P0 ;  /* 0x000000040e007c0c */ /* 0x008fe2000c761270 */
[----:B------:R-:W3:Y:S01]  /*caa0*/  LDCU UR4, c[0x0][0x39c] ;  /* 0x00007380ff0477ac */ /* 0x000ee20008000800 */
[----:B------:R-:W-:Y:S01]  /*cab0*/  LOP3.LUT R8, R134, 0xb2, RZ, 0xfc, !PT ;  /* 0x000000b286087812 */ /* 0x000fe200078efcff */
[----:B------:R1:W-:Y:S01]  /*cac0*/  @P2 STG.E.U8 desc[UR16][R12.64], R23 ;  /* 0x000000170c002986 */ /* 0x0003e2000c101110 */
[----:B-----5:R-:W-:Y:S01]  /*cad0*/  IADD3 R4, P2, PT, R21, R0, RZ ;  /* 0x0000000015047210 */ /* 0x020fe20007f5e0ff */
[----:B------:R-:W-:Y:S01]  /*cae0*/  IMAD R15, R2, 0x2, R21 ;  /* 0x00000002020f7824 */ /* 0x000fe200078e0215 */
[----:B------:R-:W-:Y:S01]  /*caf0*/  PRMT R25, R9, 0x7770, RZ ;  /* 0x0000777009197816 */ /* 0x000fe200000000ff */
[----:B0-----:R-:W-:Y:S01]  /*cb00*/  VIADD R27, R3, 0xde ;  /* 0x000000de031b7836 */ /* 0x001fe20000000000 */
[----:B------:R-:W-:Y:S01]  /*cb10*/  LEA.HI.X.SX32 R5, R21, R24, 0x1, P2 ;  /* 0x0000001815057211 */ /* 0x000fe200010f0eff */
[----:B------:R-:W-:Y:S01]  /*cb20*/  VIADD R21, R3, 0xae ;  /* 0x000000ae03157836 */ /* 0x000fe20000000000 */
[----:B------:R-:W-:-:S02]  /*cb30*/  IADD3 R6, P6, PT, R15, R0, RZ ;  /* 0x000000000f067210 */ /* 0x000fc40007fde0ff */
[----:B--2---:R-:W-:Y:S01]  /*cb40*/  ISETP.LT.AND P2, PT, R8, UR5, !P0 ;  /* 0x0000000508007c0c */ /* 0x004fe2000c741270 */
[----:B------:R-:W0:Y:S01]  /*cb50*/  LDCU UR5, c[0x0][0x39c] ;  /* 0x00007380ff0577ac */ /* 0x000e220008000800 */
[----:B------:R-:W-:Y:S01]  /*cb60*/  LEA.HI.X.SX32 R7, R15, R24, 0x1, P6 ;  /* 0x000000180f077211 */ /* 0x000fe200030f0eff */
[----:B------:R-:W-:Y:S01]  /*cb70*/  IMAD R15, R2, 0x2, R15 ;  /* 0x00000002020f7824 */ /* 0x000fe200078e020f */
[----:B-1----:R-:W-:Y:S01]  /*cb80*/  PRMT R23, R9, 0x7771, RZ ;  /* 0x0000777109177816 */ /* 0x002fe200000000ff */
[----:B------:R1:W-:Y:S01]  /*cb90*/  @P4 STG.E.U8 desc[UR16][R4.64], R25 ;  /* 0x0000001904004986 */ /* 0x0003e2000c101110 */
[C---:B------:R-:W-:Y:S02]  /*cba0*/  LOP3.LUT R8, R134.reuse, 0xb4, RZ, 0xfc, !PT ;  /* 0x000000b486087812 */ /* 0x040fe400078efcff */
[C---:B---3--:R-:W-:Y:S01]  /*cbb0*/  ISETP.LT.AND P6, PT, R21.reuse, UR4, !P0 ;  /* 0x0000000415007c0c */ /* 0x048fe2000c7c1270 */
[----:B------:R-:W-:Y:S01]  /*cbc0*/  IMAD R21, R21, R2, RZ ;  /* 0x0000000215157224 */ /* 0x000fe200078e02ff */
[----:B------:R-:W-:Y:S01]  /*cbd0*/  IADD3 R12, P4, PT, R15, R0, RZ ;  /* 0x000000000f0c7210 */ /* 0x000fe20007f9e0ff */
[----:B------:R2:W-:Y:S01]  /*cbe0*/  @P5 STG.E.U8 desc[UR16][R6.64], R23 ;  /* 0x0000001706005986 */ /* 0x0005e2000c101110 */
[----:B------:R-:W3:Y:S01]  /*cbf0*/  LDCU UR4, c[0x0][0x39c] ;  /* 0x00007380ff0477ac */ /* 0x000ee20008000800 */
[----:B------:R-:W-:-:S02]  /*cc00*/  LOP3.LUT R14, R134, 0xe2, RZ, 0xfc, !PT ;  /* 0x000000e2860e7812 */ /* 0x000fc400078efcff */
[----:B------:R-:W-:Y:S01]  /*cc10*/  LEA.HI.X.SX32 R13, R15, R24, 0x1, P4 ;  /* 0x000000180f0d7211 */ /* 0x000fe200020f0eff */
[----:B------:R-:W-:Y:S01]  /*cc20*/  IMAD R15, R2, 0x4, R15 ;  /* 0x00000004020f7824 */ /* 0x000fe200078e020f */
[----:B-1----:R-:W-:Y:S02]  /*cc30*/  PRMT R25, R9, 0x7772, RZ ;  /* 0x0000777209197816 */ /* 0x002fe400000000ff */
[C---:B------:R-:W-:Y:S02]  /*cc40*/  IADD3 R4, P5, PT, R21.reuse, R0, RZ ;  /* 0x0000000015047210 */ /* 0x040fe40007fbe0ff */
[----:B------:R-:W-:Y:S01]  /*cc50*/  ISETP.LT.AND P4, PT, R8, UR6, !P0 ;  /* 0x0000000608007c0c */ /* 0x000fe2000c781270 */
[----:B------:R1:W-:Y:S01]  /*cc60*/  @P1 STG.E.U8 desc[UR16][R12.64], R25 ;  /* 0x000000190c001986 */ /* 0x0003e2000c101110 */
[----:B--2---:R-:W-:Y:S01]  /*cc70*/  LOP3.LUT R6, R134, 0xb6, RZ, 0xfc, !PT ;  /* 0x000000b686067812 */ /* 0x004fe200078efcff */
[----:B------:R-:W2:Y:S01]  /*cc80*/  LDCU UR6, c[0x0][0x39c] ;  /* 0x00007380ff0677ac */ /* 0x000ea20008000800 */
[----:B------:R-:W-:-:S02]  /*cc90*/  LEA.HI.X.SX32 R5, R21, R24, 0x1, P5 ;  /* 0x0000001815057211 */ /* 0x000fc400028f0eff */
[----:B0-----:R-:W-:Y:S01]  /*cca0*/  ISETP.LT.AND P5, PT, R6, UR5, !P0 ;  /* 0x0000000506007c0c */ /* 0x001fe2000c7a1270 */
[----:B------:R-:W0:Y:S01]  /*ccb0*/  LDCU UR5, c[0x0][0x39c] ;  /* 0x00007380ff0577ac */ /* 0x000e220008000800 */
[----:B------:R-:W-:Y:S02]  /*ccc0*/  IADD3 R6, P1, PT, R15, R0, RZ ;  /* 0x000000000f067210 */ /* 0x000fe40007f3e0ff */
[----:B------:R-:W-:Y:S02]  /*ccd0*/  PRMT R23, R9, 0x7773, RZ ;  /* 0x0000777309177816 */ /* 0x000fe400000000ff */
[----:B------:R-:W-:Y:S01]  /*cce0*/  LEA.HI.X.SX32 R7, R15, R24, 0x1, P1 ;  /* 0x000000180f077211 */ /* 0x000fe200008f0eff */
[----:B------:R-:W-:Y:S01]  /*ccf0*/  IMAD R15, R2, 0x2, R15 ;  /* 0x00000002020f7824 */ /* 0x000fe200078e020f */
[----:B------:R-:W-:Y:S01]  /*cd00*/  PRMT R21, R10, 0x7770, RZ ;  /* 0x000077700a157816 */ /* 0x000fe200000000ff */
[----:B------:R5:W-:Y:S01]  /*cd10*/  @P6 STG.E.U8 desc[UR16][R4.64], R23 ;  /* 0x0000001704006986 */ /* 0x000be2000c101110 */
[----:B------:R-:W-:Y:S01]  /*cd20*/  LOP3.LUT R8, R134, 0xb8, RZ, 0xfc, !PT ;  /* 0x000000b886087812 */ /* 0x000fe200078efcff */
[----:B-1----:R-:W-:Y:S01]  /*cd30*/  IMAD R13, R2, 0x2, R15 ;  /* 0x00000002020d7824 */ /* 0x002fe200078e020f */
[----:B------:R-:W-:Y:S01]  /*cd40*/  LOP3.LUT R12, R134, 0xba, RZ, 0xfc, !PT ;  /* 0x000000ba860c7812 */ /* 0x000fe200078efcff */
[----:B------:R1:W-:Y:S01]  /*cd50*/  @P3 STG.E.U8 desc[UR16][R6.64], R21 ;  /* 0x0000001506003986 */ /* 0x0003e2000c101110 */
[----:B---3--:R-:W-:Y:S01]  /*cd60*/  ISETP.LT.AND P1, PT, R8, UR4, !P0 ;  /* 0x0000000408007c0c */ /* 0x008fe2000c721270 */
[----:B------:R-:W3:Y:S01]  /*cd70*/  LDCU UR4, c[0x0][0x39c] ;  /* 0x00007380ff0477ac */ /* 0x000ee20008000800 */
[----:B------:R-:W-:-:S02]  /*cd80*/  IADD3 R8, P3, PT, R15, R0, RZ ;  /* 0x000000000f087210 */ /* 0x000fc40007f7e0ff */
[----:B------:R-:W-:Y:S02]  /*cd90*/  PRMT R25, R16, 0x7771, RZ ;  /* 0x0000777110197816 */ /* 0x000fe400000000ff */
[----:B------:R-:W-:Y:S02]  /*cda0*/  LEA.HI.X.SX32 R9, R15, R24, 0x1, P3 ;  /* 0x000000180f097211 */ /* 0x000fe400018f0eff */
[C---:B-----5:R-:W-:Y:S02]  /*cdb0*/  IADD3 R4, P6, PT, R13.reuse, R0, RZ ;  /* 0x000000000d047210 */ /* 0x060fe40007fde0ff */
[----:B------:R-:W-:Y:S02]  /*cdc0*/  PRMT R23, R10, 0x7771, RZ ;  /* 0x000077710a177816 */ /* 0x000fe400000000ff */
[----:B------:R-:W-:Y:S01]  /*cdd0*/  LEA.HI.X.SX32 R5, R13, R24, 0x1, P6 ;  /* 0x000000180d057211 */ /* 0x000fe200030f0eff */
[----:B------:R-:W-:Y:S01]  /*cde0*/  IMAD R13, R2, 0x2, R13 ;  /* 0x00000002020d7824 */ /* 0x000fe200078e020d */
[----:B0-----:R-:W-:Y:S01]  /*cdf0*/  ISETP.LT.AND P3, PT, R12, UR5, !P0 ;  /* 0x000000050c007c0c */ /* 0x001fe2000c761270 */
[----:B------:R-:W0:Y:S01]  /*ce00*/  LDCU UR5, c[0x0][0x39c] ;  /* 0x00007380ff0577ac */ /* 0x000e220008000800 */
[----:B-1----:R-:W-:Y:S01]  /*ce10*/  PRMT R21, R10, 0x7772, RZ ;  /* 0x000077720a157816 */ /* 0x002fe200000000ff */
[----:B------:R-:W-:Y:S01]  /*ce20*/  IMAD R15, R2, 0x2, R13 ;  /* 0x00000002020f7824 */ /* 0x000fe200078e020d */
[----:B------:R-:W-:Y:S01]  /*ce30*/  LOP3.LUT R7, R134, 0xc0, RZ, 0xfc, !PT ;  /* 0x000000c086077812 */ /* 0x000fe200078efcff */
[----:B------:R1:W-:Y:S01]  /*ce40*/  @P2 STG.E.U8 desc[UR16][R8.64], R23 ;  /* 0x0000001708002986 */ /* 0x0003e2000c101110 */
[----:B------:R-:W-:-:S02]  /*ce50*/  IADD3 R6, P6, PT, R13, R0, RZ ;  /* 0x000000000d067210 */ /* 0x000fc40007fde0ff */
[----:B------:R-:W-:Y:S01]  /*ce60*/  LOP3.LUT R12, R134, 0xbc, RZ, 0xfc, !PT ;  /* 0x000000bc860c7812 */ /* 0x000fe200078efcff */
[----:B------:R5:W-:Y:S01]  /*ce70*/  @P4 STG.E.U8 desc[UR16][R4.64], R21 ;  /* 0x0000001504004986 */ /* 0x000be2000c101110 */
[----:B----4-:R-:W-:Y:S01]  /*ce80*/  ISETP.LT.AND P4, PT, R7, UR7, !P0 ;  /* 0x0000000707007c0c */ /* 0x010fe2000c781270 */
[----:B------:R-:W4:Y:S01]  /*ce90*/  LDCU UR7, c[0x0][0x39c] ;  /* 0x00007380ff0777ac */ /* 0x000f220008000800 */
[----:B------:R-:W-:Y:S02]  /*cea0*/  LEA.HI.X.SX32 R7, R13, R24, 0x1, P6 ;  /* 0x000000180d077211 */ /* 0x000fe400030f0eff */
[----:B--2---:R-:W-:Y:S01]  /*ceb0*/  ISETP.LT.AND P2, PT, R12, UR6, !P0 ;  /* 0x000000060c007c0c */ /* 0x004fe2000c741270 */
[----:B------:R-:W2:Y:S01]  /*cec0*/  LDCU UR6, c[0x0][0x39c] ;  /* 0x00007380ff0677ac */ /* 0x000ea20008000800 */
[----:B-1----:R-:W-:Y:S02]  /*ced0*/  IADD3 R8, P6, PT, R15, R0, RZ ;  /* 0x000000000f087210 */ /* 0x002fe40007fde0ff */
[----:B------:R-:W-:-:S02]  /*cee0*/  PRMT R23, R10, 0x7773, RZ ;  /* 0x000077730a177816 */ /* 0x000fc400000000ff */
[----:B-----5:R-:W-:Y:S02]  /*cef0*/  PRMT R21, R11, 0x7770, RZ ;  /* 0x000077700b157816 */ /* 0x020fe400000000ff */
        /* <DEDUP_REMOVED lines=10> */
[----:B------:R-:W-:Y:S02]  /*cfa0*/  LEA.HI.X.SX32 R5, R15, R24, 0x1, P1 ;  /* 0x000000180f057211 */ /* 0x000fe400008f0eff */
[----:B------:R-:W-:Y:S01]  /*cfb0*/  PRMT R15, R11, 0x7771, RZ ;  /* 0x000077710b0f7816 */ /* 0x000fe200000000ff */
[----:B-1----:R-:W-:Y:S01]  /*cfc0*/  VIADD R23, R3, 0xbe ;  /* 0x000000be03177836 */ /* 0x002fe20000000000 */
[----:B------:R-:W-:Y:S02]  /*cfd0*/  IADD3 R6, P6, PT, R13, R0, RZ ;  /* 0x000000000d067210 */ /* 0x000fe40007fde0ff */
[----:B--2---:R-:W-:Y:S01]  /*cfe0*/  ISETP.LT.AND P1, PT, R10, UR6, !P0 ;  /* 0x000000060a007c0c */ /* 0x004fe2000c721270 */
[----:B------:R1:W-:Y:S01]  /*cff0*/  @P3 STG.E.U8 desc[UR16][R4.64], R15 ;  /* 0x0000000f04003986 */ /* 0x0003e2000c101110 */
[C---:B---3--:R-:W-:Y:S01]  /*d000*/  ISETP.LT.AND P3, PT, R23.reuse, UR4, !P0 ;  /* 0x0000000417007c0c */ /* 0x048fe2000c761270 */
[----:B------:R-:W2:Y:S01]  /*d010*/  LDCU UR4, c[0x0][0x39c] ;  /* 0x00007380ff0477ac */ /* 0x000ea20008000800 */
[----:B0-----:R-:W-:Y:S01]  /*d020*/  IMAD R9, R23, R2, RZ ;  /* 0x0000000217097224 */ /* 0x001fe200078e02ff */
[----:B------:R-:W-:Y:S01]  /*d030*/  LEA.HI.X.SX32 R7, R13, R24, 0x1, P6 ;  /* 0x000000180d077211 */ /* 0x000fe200030f0eff */
[----:B------:R-:W-:Y:S01]  /*d040*/  IMAD R13, R2, 0x4, R13 ;  /* 0x00000004020d7824 */ /* 0x000fe200078e020d */
[----:B------:R-:W-:Y:S01]  /*d050*/  PRMT R21, R11, 0x7772, RZ ;  /* 0x000077720b157816 */ /* 0x000fe200000000ff */
[----:B------:R-:W0:Y:S01]  /*d060*/  LDCU UR6, c[0x0][0x39c] ;  /* 0x00007380ff0677ac */ /* 0x000e220008000800 */
[----:B------:R-:W-:-:S02]  /*d070*/  LOP3.LUT R10, R134, 0xc6, RZ, 0xfc, !PT ;  /* 0x000000c6860a7812 */ /* 0x000fc400078efcff */
[C---:B------:R-:W-:Y:S01]  /*d080*/  IADD3 R8, P6, PT, R9.reuse, R0, RZ ;  /* 0x0000000009087210 */ /* 0x040fe20007fde0ff */
[----:B------:R3:W-:Y:S01]  /*d090*/  @P2 STG.E.U8 desc[UR16][R6.64], R21 ;  /* 0x0000001506002986 */ /* 0x0007e2000c101110 */
[----:B-----5:R-:W-:Y:S01]  /*d0a0*/  ISETP.LT.AND P2, PT, R10, UR5, !P0 ;  /* 0x000000050a007c0c */ /* 0x020fe2000c741270 */
[----:B------:R-:W5:Y:S01]  /*d0b0*/  LDCU UR5, c[0x0][0x39c] ;  /* 0x00007380ff0577ac */ /* 0x000f620008000800 */
[----:B------:R-:W-:Y:S02]  /*d0c0*/  LEA.HI.X.SX32 R9, R9, R24, 0x1, P6 ;  /* 0x0000001809097211 */ /* 0x000fe400030f0eff */
[----:B-1----:R-:W-:Y:S01]  /*d0d0*/  PRMT R15, R11, 0x7773, RZ ;  /* 0x000077730b0f7816 */ /* 0x002fe200000000ff */
[----:B------:R-:W-:Y:S01]  /*d0e0*/  IMAD R11, R2, 0x2, R13 ;  /* 0x00000002020b7824 */ /* 0x000fe200078e020d */
[C---:B------:R-:W-:Y:S02]  /*d0f0*/  IADD3 R4, P6, PT, R13.reuse, R0, RZ ;  /* 0x000000000d047210 */ /* 0x040fe40007fde0ff */
[----:B------:R-:W-:Y:S01]  /*d100*/  LOP3.LUT R10, R134, 0xc8, RZ, 0xfc, !PT ;  /* 0x000000c8860a7812 */ /* 0x000fe200078efcff */
[----:B------:R1:W-:Y:S01]  /*d110*/  @P3 STG.E.U8 desc[UR16][R8.64], R15 ;  /* 0x0000000f08003986 */ /* 0x0003e2000c101110 */
[----:B------:R-:W-:-:S02]  /*d120*/  LEA.HI.X.SX32 R5, R13, R24, 0x1, P6 ;  /* 0x000000180d057211 */ /* 0x000fc400030f0eff */
[C---:B---3--:R-:W-:Y:S02]  /*d130*/  IADD3 R6, P6, PT, R11.reuse, R0, RZ ;  /* 0x000000000b067210 */ /* 0x048fe40007fde0ff */
[----:B--2---:R-:W-:Y:S01]  /*d140*/  ISETP.LT.AND P3, PT, R10, UR4, !P0 ;  /* 0x000000040a007c0c */ /* 0x004fe2000c761270 */
[----:B------:R-:W2:Y:S01]  /*d150*/  LDCU UR4, c[0x0][0x39c] ;  /* 0x00007380ff0477ac */ /* 0x000ea20008000800 */
[----:B------:R-:W-:Y:S02]  /*d160*/  PRMT R21, R16, 0x7770, RZ ;  /* 0x0000777010157816 */ /* 0x000fe400000000ff */
[----:B------:R-:W-:Y:S01]  /*d170*/  LEA.HI.X.SX32 R7, R11, R24, 0x1, P6 ;  /* 0x000000180b077211 */ /* 0x000fe200030f0eff */
[----:B------:R-:W-:Y:S01]  /*d180*/  IMAD R11, R2, 0x2, R11 ;  /* 0x00000002020b7824 */ /* 0x000fe200078e020b */
[----:B------:R-:W-:Y:S01]  /*d190*/  LOP3.LUT R10, R134, 0xca, RZ, 0xfc, !PT ;  /* 0x000000ca860a7812 */ /* 0x000fe200078efcff */
[----:B------:R3:W-:Y:S01]  /*d1a0*/  @P4 STG.E.U8 desc[UR16][R4.64], R21 ;  /* 0x0000001504004986 */ /* 0x0007e2000c101110 */
[----:B------:R-:W-:Y:S01]  /*d1b0*/  PRMT R23, R16, 0x7772, RZ ;  /* 0x0000777210177816 */ /* 0x000fe200000000ff */
[----:B------:R-:W-:Y:S01]  /*d1c0*/  IMAD R13, R2, 0x2, R11 ;  /* 0x00000002020d7824 */ /* 0x000fe200078e020b */
[----:B-----5:R-:W-:Y:S01]  /*d1d0*/  ISETP.LT.AND P4, PT, R10, UR5, !P0 ;  /* 0x000000050a007c0c */ /* 0x020fe2000c781270 */
[----:B------:R5:W-:Y:S01]  /*d1e0*/  @P5 STG.E.U8 desc[UR16][R6.64], R25 ;  /* 0x0000001906005986 */ /* 0x000be2000c101110 */
[----:B-1----:R-:W-:Y:S01]  /*d1f0*/  IADD3 R8, P5, PT, R11, R0, RZ ;  /* 0x000000000b087210 */ /* 0x002fe20007fbe0ff */
[----:B------:R-:W1:Y:S01]  /*d200*/  LDCU UR5, c[0x0][0x39c] ;  /* 0x00007380ff0577ac */ /* 0x000e620008000800 */
[----:B------:R-:W-:-:S02]  /*d210*/  LOP3.LUT R10, R134, 0xcc, RZ, 0xfc, !PT ;  /* 0x000000cc860a7812 */ /* 0x000fc400078efcff */
[----:B------:R-:W-:Y:S02]  /*d220*/  LEA.HI.X.SX32 R9, R11, R24, 0x1, P5 ;  /* 0x000000180b097211 */ /* 0x000fe400028f0eff */
[----:B0-----:R-:W-:Y:S01]  /*d230*/  ISETP.LT.AND P6, PT, R10, UR6, !P0 ;  /* 0x000000060a007c0c */ /* 0x001fe2000c7c1270 */
[----:B------:R-:W0:Y:S01]  /*d240*/  LDCU UR6, c[0x0][0x39c] ;  /* 0x00007380ff0677ac */ /* 0x000e220008000800 */
[C---:B---3--:R-:W-:Y:S01]  /*d250*/  IADD3 R4, P5, PT, R13.reuse, R0, RZ ;  /* 0x000000000d047210 */ /* 0x048fe20007fbe0ff */
[----:B------:R3:W-:Y:S01]  /*d260*/  @P1 STG.E.U8 desc[UR16][R8.64], R23 ;  /* 0x0000001708001986 */ /* 0x0007e2000c101110 */
[----:B------:R-:W-:Y:S02]  /*d270*/  LOP3.LUT R10, R134, 0xd0, RZ, 0xfc, !PT ;  /* 0x000000d0860a7812 */ /* 0x000fe400078efcff */
        /* <DEDUP_REMOVED lines=8> */
[----:B-----5:R-:W-:Y:S01]  /*d300*/  IADD3 R6, P2, PT, R13, R0, RZ ;  /* 0x000000000d067210 */ /* 0x020fe20007f5e0ff */
[----:B---3--:R-:W-:Y:S01]  /*d310*/  VIADD R9, R3, 0xce ;  /* 0x000000ce03097836 */ /* 0x008fe20000000000 */
[----:B------:R-:W-:-:S02]  /*d320*/  PRMT R23, R17, 0x7770, RZ ;  /* 0x0000777011177816 */ /* 0x000fc400000000ff */
[----:B------:R-:W-:Y:S02]  /*d330*/  LEA.HI.X.SX32 R7, R13, R24, 0x1, P2 ;  /* 0x000000180d077211 */ /* 0x000fe400010f0eff */
[----:B------:R-:W-:Y:S02]  /*d340*/  IADD3 R10, P5, PT, R15, R0, RZ ;  /* 0x000000000f0a7210 */ /* 0x000fe40007fbe0ff */
[----:B-1----:R-:W-:Y:S01]  /*d350*/  ISETP.LT.AND P2, PT, R11, UR5, !P0 ;  /* 0x000000050b007c0c */ /* 0x002fe2000c741270 */
[----:B------:R-:W1:Y:S01]  /*d360*/  LDCU UR5, c[0x0][0x39c] ;  /* 0x00007380ff0577ac */ /* 0x000e620008000800 */
[----:B------:R-:W-:Y:S01]  /*d370*/  LEA.HI.X.SX32 R11, R15, R24, 0x1, P5 ;  /* 0x000000180f0b7211 */ /* 0x000fe200028f0eff */
[----:B------:R-:W-:Y:S01]  /*d380*/  IMAD R15, R2, 0x2, R15 ;  /* 0x00000002020f7824 */ /* 0x000fe200078e020f */
[----:B0-----:R-:W-:Y:S01]  /*d390*/  PRMT R21, R17, 0x7771, RZ ;  /* 0x0000777111157816 */ /* 0x001fe200000000ff */
[----:B------:R0:W-:Y:S01]  /*d3a0*/  @P3 STG.E.U8 desc[UR16][R6.64], R23 ;  /* 0x0000001706003986 */ /* 0x0001e2000c101110 */
[C---:B--2---:R-:W-:Y:S01]  /*d3b0*/  ISETP.LT.AND P3, PT, R9.reuse, UR4, !P0 ;  /* 0x0000000409007c0c */ /* 0x044fe2000c761270 */
[----:B------:R-:W-:Y:S01]  /*d3c0*/  IMAD R9, R9, R2, RZ ;  /* 0x0000000209097224 */ /* 0x000fe200078e02ff */
[----:B------:R-:W-:Y:S01]  /*d3d0*/  PRMT R13, R17, 0x7772, RZ ;  /* 0x00007772110d7816 */ /* 0x000fe200000000ff */
[----:B------:R2:W-:Y:S01]  /*d3e0*/  @P4 STG.E.U8 desc[UR16][R10.64], R21 ;  /* 0x000000150a004986 */ /* 0x0005e2000c101110 */
[----:B------:R-:W-:Y:S01]  /*d3f0*/  IADD3 R4, P4, PT, R15, R0, RZ ;  /* 0x000000000f047210 */ /* 0x000fe20007f9e0ff */
[----:B------:R-:W3:Y:S01]  /*d400*/  LDCU UR4, c[0x0][0x39c] ;  /* 0x00007380ff0477ac */ /* 0x000ee20008000800 */
[----:B------:R-:W-:-:S02]  /*d410*/  LOP3.LUT R8, R134, 0xd4, RZ, 0xfc, !PT ;  /* 0x000000d486087812 */ /* 0x000fc400078efcff */
[----:B------:R-:W-:Y:S01]  /*d420*/  LEA.HI.X.SX32 R5, R15, R24, 0x1, P4 ;  /* 0x000000180f057211 */ /* 0x000fe200020f0eff */
[----:B------:R-:W-:Y:S01]  /*d430*/  IMAD R15, R2, 0x4, R15 ;  /* 0x00000004020f7824 */ /* 0x000fe200078e020f */
[----:B------:R-:W-:Y:S02]  /*d440*/  PRMT R17, R17, 0x7773, RZ ;  /* 0x0000777311117816 */ /* 0x000fe400000000ff */
[----:B0-----:R-:W-:Y:S01]  /*d450*/  LOP3.LUT R7, R134, 0xd6, RZ, 0xfc, !PT ;  /* 0x000000d686077812 */ /* 0x001fe200078efcff */
[----:B------:R0:W-:Y:S01]  /*d460*/  @P6 STG.E.U8 desc[UR16][R4.64], R13 ;  /* 0x0000000d04006986 */ /* 0x0001e2000c101110 */
[----:B------:R-:W-:Y:S01]  /*d470*/  IADD3 R6, P5, PT, R9, R0, RZ ;  /* 0x0000000009067210 */ /* 0x000fe20007fbe0ff */
[----:B--2---:R-:W-:Y:S01]  /*d480*/  IMAD R11, R2, 0x2, R15 ;  /* 0x00000002020b7824 */ /* 0x004fe200078e020f */
[----:B-1----:R-:W-:Y:S01]  /*d490*/  ISETP.LT.AND P6, PT, R7, UR5, !P0 ;  /* 0x0000000507007c0c */ /* 0x002fe2000c7c1270 */
[----:B------:R-:W1:Y:S01]  /*d4a0*/  LDCU UR5, c[0x0][0x39c] ;  /* 0x00007380ff0577ac */ /* 0x000e620008000800 */
[----:B------:R-:W-:-:S02]  /*d4b0*/  LEA.HI.X.SX32 R7, R9, R24, 0x1, P5 ;  /* 0x0000001809077211 */ /* 0x000fc400028f0eff */
[----:B------:R-:W-:Y:S01]  /*d4c0*/  ISETP.LT.AND P4, PT, R8, UR6, !P0 ;  /* 0x0000000608007c0c */ /* 0x000fe2000c781270 */
[----:B------:R-:W2:Y:S01]  /*d4d0*/  LDCU UR6, c[0x0][0x39c] ;  /* 0x00007380ff0677ac */ /* 0x000ea20008000800 */
[----:B------:R-:W-:Y:S01]  /*d4e0*/  LOP3.LUT R9, R134, 0xd8, RZ, 0xfc, !PT ;  /* 0x000000d886097812 */ /* 0x000fe200078efcff */
[----:B------:R5:W-:Y:S01]  /*d4f0*/  @P3 STG.E.U8 desc[UR16][R6.64], R17 ;  /* 0x0000001106003986 */ /* 0x000be2000c101110 */
[----:B------:R-:W-:Y:S02]  /*d500*/  IADD3 R8, P5, PT, R15, R0, RZ ;  /* 0x000000000f087210 */ /* 0x000fe40007fbe0ff */
[----:B----4-:R-:W-:Y:S01]  /*d510*/  ISETP.LT.AND P3, PT, R9, UR7, !P0 ;  /* 0x0000000709007c0c */ /* 0x010fe2000c761270 */
[----:B------:R-:W4:Y:S01]  /*d520*/  LDCU UR7, c[0x0][0x39c] ;  /* 0x00007380ff0777ac */ /* 0x000f220008000800 */
[----:B------:R-:W-:Y:S02]  /*d530*/  LEA.HI.X.SX32 R9, R15, R24, 0x1, P5 ;  /* 0x000000180f097211 */ /* 0x000fe400028f0eff */
[----:B------:R-:W-:-:S02]  /*d540*/  PRMT R15, R18, 0x7770, RZ ;  /* 0x00007770120f7816 */ /* 0x000fc400000000ff */
[C---:B0-----:R-:W-:Y:S02]  /*d550*/  IADD3 R4, P5, PT, R11.reuse, R0, RZ ;  /* 0x000000000b047210 */ /* 0x041fe40007fbe0ff */
[----:B------:R-:W-:Y:S01]  /*d560*/  LOP3.LUT R10, R134, 0xda, RZ, 0xfc, !PT ;  /* 0x000000da860a7812 */ /* 0x000fe200078efcff */
[----:B-----5:R-:W-:Y:S01]  /*d570*/  IMAD R7, R2, 0x2, R11 ;  /* 0x0000000202077824 */ /* 0x020fe200078e020b */
[----:B------:R0:W-:Y:S01]  /*d580*/  @P1 STG.E.U8 desc[UR16][R8.64], R15 ;  /* 0x0000000f08001986 */ /* 0x0001e2000c101110 */
[----:B------:R-:W-:Y:S02]  /*d590*/  LEA.HI.X.SX32 R5, R11, R24, 0x1, P5 ;  /* 0x000000180b057211 */ /* 0x000fe400028f0eff */
[----:B---3--:R-:W-:Y:S01]  /*d5a0*/  ISETP.LT.AND P1, PT, R10, UR4, !P0 ;  /* 0x000000040a007c0c */ /* 0x008fe2000c721270 */
[----:B------:R-:W3:Y:S01]  /*d5b0*/  LDCU UR4, c[0x0][0x39c] ;  /* 0x00007380ff0477ac */ /* 0x000ee20008000800 */
[----:B------:R-:W-:Y:S02]  /*d5c0*/  IADD3 R10, P5, PT, R7, R0, RZ ;  /* 0x00000000070a7210 */ /* 0x000fe40007fbe0ff */
[----:B------:R-:W-:-:S02]  /*d5d0*/  PRMT R13, R18, 0x7771, RZ ;  /* 0x00007771120d7816 */ /* 0x000fc400000000ff */
[----:B------:R-:W-:Y:S02]  /*d5e0*/  LOP3.LUT R6, R134, 0xdc, RZ, 0xfc, !PT ;  /* 0x000000dc86067812 */ /* 0x000fe400078efcff */
[----:B------:R-:W-:Y:S01]  /*d5f0*/  LEA.HI.X.SX32 R11, R7, R24, 0x1, P5 ;  /* 0x00000018070b7211 */ /* 0x000fe200028f0eff */
[----:B------:R-:W-:Y:S01]  /*d600*/  IMAD R7, R2, 0x2, R7 ;  /* 0x0000000202077824 */ /* 0x000fe200078e0207 */
[----:B------:R-:W-:Y:S01]  /*d610*/  PRMT R17, R18, 0x7772, RZ ;  /* 0x0000777212117816 */ /* 0x000fe200000000ff */
[----:B------:R5:W-:Y:S01]  /*d620*/  @P2 STG.E.U8 desc[UR16][R4.64], R13 ;  /* 0x0000000d04002986 */ /* 0x000be2000c101110 */
[----:B-1----:R-:W-:Y:S01]  /*d630*/  ISETP.LT.AND P2, PT, R6, UR5, !P0 ;  /* 0x0000000506007c0c */ /* 0x002fe2000c741270 */
[----:B------:R-:W1:Y:S01]  /*d640*/  LDCU UR5, c[0x0][0x39c] ;  /* 0x00007380ff0577ac */ /* 0x000e620008000800 */
[----:B------:R-:W-:Y:S01]  /*d650*/  LOP3.LUT R6, R134, 0xe0, RZ, 0xfc, !PT ;  /* 0x000000e086067812 */ /* 0x000fe200078efcff */
[----:B------:R1:W-:Y:S01]  /*d660*/  @P4 STG.E.U8 desc[UR16][R10.64], R17 ;  /* 0x000000110a004986 */ /* 0x0003e2000c101110 */
[C---:B0-----:R-:W-:Y:S01]  /*d670*/  IADD3 R8, P4, PT, R7.reuse, R0, RZ ;  /* 0x0000000007087210 */ /* 0x041fe20007f9e0ff */
[----:B------:R-:W-:Y:S01]  /*d680*/  IMAD R15, R2, 0x2, R7 ;  /* 0x00000002020f7824 */ /* 0x000fe200078e0207 */
[----:B--2---:R-:W-:Y:S01]  /*d690*/  ISETP.LT.AND P5, PT, R6, UR6, !P0 ;  /* 0x0000000606007c0c */ /* 0x004fe2000c7a1270 */
[----:B------:R-:W0:Y:S01]  /*d6a0*/  LDCU UR6, c[0x0][0x39c] ;  /* 0x00007380ff0677ac */ /* 0x000e220008000800 */
[----:B------:R-:W-:-:S02]  /*d6b0*/  LEA.HI.X.SX32 R9, R7, R24, 0x1, P4 ;  /* 0x0000001807097211 */ /* 0x000fc400020f0eff */
[----:B------:R-:W2:Y:S01]  /*d6c0*/  LDS.128 R4, [R132+0x800] ;  /* 0x0008000084047984 */ /* 0x000ea20000000c00 */
[----:B------:R-:W-:Y:S02]  /*d6d0*/  IADD3 R12, P4, PT, R15, R0, RZ ;  /* 0x000000000f0c7210 */ /* 0x000fe40007f9e0ff */
[----:B------:R-:W-:Y:S02]  /*d6e0*/  PRMT R25, R18, 0x7773, RZ ;  /* 0x0000777312197816 */ /* 0x000fe400000000ff */
[----:B------:R-:W-:Y:S02]  /*d6f0*/  PRMT R21, R19, 0x7770, RZ ;  /* 0x0000777013157816 */ /* 0x000fe400000000ff */
[----:B-----5:R-:W-:Y:S01]  /*d700*/  LEA.HI.X.SX32 R13, R15, R24, 0x1, P4 ;  /* 0x000000180f0d7211 */ /* 0x020fe200020f0eff */
[----:B------:R-:W-:Y:S01]  /*d710*/  IMAD R15, R2, 0x2, R15 ;  /* 0x00000002020f7824 */ /* 0x000fe200078e020f */
[----:B-1----:R-:W-:Y:S01]  /*d720*/  ISETP.LT.AND P4, PT, R14, UR5, !P0 ;  /* 0x000000050e007c0c */ /* 0x002fe2000c781270 */
[----:B------:R1:W-:Y:S01]  /*d730*/  @P6 STG.E.U8 desc[UR16][R8.64], R25 ;  /* 0x0000001908006986 */ /* 0x0003e2000c101110 */
[----:B------:R-:W5:Y:S01]  /*d740*/  LDCU UR5, c[0x0][0x39c] ;  /* 0x00007380ff0577ac */ /* 0x000f620008000800 */
[----:B------:R-:W-:Y:S01]  /*d750*/  IMAD R17, R2, 0x2, R15 ;  /* 0x0000000202117824 */ /* 0x000fe200078e020f */
[----:B------:R-:W-:Y:S01]  /*d760*/  PRMT R23, R19, 0x7771, RZ ;  /* 0x0000777113177816 */ /* 0x000fe200000000ff */
[----:B------:R4:W-:Y:S01]  /*d770*/  @P3 STG.E.U8 desc[UR16][R12.64], R21 ;  /* 0x000000150c003986 */ /* 0x0009e2000c101110 */
[----:B------:R-:W-:-:S02]  /*d780*/  IADD3 R10, P3, PT, R15, R0, RZ ;  /* 0x000000000f0a7210 */ /* 0x000fc40007f7e0ff */
[----:B------:R-:W-:Y:S02]  /*d790*/  LOP3.LUT R14, R134, 0xe4, RZ, 0xfc, !PT ;  /* 0x000000e4860e7812 */ /* 0x000fe400078efcff */
[----:B------:R-:W-:Y:S01]  /*d7a0*/  LEA.HI.X.SX32 R11, R15, R24, 0x1, P3 ;  /* 0x000000180f0b7211 */ /* 0x000fe200018f0eff */
[C---:B------:R-:W-:Y:S01]  /*d7b0*/  IMAD R15, R27.reuse, R2, RZ ;  /* 0x000000021b0f7224 */ /* 0x040fe200078e02ff */
[----:B---3--:R-:W-:Y:S01]  /*d7c0*/  ISETP.LT.AND P3, PT, R27, UR4, !P0 ;  /* 0x000000041b007c0c */ /* 0x008fe2000c761270 */
[----:B------:R-:W3:Y:S01]  /*d7d0*/  LDCU UR4, c[0x0][0x39c] ;  /* 0x00007380ff0477ac */ /* 0x000ee20008000800 */
[C---:B-1----:R-:W-:Y:S01]  /*d7e0*/  IADD3 R8, P6, PT, R17.reuse, R0, RZ ;  /* 0x0000000011087210 */ /* 0x042fe20007fde0ff */
[----:B------:R1:W-:Y:S01]  /*d7f0*/  @P1 STG.E.U8 desc[UR16][R10.64], R23 ;  /* 0x000000170a001986 */ /* 0x0003e2000c101110 */
[----:B0-----:R-:W-:Y:S01]  /*d800*/  ISETP.LT.AND P1, PT, R14, UR6, !P0 ;  /* 0x000000060e007c0c */ /* 0x001fe2000c721270 */
[----:B------:R-:W0:Y:S01]  /*d810*/  LDCU UR6, c[0x0][0x39c] ;  /* 0x00007380ff0677ac */ /* 0x000e220008000800 */
[----:B------:R-:W-:Y:S01]  /*d820*/  LEA.HI.X.SX32 R9, R17, R24, 0x1, P6 ;  /* 0x0000001811097211 */ /* 0x000fe200030f0eff */
[----:B------:R-:W-:Y:S01]  /*d830*/  IMAD R17, R2, 0x4, R17 ;  /* 0x0000000402117824 */ /* 0x000fe200078e0211 */
[----:B----4-:R-:W-:Y:S01]  /*d840*/  PRMT R21, R19, 0x7773, RZ ;  /* 0x0000777313157816 */ /* 0x010fe200000000ff */
[----:B------:R-:W-:Y:S01]  /*d850*/  VIADD R25, R3, 0xee ;  /* 0x000000ee03197836 */ /* 0x000fe20000000000 */
[----:B------:R-:W-:-:S02]  /*d860*/  IADD3 R12, P6, PT, R15, R0, RZ ;  /* 0x000000000f0c7210 */ /* 0x000fc40007fde0ff */
[----:B------:R-:W-:Y:S02]  /*d870*/  PRMT R19, R19, 0x7772, RZ ;  /* 0x0000777213137816 */ /* 0x000fe400000000ff */
[----:B------:R-:W-:Y:S02]  /*d880*/  LOP3.LUT R14, R134, 0xe6, RZ, 0xfc, !PT ;  /* 0x000000e6860e7812 */ /* 0x000fe400078efcff */
[----:B------:R-:W-:Y:S01]  /*d890*/  LEA.HI.X.SX32 R13, R15, R24, 0x1, P6 ;  /* 0x000000180f0d7211 */ /* 0x000fe200030f0eff */
[----:B------:R4:W-:Y:S01]  /*d8a0*/  @P2 STG.E.U8 desc[UR16][R8.64], R19 ;  /* 0x0000001308002986 */ /* 0x0009e2000c101110 */
[C---:B-1----:R-:W-:Y:S02]  /*d8b0*/  IADD3 R10, P6, PT, R17.reuse, R0, RZ ;  /* 0x00000000110a7210 */ /* 0x042fe40007fde0ff */
[----:B-----5:R-:W-:Y:S01]  /*d8c0*/  ISETP.LT.AND P2, PT, R14, UR5, !P0 ;  /* 0x000000050e007c0c */ /* 0x020fe2000c741270 */
[----:B------:R-:W1:Y:S01]  /*d8d0*/  LDCU UR5, c[0x0][0x39c] ;  /* 0x00007380ff0577ac */ /* 0x000e620008000800 */
[----:B------:R-:W-:Y:S01]  /*d8e0*/  LEA.HI.X.SX32 R11, R17, R24, 0x1, P6 ;  /* 0x00000018110b7211 */ /* 0x000fe200030f0eff */
[----:B------:R-:W-:Y:S01]  /*d8f0*/  IMAD R17, R2, 0x2, R17 ;  /* 0x0000000202117824 */ /* 0x000fe200078e0211 */
[----:B--2---:R-:W-:Y:S01]  /*d900*/  PRMT R23, R4, 0x7770, RZ ;  /* 0x0000777004177816 */ /* 0x004fe200000000ff */
[----:B------:R2:W-:Y:S01]  /*d910*/  @P3 STG.E.U8 desc[UR16][R12.64], R21 ;  /* 0x000000150c003986 */ /* 0x0005e2000c101110 */
[----:B------:R-:W-:Y:S01]  /*d920*/  LOP3.LUT R14, R134, 0xe8, RZ, 0xfc, !PT ;  /* 0x000000e8860e7812 */ /* 0x000fe200078efcff */
[----:B------:R-:W-:Y:S01]  /*d930*/  IMAD R15, R2, 0x2, R17 ;  /* 0x00000002020f7824 */ /* 0x000fe200078e0211 */
[----:B------:R-:W-:Y:S01]  /*d940*/  LOP3.LUT R16, R134, 0xfa, RZ, 0xfc, !PT ;  /* 0x000000fa86107812 */ /* 0x000fe200078efcff */
[----:B------:R5:W-:Y:S01]  /*d950*/  @P5 STG.E.U8 desc[UR16][R10.64], R23 ;  /* 0x000000170a005986 */ /* 0x000be2000c101110 */
[----:B---3--:R-:W-:Y:S01]  /*d960*/  ISETP.LT.AND P3, PT, R14, UR4, !P0 ;  /* 0x000000040e007c0c */ /* 0x008fe2000c761270 */
[----:B------:R-:W3:Y:S01]  /*d970*/  LDCU UR4, c[0x0][0x39c] ;  /* 0x00007380ff0477ac */ /* 0x000ee20008000800 */
[----:B----4-:R-:W-:-:S02]  /*d980*/  IADD3 R8, P5, PT, R17, R0, RZ ;  /* 0x0000000011087210 */ /* 0x010fc40007fbe0ff */
[----:B------:R-:W-:Y:S02]  /*d990*/  LOP3.LUT R14, R134, 0xea, RZ, 0xfc, !PT ;  /* 0x000000ea860e7812 */ /* 0x000fe400078efcff */
[----:B------:R-:W-:Y:S02]  /*d9a0*/  LEA.HI.X.SX32 R9, R17, R24, 0x1, P5 ;  /* 0x0000001811097211 */ /* 0x000fe400028f0eff */
[C---:B--2---:R-:W-:Y:S02]  /*d9b0*/  IADD3 R12, P6, PT, R15.reuse, R0, RZ ;  /* 0x000000000f0c7210 */ /* 0x044fe40007fde0ff */
[----:B------:R-:W-:Y:S02]  /*d9c0*/  PRMT R21, R4, 0x7771, RZ ;  /* 0x0000777104157816 */ /* 0x000fe400000000ff */
[----:B------:R-:W-:Y:S01]  /*d9d0*/  LEA.HI.X.SX32 R13, R15, R24, 0x1, P6 ;  /* 0x000000180f0d7211 */ /* 0x000fe200030f0eff */
[----:B------:R-:W-:Y:S01]  /*d9e0*/  IMAD R15, R2, 0x2, R15 ;  /* 0x00000002020f7824 */ /* 0x000fe200078e020f */
[----:B-1----:R-:W-:Y:S01]  /*d9f0*/  ISETP.LT.AND P5, PT, R14, UR5, !P0 ;  /* 0x000000050e007c0c */ /* 0x002fe2000c7a1270 */
[----:B------:R-:W1:Y:S01]  /*da00*/  LDCU UR5, c[0x0][0x39c] ;  /* 0x00007380ff0577ac */ /* 0x000e620008000800 */
[----:B------:R-:W-:Y:S01]  /*da10*/  PRMT R19, R4, 0x7772, RZ ;  /* 0x0000777204137816 */ /* 0x000fe200000000ff */
[----:B------:R-:W-:Y:S01]  /*da20*/  IMAD R17, R2, 0x2, R15 ;  /* 0x0000000202117824 */ /* 0x000fe200078e020f */
[----:B-----5:R-:W-:Y:S01]  /*da30*/  LOP3.LUT R11, R134, 0xf0, RZ, 0xfc, !PT ;  /* 0x000000f0860b7812 */ /* 0x020fe200078efcff */
[----:B------:R2:W-:Y:S01]  /*da40*/  @P4 STG.E.U8 desc[UR16][R8.64], R21 ;  /* 0x0000001508004986 */ /* 0x0005e2000c101110 */
[----:B------:R-:W-:-:S02]  /*da50*/  IADD3 R10, P6, PT, R15, R0, RZ ;  /* 0x000000000f0a7210 */ /* 0x000fc40007fde0ff */
[----:B------:R-:W-:Y:S01]  /*da60*/  LOP3.LUT R14, R134, 0xec, RZ, 0xfc, !PT ;  /* 0x000000ec860e7812 */ /* 0x000fe200078efcff */
[----:B------:R4:W-:Y:S01]  /*da70*/  @P1 STG.E.U8 desc[UR16][R12.64], R19 ;  /* 0x000000130c001986 */ /* 0x0009e2000c101110 */
[----:B------:R-:W-:Y:S02]  /*da80*/  ISETP.LT.AND P1, PT, R11, UR7, !P0 ;  /* 0x000000070b007c0c */ /* 0x000fe4000c721270 */
[----:B------:R-:W-:Y:S02]  /*da90*/  LEA.HI.X.SX32 R11, R15, R24, 0x1, P6 ;  /* 0x000000180f0b7211 */ /* 0x000fe400030f0eff */
[----:B------:R-:W-:Y:S02]  /*daa0*/  PRMT R23, R4, 0x7773, RZ ;  /* 0x0000777304177816 */ /* 0x000fe400000000ff */
[----:B0-----:R-:W-:Y:S01]  /*dab0*/  ISETP.LT.AND P4, PT, R14, UR6, !P0 ;  /* 0x000000060e007c0c */ /* 0x001fe2000c781270 */
[----:B------:R-:W0:Y:S01]  /*dac0*/  LDCU UR6, c[0x0][0x39c] ;  /* 0x00007380ff0677ac */ /* 0x000e220008000800 */
[----:B--2---:R-:W-:Y:S01]  /*dad0*/  IADD3 R8, P6, PT, R17, R0, RZ ;  /* 0x0000000011087210 */ /* 0x004fe20007fde0ff */
[----:B------:R2:W-:Y:S01]  /*dae0*/  @P2 STG.E.U8 desc[UR16][R10.64], R23 ;  /* 0x000000170a002986 */ /* 0x0005e2000c101110 */
[----:B------:R-:W-:-:S02]  /*daf0*/  PRMT R21, R5, 0x7770, RZ ;  /* 0x0000777005157816 */ /* 0x000fc400000000ff */
[----:B------:R-:W-:Y:S01]  /*db00*/  LEA.HI.X.SX32 R9, R17, R24, 0x1, P6 ;  /* 0x0000001811097211 */ /* 0x000fe200030f0eff */
[----:B------:R-:W-:Y:S01]  /*db10*/  IMAD R17, R2, 0x2, R17 ;  /* 0x0000000202117824 */ /* 0x000fe200078e0211 */
[----:B------:R-:W-:Y:S02]  /*db20*/  LOP3.LUT R4, R134, 0xf2, RZ, 0xfc, !PT ;  /* 0x000000f286047812 */ /* 0x000fe400078efcff */
[----:B----4-:R-:W-:Y:S01]  /*db30*/  PRMT R19, R5, 0x7771, RZ ;  /* 0x0000777105137816 */ /* 0x010fe200000000ff */
[----:B------:R4:W-:Y:S01]  /*db40*/  @P3 STG.E.U8 desc[UR16][R8.64], R21 ;  /* 0x0000001508003986 */ /* 0x0009e2000c101110 */
[----:B-1----:R-:W-:Y:S01]  /*db50*/  ISETP.LT.AND P2, PT, R4, UR5, !P0 ;  /* 0x0000000504007c0c */ /* 0x002fe2000c741270 */
[----:B------:R-:W-:Y:S01]  /*db60*/  IMAD R15, R2, 0x2, R17 ;  /* 0x00000002020f7824 */ /* 0x000fe200078e0211 */
[----:B------:R-:W-:Y:S01]  /*db70*/  IADD3 R12, P3, PT, R17, R0, RZ ;  /* 0x00000000110c7210 */ /* 0x000fe20007f7e0ff */
[----:B------:R-:W1:Y:S01]  /*db80*/  LDCU UR5, c[0x0][0x39c] ;  /* 0x00007380ff0577ac */ /* 0x000e620008000800 */
[----:B------:R-:W-:-:S02]  /*db90*/  LOP3.LUT R4, R134, 0xf4, RZ, 0xfc, !PT ;  /* 0x000000f486047812 */ /* 0x000fc400078efcff */
[----:B------:R-:W-:Y:S01]  /*dba0*/  LEA.HI.X.SX32 R13, R17, R24, 0x1, P3 ;  /* 0x00000018110d7211 */ /* 0x000fe200018f0eff */
[----:B------:R-:W-:Y:S01]  /*dbb0*/  IMAD R17, R25, R2, RZ ;  /* 0x0000000219117224 */ /* 0x000fe200078e02ff */
[----:B--2---:R-:W-:Y:S02]  /*dbc0*/  IADD3 R10, P6, PT, R15, R0, RZ ;  /* 0x000000000f0a7210 */ /* 0x004fe40007fde0ff */
[----:B---3--:R-:W-:Y:S01]  /*dbd0*/  ISETP.LT.AND P3, PT, R25, UR4, !P0 ;  /* 0x0000000419007c0c */ /* 0x008fe2000c761270 */
[----:B------:R-:W2:Y:S01]  /*dbe0*/  LDCU UR4, c[0x0][0x39c] ;  /* 0x00007380ff0477ac */ /* 0x000ea20008000800 */
[----:B------:R-:W-:Y:S01]  /*dbf0*/  LEA.HI.X.SX32 R11, R15, R24, 0x1, P6 ;  /* 0x000000180f0b7211 */ /* 0x000fe200030f0eff */
[----:B------:R3:W-:Y:S01]  /*dc00*/  @P5 STG.E.U8 desc[UR16][R12.64], R19 ;  /* 0x000000130c005986 */ /* 0x0007e2000c101110 */
[----:B----4-:R-:W-:Y:S01]  /*dc10*/  IADD3 R8, P6, PT, R17, R0, RZ ;  /* 0x0000000011087210 */ /* 0x010fe20007fde0ff */
[----:B------:R-:W-:Y:S01]  /*dc20*/  IMAD R15, R2, 0x4, R15 ;  /* 0x00000004020f7824 */ /* 0x000fe200078e020f */
[----:B------:R-:W-:-:S02]  /*dc30*/  PRMT R23, R5, 0x7772, RZ ;  /* 0x0000777205177816 */ /* 0x000fc400000000ff */
[----:B0-----:R-:W-:Y:S01]  /*dc40*/  ISETP.LT.AND P5, PT, R4, UR6, !P0 ;  /* 0x0000000604007c0c */ /* 0x001fe2000c7a1270 */
[----:B------:R-:W0:Y:S01]  /*dc50*/  LDCU UR6, c[0x0][0x39c] ;  /* 0x00007380ff0677ac */ /* 0x000e220008000800 */
[----:B------:R-:W-:Y:S01]  /*dc60*/  LEA.HI.X.SX32 R9, R17, R24, 0x1, P6 ;  /* 0x0000001811097211 */ /* 0x000fe200030f0eff */
[----:B------:R-:W-:Y:S01]  /*dc70*/  IMAD R17, R2, 0x2, R15 ;  /* 0x0000000202117824 */ /* 0x000fe200078e020f */
[----:B------:R-:W-:Y:S01]  /*dc80*/  PRMT R21, R5, 0x7773, RZ ;  /* 0x0000777305157816 */ /* 0x000fe200000000ff */
[----:B------:R-:W-:Y:S01]  /*dc90*/  @P4 STG.E.U8 desc[UR16][R10.64], R23 ;  /* 0x000000170a004986 */ /* 0x000fe2000c101110 */
[C---:B------:R-:W-:Y:S02]  /*dca0*/  LOP3.LUT R4, R134.reuse, 0xf6, RZ, 0xfc, !PT ;  /* 0x000000f686047812 */ /* 0x040fe400078efcff */
[----:B---3--:R-:W-:Y:S01]  /*dcb0*/  LOP3.LUT R13, R134, 0xf8, RZ, 0xfc, !PT ;  /* 0x000000f8860d7812 */ /* 0x008fe200078efcff */
[----:B------:R3:W-:Y:S01]  /*dcc0*/  @P3 STG.E.U8 desc[UR16][R8.64], R21 ;  /* 0x0000001508003986 */ /* 0x0007e2000c101110 */
[----:B-1----:R-:W-:Y:S01]  /*dcd0*/  ISETP.LT.AND P4, PT, R4, UR5, !P0 ;  /* 0x0000000504007c0c */ /* 0x002fe2000c781270 */
[----:B------:R-:W1:Y:S01]  /*dce0*/  LDCU UR5, c[0x0][0x39c] ;  /* 0x00007380ff0577ac */ /* 0x000e620008000800 */
[----:B------:R-:W-:-:S02]  /*dcf0*/  IADD3 R4, P3, PT, R15, R0, RZ ;  /* 0x000000000f047210 */ /* 0x000fc40007f7e0ff */
[----:B------:R-:W-:Y:S02]  /*dd00*/  IADD3 R12, P6, PT, R17, R0, RZ ;  /* 0x00000000110c7210 */ /* 0x000fe40007fde0ff */
[-C--:B------:R-:W-:Y:S02]  /*dd10*/  LEA.HI.X.SX32 R5, R15, R24.reuse, 0x1, P3 ;  /* 0x000000180f057211 */ /* 0x080fe400018f0eff */
[C---:B------:R-:W-:Y:S02]  /*dd20*/  PRMT R19, R6.reuse, 0x7770, RZ ;  /* 0x0000777006137816 */ /* 0x040fe400000000ff */
[----:B--2---:R-:W-:Y:S01]  /*dd30*/  ISETP.LT.AND P3, PT, R13, UR4, !P0 ;  /* 0x000000040d007c0c */ /* 0x004fe2000c761270 */
[----:B------:R-:W2:Y:S01]  /*dd40*/  LDCU UR4, c[0x0][0x39c] ;  /* 0x00007380ff0477ac */ /* 0x000ea20008000800 */
[----:B------:R-:W-:Y:S01]  /*dd50*/  PRMT R15, R6, 0x7771, RZ ;  /* 0x00007771060f7816 */ /* 0x000fe200000000ff */
[----:B------:R4:W-:Y:S01]  /*dd60*/  @P1 STG.E.U8 desc[UR16][R4.64], R19 ;  /* 0x0000001304001986 */ /* 0x0009e2000c101110 */
[----:B------:R-:W-:Y:S01]  /*dd70*/  LEA.HI.X.SX32 R13, R17, R24, 0x1, P6 ;  /* 0x00000018110d7211 */ /* 0x000fe200030f0eff */
[----:B------:R-:W-:Y:S01]  /*dd80*/  IMAD R17, R2, 0x2, R17 ;  /* 0x0000000202117824 */ /* 0x000fe200078e0211 */
[----:B------:R-:W-:Y:S01]  /*dd90*/  LOP3.LUT R134, R134, 0xfc, RZ, 0xfc, !PT ;  /* 0x000000fc86867812 */ /* 0x000fe200078efcff */
[----:B---3--:R-:W-:Y:S01]  /*dda0*/  VIADD R21, R3, 0xfe ;  /* 0x000000fe03157836 */ /* 0x008fe20000000000 */
[----:B------:R-:W-:Y:S01]  /*ddb0*/  PRMT R25, R6, 0x7772, RZ ;  /* 0x0000777206197816 */ /* 0x000fe200000000ff */
[----:B------:R3:W-:Y:S01]  /*ddc0*/  @P2 STG.E.U8 desc[UR16][R12.64], R15 ;  /* 0x0000000f0c002986 */ /* 0x0007e2000c101110 */
[----:B------:R-:W-:Y:S01]  /*ddd0*/  IMAD R11, R2, 0x2, R17 ;  /* 0x00000002020b7824 */ /* 0x000fe200078e0211 */
[----:B------:R-:W-:-:S02]  /*dde0*/  IADD3 R8, P2, PT, R17, R0, RZ ;  /* 0x0000000011087210 */ /* 0x000fc40007f5e0ff */
[----:B0-----:R-:W-:Y:S01]  /*ddf0*/  ISETP.LT.AND P1, PT, R21, UR6, !P0 ;  /* 0x0000000615007c0c */ /* 0x001fe2000c721270 */
[C---:B------:R-:W-:Y:S01]  /*de00*/  IMAD R3, R2.reuse, 0x2, R11 ;  /* 0x0000000202037824 */ /* 0x040fe200078e020b */
[----:B------:R-:W-:Y:S02]  /*de10*/  LEA.HI.X.SX32 R9, R17, R24, 0x1, P2 ;  /* 0x0000001811097211 */ /* 0x000fe400010f0eff */
[-C--:B----4-:R-:W-:Y:S02]  /*de20*/  IADD3 R4, P2, PT, R11, R0.reuse, RZ ;  /* 0x000000000b047210 */ /* 0x090fe40007f5e0ff */
[----:B------:R-:W-:Y:S01]  /*de30*/  IADD3 R10, P6, PT, R3, R0, RZ ;  /* 0x00000000030a7210 */ /* 0x000fe20007fde0ff */
[----:B------:R0:W-:Y:S01]  /*de40*/  @P5 STG.E.U8 desc[UR16][R8.64], R25 ;  /* 0x0000001908005986 */ /* 0x0001e2000c101110 */
[----:B---3--:R-:W-:Y:S01]  /*de50*/  IMAD R15, R21, R2, RZ ;  /* 0x00000002150f7224 */ /* 0x008fe200078e02ff */
[-C--:B------:R-:W-:Y:S01]  /*de60*/  LEA.HI.X.SX32 R5, R11, R24.reuse, 0x1, P2 ;  /* 0x000000180b057211 */ /* 0x080fe200010f0eff */
[----:B------:R-:W-:Y:S01]  /*de70*/  IMAD R13, R2, 0x2, R3 ;  /* 0x00000002020d7824 */ /* 0x000fe200078e0203 */
[----:B------:R-:W-:-:S02]  /*de80*/  LEA.HI.X.SX32 R11, R3, R24, 0x1, P6 ;  /* 0x00000018030b7211 */ /* 0x000fc400030f0eff */
[-C--:B------:R-:W-:Y:S01]  /*de90*/  IADD3 R14, P2, PT, R15, R0.reuse, RZ ;  /* 0x000000000f0e7210 */ /* 0x080fe20007f5e0ff */
[----:B------:R-:W-:Y:S01]  /*dea0*/  IMAD R3, R2, 0x2, R13 ;  /* 0x0000000202037824 */ /* 0x000fe200078e020d */
[----:B------:R-:W-:Y:S02]  /*deb0*/  IADD3 R12, P6, PT, R13, R0, RZ ;  /* 0x000000000d0c7210 */ /* 0x000fe40007fde0ff */
[-C--:B------:R-:W-:Y:S02]  /*dec0*/  LEA.HI.X.SX32 R15, R15, R24.reuse, 0x1, P2 ;  /* 0x000000180f0f7211 */ /* 0x080fe400010f0eff */
[----:B--2---:R-:W-:Y:S02]  /*ded0*/  ISETP.LT.AND P2, PT, R16, UR4, !P0 ;  /* 0x0000000410007c0c */ /* 0x004fe4000c741270 */
[----:B-1----:R-:W-:Y:S02]  /*dee0*/  ISETP.LT.AND P0, PT, R134, UR5, !P0 ;  /* 0x0000000586007c0c */ /* 0x002fe4000c701270 */
[----:B------:R-:W-:-:S02]  /*def0*/  LEA.HI.X.SX32 R13, R13, R24, 0x1, P6 ;  /* 0x000000180d0d7211 */ /* 0x000fc400030f0eff */
[----:B------:R-:W-:Y:S02]  /*df00*/  IADD3 R2, P6, PT, R3, R0, RZ ;  /* 0x0000000003027210 */ /* 0x000fe40007fde0ff */
[----:B------:R-:W-:Y:S02]  /*df10*/  PRMT R23, R6, 0x7773, RZ ;  /* 0x0000777306177816 */ /* 0x000fe400000000ff */
[C---:B------:R-:W-:Y:S02]  /*df20*/  PRMT R17, R7.reuse, 0x7773, RZ ;  /* 0x0000777307117816 */ /* 0x040fe400000000ff */
[C---:B------:R-:W-:Y:S01]  /*df30*/  PRMT R19, R7.reuse, 0x7772, RZ ;  /* 0x0000777207137816 */ /* 0x040fe200000000ff */
[----:B------:R0:W-:Y:S01]  /*df40*/  @P4 STG.E.U8 desc[UR16][R4.64], R23 ;  /* 0x0000001704004986 */ /* 0x0001e2000c101110 */
[C---:B------:R-:W-:Y:S02]  /*df50*/  PRMT R21, R7.reuse, 0x7771, RZ ;  /* 0x0000777107157816 */ /* 0x040fe400000000ff */
[----:B------:R-:W-:-:S02]  /*df60*/  PRMT R7, R7, 0x7770, RZ ;  /* 0x0000777007077816 */ /* 0x000fc400000000ff */
[----:B------:R-:W-:-:S03]  /*df70*/  LEA.HI.X.SX32 R3, R3, R24, 0x1, P6 ;  /* 0x0000001803037211 */ /* 0x000fc600030f0eff */
[----:B------:R0:W-:Y:S04]  /*df80*/  @P3 STG.E.U8 desc[UR16][R10.64], R7 ;  /* 0x000000070a003986 */ /* 0x0001e8000c101110 */
[----:B------:R0:W-:Y:S04]  /*df90*/  @P2 STG.E.U8 desc[UR16][R12.64], R21 ;  /* 0x000000150c002986 */ /* 0x0001e8000c101110 */
[----:B------:R0:W-:Y:S04]  /*dfa0*/  @P0 STG.E.U8 desc[UR16][R2.64], R19 ;  /* 0x0000001302000986 */ /* 0x0001e8000c101110 */
[----:B------:R0:W-:Y:S01]  /*dfb0*/  @P1 STG.E.U8 desc[UR16][R14.64], R17 ;  /* 0x000000110e001986 */ /* 0x0001e2000c101110 */
[----:B------:R-:W-:Y:S06]  /*dfc0*/  BAR.SYNC.DEFER_BLOCKING 0x0 ;  /* 0x0000000000007b1d */ /* 0x000fec0000010000 */
[----:B------:R-:W-:Y:S05]  /*dfd0*/  BRA.U UP0, `(.L_x_13) ;  /* 0x0000000100a07547 */ /* 0x000fea000b800000 */
[----:B------:R-:W1:Y:S01]  /*dfe0*/  S2UR UR5, SR_CgaCtaId ;  /* 0x00000000000579c3 */ /* 0x000e620000008800 */
[----:B------:R-:W-:Y:S01]  /*dff0*/  NOP ;  /* 0x0000000000007918 */ /* 0x000fe20000000000 */
[----:B------:R-:W-:Y:S01]  /*e000*/  UMOV UR4, 0x50 ;  /* 0x0000005000047882 */ /* 0x000fe20000000000 */
[----:B------:R-:W-:Y:S02]  /*e010*/  IMAD.U32 R0, RZ, RZ, UR18 ;  /* 0x00000012ff007e24 */ /* 0x000fe4000f8e00ff */
[----:B0-----:R-:W-:Y:S02]  /*e020*/  IMAD.MOV.U32 R3, RZ, RZ, 0xff ;  /* 0x000000ffff037424 */ /* 0x001fe400078e00ff */
[----:B------:R-:W-:Y:S01]  /*e030*/  IMAD.MOV.U32 R7, RZ, RZ, 0x1 ;  /* 0x00000001ff077424 */ /* 0x000fe200078e00ff */
[----:B------:R-:W-:-:S04]  /*e040*/  LOP3.LUT R0, R0, 0xffff, RZ, 0xc0, !PT ;  /* 0x0000ffff00007812 */ /* 0x000fc800078ec0ff */
[----:B------:R-:W-:-:S05]  /*e050*/  SHF.R.U32.HI R0, RZ, 0x5, R0 ;  /* 0x00000005ff007819 */ /* 0x000fca0000011600 */
[----:B------:R-:W-:Y:S01]  /*e060*/  VIADD R2, R0, 0x10 ;  /* 0x0000001000027836 */ /* 0x000fe20000000000 */
[----:B------:R-:W-:Y:S01]  /*e070*/  SHF.L.U32 R0, R3, R0, RZ ;  /* 0x0000000003007219 */ /* 0x000fe200000006ff */
[----:B-1----:R-:W-:-:S03]  /*e080*/  ULEA UR6, UR5, UR4, 0x18 ;  /* 0x0000000405067291 */ /* 0x002fc6000f8ec0ff */
[----:B------:R-:W-:-:S04]  /*e090*/  SHF.L.U32 R3, R7, R2, RZ ;  /* 0x0000000207037219 */ /* 0x000fc800000006ff */
[----:B------:R-:W-:Y:S02]  /*e0a0*/  LOP3.LUT R0, R3, R0, RZ, 0xfc, !PT ;  /* 0x0000000003007212 */ /* 0x000fe400078efcff */
[----:B------:R-:W0:Y:S02]  /*e0b0*/  LDS R5, [UR6] ;  /* 0x00000006ff057984 */ /* 0x000e240008000800 */
[C---:B------:R-:W-:Y:S02]  /*e0c0*/  LOP3.LUT R2, R0.reuse, 0xffff, RZ, 0xc0, !PT ;  /* 0x0000ffff00027812 */ /* 0x040fe400078ec0ff */
[----:B0-----:R-:W-:-:S04]  /*e0d0*/  LOP3.LUT R3, R0, 0xffff, R5, 0x80, !PT ;  /* 0x0000ffff00037812 */ /* 0x001fc800078e8005 */
[----:B------:R-:W-:-:S13]  /*e0e0*/  ISETP.NE.AND P0, PT, R3, R2, PT ;  /* 0x000000020300720c */ /* 0x000fda0003f05270 */
[----:B------:R-:W-:Y:S05]  /*e0f0*/  @P0 BRA `(.L_x_14) ;  /* 0x0000000000500947 */ /* 0x000fea0003800000 */
[----:B------:R-:W-:Y:S02]  /*e100*/  SHF.R.U32.HI R5, RZ, 0x10, R5 ;  /* 0x00000010ff057819 */ /* 0x000fe40000011605 */
[----:B------:R-:W-:-:S04]  /*e110*/  SHF.R.U32.HI R2, RZ, 0x10, R0 ;  /* 0x00000010ff027819 */ /* 0x000fc80000011600 */
[----:B------:R-:W-:-:S04]  /*e120*/  LOP3.LUT R5, R5, R2, RZ, 0xc0, !PT ;  /* 0x0000000205057212 */ /* 0x000fc800078ec0ff */
[----:B------:R-:W-:-:S13]  /*e130*/  ISETP.NE.AND P0, PT, R5, R2, PT ;  /* 0x000000020500720c */ /* 0x000fda0003f05270 */
[----:B------:R-:W-:Y:S05]  /*e140*/  @P0 BRA `(.L_x_15) ;  /* 0x0000000000300947 */ /* 0x000fea0003800000 */
[----:B------:R-:W-:Y:S01]  /*e150*/  R2UR UR4, R0 ;  /* 0x00000000000472ca */ /* 0x000fe200000e0000 */
[----:B------:R-:W-:Y:S01]  /*e160*/  VOTEU.ANY UR5, UPT, PT ;  /* 0x0000000000057886 */ /* 0x000fe200038e0100 */
[----:B------:R-:W0:Y:S01]  /*e170*/  S2R R0, SR_LANEID ;  /* 0x0000000000007919 */ /* 0x000e220000000000 */
[----:B------:R-:W-:-:S10]  /*e180*/  UFLO.U32 UR5, UR5 ;  /* 0x00000005000572bd */ /* 0x000fd400080e0000 */
[----:B------:R-:W-:-:S06]  /*e190*/  ULOP3.LUT UR4, URZ, UR4, URZ, 0x33, !UPT ;  /* 0x00000004ff047292 */ /* 0x000fcc000f8e33ff */
[----:B------:R-:W-:-:S04]  /*e1a0*/  IMAD.U32 R2, RZ, RZ, UR4 ;  /* 0x00000004ff027e24 */ /* 0x000fc8000f8e00ff */
[----:B------:R-:W1:Y:S02]  /*e1b0*/  REDUX UR7, R2 ;  /* 0x00000000020773c4 */ /* 0x000e640000000000 */
[----:B------:R2:W-:Y:S01]  /*e1c0*/  UTCATOMSWS.AND URZ, UR4 ;  /* 0x0000000400ff79e3 */ /* 0x0005e20008000000 */
[----:B0-----:R-:W-:Y:S01]  /*e1d0*/  ISETP.EQ.U32.AND P0, PT, R0, UR5, PT ;  /* 0x0000000500007c0c */ /* 0x001fe2000bf02070 */
[----:B-1----:R-:W-:-:S12]  /*e1e0*/  IMAD.U32 R0, RZ, RZ, UR7 ;  /* 0x00000007ff007e24 */ /* 0x002fd8000f8e00ff */
[----:B------:R2:W-:Y:S01]  /*e1f0*/  @P0 ATOMS.AND RZ, [UR6], R0 ;  /* 0x00000000ffff098c */ /* 0x0005e2000a800006 */
[----:B------:R-:W-:Y:S05]  /*e200*/  BRA `(.L_x_13) ;  /* 0x0000000000147947 */ /* 0x000fea0003800000 */
.L_x_15:
[----:B------:R-:W-:-:S07]  /*e210*/  MOV R2, 0xe230 ;  /* 0x0000e23000027802 */ /* 0x000fce0000000f00 */
[----:B------:R-:W-:Y:S05]  /*e220*/  CALL.REL.NOINC `($__internal_0_$__cuda_sm10x_tcgen05_guardrail_trap_col_being_dealloced_not_returned_by_alloc) ;  /* 0x00000000002c7944 */ /* 0x000fea0003c00000 */
[----:B------:R-:W-:Y:S05]  /*e230*/  BRA `(.L_x_13) ;  /* 0x0000000000087947 */ /* 0x000fea0003800000 */
.L_x_14:
[----:B------:R-:W-:-:S07]  /*e240*/  MOV R2, 0xe260 ;  /* 0x0000e26000027802 */ /* 0x000fce0000000f00 */
[----:B------:R-:W-:Y:S05]  /*e250*/  CALL.REL.NOINC `($__internal_2_$__cuda_sm10x_tcgen05_guardrail_trap_unallocated_columns_being_dealloced) ;  /* 0x0000000000387944 */ /* 0x000fea0003c00000 */
.L_x_13:
[----:B------:R-:W-:Y:S01]  /*e260*/  NOP ;  /* 0x0000000000007918 */ /* 0x000fe20000000000 */
[----:B--2---:R-:W-:Y:S05]  /*e270*/  EXIT ;  /* 0x000000000000794d */ /* 0x004fea0003800000 */
.L_x_8:
[----:B------:R-:W0:Y:S02]  /*e280*/  SYNCS.PHASECHK.TRANS64.TRYWAIT P2, [UR13], R123 ;  /* 0x0000007bff0075a7 */ /* 0x000e24000804110d */
[----:B0-----:R-:W-:Y:S05]  /*e290*/  @!P2 BRA `(.L_x_8) ;  /* 0xfffffffc00f8a947 */ /* 0x001fea000383ffff */
[----:B------:R-:W-:Y:S05]  /*e2a0*/  BRA `(.L_x_16) ;  /* 0xffffff8c00647947 */ /* 0x000fea000383ffff */
.L_x_12:
[----:B------:R-:W2:Y:S02]  /*e2b0*/  SYNCS.PHASECHK.TRANS64.TRYWAIT P0, [UR13], R4 ;  /* 0x00000004ff0075a7 */ /* 0x000ea4000800110d */
[----:B--2---:R-:W-:Y:S05]  /*e2c0*/  @!P0 BRA `(.L_x_12) ;  /* 0xfffffffc00f88947 */ /* 0x004fea000383ffff */
[----:B------:R-:W-:Y:S05]  /*e2d0*/  BRA `(.L_x_11) ;  /* 0xffffffa4005c7947 */ /* 0x000fea000383ffff */
        .weak           $__internal_0_$__cuda_sm10x_tcgen05_guardrail_trap_col_being_dealloced_not_returned_by_alloc
        .type           $__internal_0_$__cuda_sm10x_tcgen05_guardrail_trap_col_being_dealloced_not_returned_by_alloc,@function
        .size           $__internal_0_$__cuda_sm10x_tcgen05_guardrail_trap_col_being_dealloced_not_returned_by_alloc,($__internal_1_$__cuda_sm10x_tcgen05_guardrail_trap_phase_invalid_during_alloc - $__internal_0_$__cuda_sm10x_tcgen05_guardrail_trap_col_being_dealloced_not_returned_by_alloc)
$__internal_0_$__cuda_sm10x_tcgen05_guardrail_trap_col_being_dealloced_not_returned_by_alloc:
[----:B------:R-:W-:Y:S05]  /*e2e0*/  BPT.TRAP 0x1 ;  /* 0x000000040000795c */ /* 0x000fea0000300000 */
[----:B------:R-:W-:-:S04]  /*e2f0*/  IMAD.MOV.U32 R3, RZ, RZ, 0x0 ;  /* 0x00000000ff037424 */ /* 0x000fc800078e00ff */
[----:B------:R-:W-:Y:S05]  /*e300*/  RET.REL.NODEC R2 `(matmul_kernel) ;  /* 0xffffff1c023c7950 */ /* 0x000fea0003c3ffff */
        .weak           $__internal_1_$__cuda_sm10x_tcgen05_guardrail_trap_phase_invalid_during_alloc
        .type           $__internal_1_$__cuda_sm10x_tcgen05_guardrail_trap_phase_invalid_during_alloc,@function
        .size           $__internal_1_$__cuda_sm10x_tcgen05_guardrail_trap_phase_invalid_during_alloc,($__internal_2_$__cuda_sm10x_tcgen05_guardrail_trap_unallocated_columns_being_dealloced - $__internal_1_$__cuda_sm10x_tcgen05_guardrail_trap_phase_invalid_during_alloc)
$__internal_1_$__cuda_sm10x_tcgen05_guardrail_trap_phase_invalid_during_alloc:
[----:B------:R-:W-:Y:S05]  /*e310*/  BPT.TRAP 0x1 ;  /* 0x000000040000795c */ /* 0x000fea0000300000 */
[----:B------:R-:W-:-:S04]  /*e320*/  IMAD.MOV.U32 R5, RZ, RZ, 0x0 ;  /* 0x00000000ff057424 */ /* 0x000fc800078e00ff */
[----:B------:R-:W-:Y:S05]  /*e330*/  RET.REL.NODEC R4 `(matmul_kernel) ;  /* 0xffffff1c04307950 */ /* 0x000fea0003c3ffff */
        .weak           $__internal_2_$__cuda_sm10x_tcgen05_guardrail_trap_unallocated_columns_being_dealloced
        .type           $__internal_2_$__cuda_sm10x_tcgen05_guardrail_trap_unallocated_columns_being_dealloced,@function
        .size           $__internal_2_$__cuda_sm10x_tcgen05_guardrail_trap_unallocated_columns_being_dealloced,(.L_x_20 - $__internal_2_$__cuda_sm10x_tcgen05_guardrail_trap_unallocated_columns_being_dealloced)
$__internal_2_$__cuda_sm10x_tcgen05_guardrail_trap_unallocated_columns_being_dealloced:
[----:B------:R-:W-:Y:S05]  /*e340*/  BPT.TRAP 0x1 ;  /* 0x000000040000795c */ /* 0x000fea0000300000 */
[----:B------:R-:W-:-:S04]  /*e350*/  IMAD.MOV.U32 R3, RZ, RZ, 0x0 ;  /* 0x00000000ff037424 */ /* 0x000fc800078e00ff */
[----:B------:R-:W-:Y:S05]  /*e360*/  RET.REL.NODEC R2 `(matmul_kernel) ;  /* 0xffffff1c02247950 */ /* 0x000fea0003c3ffff */
.L_x_17:
[----:B------:R-:W-:-:S00]  /*e370*/  BRA `(.L_x_17) ;  /* 0xfffffffc00fc7947 */ /* 0x000fc0000383ffff */
[----:B------:R-:W-:-:S00]  /*e380*/  NOP ;  /* 0x0000000000007918 */ /* 0x000fc00000000000 */
[----:B------:R-:W-:-:S00]  /*e390*/  NOP ;  /* 0x0000000000007918 */ /* 0x000fc00000000000 */
[----:B------:R-:W-:-:S00]  /*e3a0*/  NOP ;  /* 0x0000000000007918 */ /* 0x000fc00000000000 */
[----:B------:R-:W-:-:S00]  /*e3b0*/  NOP ;  /* 0x0000000000007918 */ /* 0x000fc00000000000 */
[----:B------:R-:W-:-:S00]  /*e3c0*/  NOP ;  /* 0x0000000000007918 */ /* 0x000fc00000000000 */
[----:B------:R-:W-:-:S00]  /*e3d0*/  NOP ;  /* 0x0000000000007918 */ /* 0x000fc00000000000 */
[----:B------:R-:W-:-:S00]  /*e3e0*/  NOP ;  /* 0x0000000000007918 */ /* 0x000fc00000000000 */
[----:B------:R-:W-:-:S00]  /*e3f0*/  NOP ;  /* 0x0000000000007918 */ /* 0x000fc00000000000 */
.L_x_20:


//--------------------- .nv.shared.matmul_kernel  --------------------------
	.section	.nv.shared.matmul_kernel,"aw",@nobits
	.sectionflags	@""
	.align	16
	.zero		1024


//--------------------- .nv.shared.reserved.0     --------------------------
	.section	.nv.shared.reserved.0,"aw",@nobits
	.align	8
	.weak		__nv_reservedSMEM_offset_0_alias
	.size		__nv_reservedSMEM_offset_0_alias, 0, 64
	.other		__nv_reservedSMEM_offset_0_alias,@"STO_CUDA_RESERVED_SHARED STV_DEFAULT"
__nv_reservedSMEM_offset_0_alias:
	.zero		0
.nv.shared.reserved.0:
	.zero		64
	.weak		__nv_reservedSMEM_allocation_phase
	.type		__nv_reservedSMEM_allocation_phase,@object
	.size		__nv_reservedSMEM_allocation_phase,(.L_0 - __nv_reservedSMEM_allocation_phase)
__nv_reservedSMEM_allocation_phase:
	.zero		1
.L_0:
	.zero		7
	.weak		__nv_reservedSMEM_devtool_atexit_pc
	.type		__nv_reservedSMEM_devtool_atexit_pc,@object
	.size		__nv_reservedSMEM_devtool_atexit_pc,(__nv_reservedSMEM_allocation_mask - __nv_reservedSMEM_devtool_atexit_pc)
__nv_reservedSMEM_devtool_atexit_pc:
	.zero		8
	.weak		__nv_reservedSMEM_allocation_mask
	.type		__nv_reservedSMEM_allocation_mask,@object
	.size		__nv_reservedSMEM_allocation_mask,(.L_2 - __nv_reservedSMEM_allocation_mask)
__nv_reservedSMEM_allocation_mask:
	.zero		4
.L_2:


//--------------------- .nv.constant0.matmul_kernel --------------------------
	.section	.nv.constant0.matmul_kernel,"a",@progbits
	.sectionflags	@""
	.align	4
.nv.constant0.matmul_kernel:
	.zero		976


//--------------------- SYMBOLS --------------------------

	.type		.nv.reservedSmem.offset0,@object
	.size		.nv.reservedSmem.offset0,0x4
	.type		.nv.reservedSmem.cap,@object
	.size		.nv.reservedSmem.cap,0x4
